	.target	sm_80

	.elftype	@"ET_EXEC"


//--------------------- .note.nv.tkinfo           --------------------------
	.section	.note.nv.tkinfo,"",@"SHT_NOTE"
	.sectionflags	@"SHF_NOTE_NV_TKINFO"
	.tkinfo
        /*0018*/ 	.word	0x00000002
        /*0030*/ 	.string	""
        /*0030*/ 	.string	"ptxas"
        /*0030*/ 	.string	"Cuda compilation tools, release 13.0, V13.0.88"
        /*0030*/ 	.string	"Build cuda_13.0.r13.0/compiler.36424714_0"
        /*0030*/ 	.string	"-v  -suppress-debug-info  -lineinfo  -arch sm_80 "



//--------------------- .note.nv.cuinfo           --------------------------
	.section	.note.nv.cuinfo,"",@"SHT_NOTE"
	.sectionflags	@"SHF_NOTE_NV_CUINFO"
        /*0018*/ 	.short	0x0002
        /*001a*/ 	.short	0x0050
        /*001c*/ 	.short	0x0082
	.zero		2


//--------------------- .nv.info                  --------------------------
	.section	.nv.info,"",@"SHT_CUDA_INFO"
	.align	4


	//----- nvinfo : EIATTR_REGCOUNT
	.align		4
        /*0000*/ 	.byte	0x04, 0x2f
        /*0002*/ 	.short	(.L_1 - .L_0)
	.align		4
.L_0:
        /*0004*/ 	.word	index@(matmul_kernel)
        /*0008*/ 	.word	0x000000ff


	//----- nvinfo : EIATTR_FRAME_SIZE
	.align		4
.L_1:
        /*000c*/ 	.byte	0x04, 0x11
        /*000e*/ 	.short	(.L_3 - .L_2)
	.align		4
.L_2:
        /*0010*/ 	.word	index@(matmul_kernel)
        /*0014*/ 	.word	0x000008c8


	//----- nvinfo : EIATTR_MIN_STACK_SIZE
	.align		4
.L_3:
        /*0018*/ 	.byte	0x04, 0x12
        /*001a*/ 	.short	(.L_5 - .L_4)
	.align		4
.L_4:
        /*001c*/ 	.word	index@(matmul_kernel)
        /*0020*/ 	.word	0x000008c8
.L_5:


//--------------------- .nv.info.matmul_kernel    --------------------------
	.section	.nv.info.matmul_kernel,"",@"SHT_CUDA_INFO"
	.sectionflags	@""
	.align	4


	//----- nvinfo : EIATTR_CUDA_API_VERSION
	.align		4
        /*0000*/ 	.byte	0x04, 0x37
        /*0002*/ 	.short	(.L_7 - .L_6)
.L_6:
        /*0004*/ 	.word	0x00000082


	//----- nvinfo : EIATTR_SW2861232_WAR
	.align		4
.L_7:
        /*0008*/ 	.byte	0x01, 0x35
	.zero		2


	//----- nvinfo : EIATTR_PARAM_CBANK
	.align		4
        /*000c*/ 	.byte	0x04, 0x0a
        /*000e*/ 	.short	(.L_9 - .L_8)
	.align		4
.L_8:
        /*0010*/ 	.word	index@(.nv.constant0.matmul_kernel)
        /*0014*/ 	.short	0x0160
        /*0016*/ 	.short	0x0050


	//----- nvinfo : EIATTR_CBANK_PARAM_SIZE
	.align		4
.L_9:
        /*0018*/ 	.byte	0x03, 0x19
        /*001a*/ 	.short	0x0050


	//----- nvinfo : EIATTR_KPARAM_INFO
	.align		4
        /*001c*/ 	.byte	0x04, 0x17
        /*001e*/ 	.short	(.L_11 - .L_10)
.L_10:
        /*0020*/ 	.word	0x00000000
        /*0024*/ 	.short	0x000d
        /*0026*/ 	.short	0x0048
        /*0028*/ 	.byte	0x00, 0xf4, 0x21, 0x00


	//----- nvinfo : EIATTR_KPARAM_INFO
	.align		4
.L_11:
        /*002c*/ 	.byte	0x04, 0x17
        /*002e*/ 	.short	(.L_13 - .L_12)
.L_12:
        /*0030*/ 	.word	0x00000000
        /*0034*/ 	.short	0x000c
        /*0036*/ 	.short	0x0040
        /*0038*/ 	.byte	0x00, 0xf4, 0x21, 0x00


	//----- nvinfo : EIATTR_KPARAM_INFO
	.align		4
.L_13:
        /*003c*/ 	.byte	0x04, 0x17
        /*003e*/ 	.short	(.L_15 - .L_14)
.L_14:
        /*0040*/ 	.word	0x00000000
        /*0044*/ 	.short	0x000b
        /*0046*/ 	.short	0x0038
        /*0048*/ 	.byte	0x00, 0xf0, 0x11, 0x00


	//----- nvinfo : EIATTR_KPARAM_INFO
	.align		4
.L_15:
        /*004c*/ 	.byte	0x04, 0x17
        /*004e*/ 	.short	(.L_17 - .L_16)
.L_16:
        /*0050*/ 	.word	0x00000000
        /*0054*/ 	.short	0x000a
        /*0056*/ 	.short	0x0034
        /*0058*/ 	.byte	0x00, 0xf0, 0x11, 0x00


	//----- nvinfo : EIATTR_KPARAM_INFO
	.align		4
.L_17:
        /*005c*/ 	.byte	0x04, 0x17
        /*005e*/ 	.short	(.L_19 - .L_18)
.L_18:
        /*0060*/ 	.word	0x00000000
        /*0064*/ 	.short	0x0009
        /*0066*/ 	.short	0x0030
        /*0068*/ 	.byte	0x00, 0xf0, 0x11, 0x00


	//----- nvinfo : EIATTR_KPARAM_INFO
	.align		4
.L_19:
        /*006c*/ 	.byte	0x04, 0x17
        /*006e*/ 	.short	(.L_21 - .L_20)
.L_20:
        /*0070*/ 	.word	0x00000000
        /*0074*/ 	.short	0x0008
        /*0076*/ 	.short	0x002c
        /*0078*/ 	.byte	0x00, 0xf0, 0x11, 0x00


	//----- nvinfo : EIATTR_KPARAM_INFO
	.align		4
.L_21:
        /*007c*/ 	.byte	0x04, 0x17
        /*007e*/ 	.short	(.L_23 - .L_22)
.L_22:
        /*0080*/ 	.word	0x00000000
        /*0084*/ 	.short	0x0007
        /*0086*/ 	.short	0x0028
        /*0088*/ 	.byte	0x00, 0xf0, 0x11, 0x00


	//----- nvinfo : EIATTR_KPARAM_INFO
	.align		4
.L_23:
        /*008c*/ 	.byte	0x04, 0x17
        /*008e*/ 	.short	(.L_25 - .L_24)
.L_24:
        /*0090*/ 	.word	0x00000000
        /*0094*/ 	.short	0x0006
        /*0096*/ 	.short	0x0024
        /*0098*/ 	.byte	0x00, 0xf0, 0x11, 0x00


	//----- nvinfo : EIATTR_KPARAM_INFO
	.align		4
.L_25:
        /*009c*/ 	.byte	0x04, 0x17
        /*009e*/ 	.short	(.L_27 - .L_26)
.L_26:
        /*00a0*/ 	.word	0x00000000
        /*00a4*/ 	.short	0x0005
        /*00a6*/ 	.short	0x0020
        /*00a8*/ 	.byte	0x00, 0xf0, 0x11, 0x00


	//----- nvinfo : EIATTR_KPARAM_INFO
	.align		4
.L_27:
        /*00ac*/ 	.byte	0x04, 0x17
        /*00ae*/ 	.short	(.L_29 - .L_28)
.L_28:
        /*00b0*/ 	.word	0x00000000
        /*00b4*/ 	.short	0x0004
        /*00b6*/ 	.short	0x001c
        /*00b8*/ 	.byte	0x00, 0xf0, 0x11, 0x00


	//----- nvinfo : EIATTR_KPARAM_INFO
	.align		4
.L_29:
        /*00bc*/ 	.byte	0x04, 0x17
        /*00be*/ 	.short	(.L_31 - .L_30)
.L_30:
        /*00c0*/ 	.word	0x00000000
        /*00c4*/ 	.short	0x0003
        /*00c6*/ 	.short	0x0018
        /*00c8*/ 	.byte	0x00, 0xf0, 0x11, 0x00


	//----- nvinfo : EIATTR_KPARAM_INFO
	.align		4
.L_31:
        /*00cc*/ 	.byte	0x04, 0x17
        /*00ce*/ 	.short	(.L_33 - .L_32)
.L_32:
        /*00d0*/ 	.word	0x00000000
        /*00d4*/ 	.short	0x0002
        /*00d6*/ 	.short	0x0010
        /*00d8*/ 	.byte	0x00, 0xf4, 0x21, 0x00


	//----- nvinfo : EIATTR_KPARAM_INFO
	.align		4
.L_33:
        /*00dc*/ 	.byte	0x04, 0x17
        /*00de*/ 	.short	(.L_35 - .L_34)
.L_34:
        /*00e0*/ 	.word	0x00000000
        /*00e4*/ 	.short	0x0001
        /*00e6*/ 	.short	0x0008
        /*00e8*/ 	.byte	0x00, 0xf4, 0x21, 0x00


	//----- nvinfo : EIATTR_KPARAM_INFO
	.align		4
.L_35:
        /*00ec*/ 	.byte	0x04, 0x17
        /*00ee*/ 	.short	(.L_37 - .L_36)
.L_36:
        /*00f0*/ 	.word	0x00000000
        /*00f4*/ 	.short	0x0000
        /*00f6*/ 	.short	0x0000
        /*00f8*/ 	.byte	0x00, 0xf4, 0x21, 0x00


	//----- nvinfo : EIATTR_MAXREG_COUNT
	.align		4
.L_37:
        /*00fc*/ 	.byte	0x03, 0x1b
        /*00fe*/ 	.short	0x00ff


	//----- nvinfo : EIATTR_NUM_BARRIERS
	.align		4
        /*0100*/ 	.byte	0x02, 0x4c
        /*0102*/ 	.byte	0x01
	.zero		1


	//----- nvinfo : EIATTR_ANNOTATIONS
	.align		4
        /*0104*/ 	.byte	0x04, 0x55
        /*0106*/ 	.short	(.L_39 - .L_38)


	//   ....[0]....
.L_38:
        /*0108*/ 	.word	0x00000001
        /*010c*/ 	.byte	0xb0, 0x06, 0x00, 0x00, 0x01, 0x00, 0x00, 0x00, 0x00, 0x07, 0x00, 0x00, 0x01, 0x00, 0x00, 0x00
        /* <DEDUP_REMOVED lines=894> */
        /*38fc*/ 	.byte	0xb0, 0x91, 0x01, 0x00


	//----- nvinfo : EIATTR_MERCURY_ISA_VERSION
	.align		4
.L_39:
        /*3900*/ 	.byte	0x03, 0x5f
        /*3902*/ 	.short	0x0000


	//----- nvinfo : EIATTR_EXIT_INSTR_OFFSETS
	.align		4
        /*3904*/ 	.byte	0x04, 0x1c
        /*3906*/ 	.short	(.L_41 - .L_40)


	//   ....[0]....
.L_40:
        /*3908*/ 	.word	0x0001c310


	//   ....[1]....
        /*390c*/ 	.word	0x0001c330


	//----- nvinfo : EIATTR_REQNTID
	.align		4
.L_41:
        /*3910*/ 	.byte	0x04, 0x10
        /*3912*/ 	.short	(.L_43 - .L_42)
.L_42:
        /*3914*/ 	.word	0x00000080
        /*3918*/ 	.word	0x00000001
        /*391c*/ 	.word	0x00000001
.L_43:


//--------------------- .nv.callgraph             --------------------------
	.section	.nv.callgraph,"",@"SHT_CUDA_CALLGRAPH"
	.align	4
	.sectionentsize	8
	.align		4
        /*0000*/ 	.word	0x00000000
	.align		4
        /*0004*/ 	.word	0xffffffff
	.align		4
        /*0008*/ 	.word	0x00000000
	.align		4
        /*000c*/ 	.word	0xfffffffe
	.align		4
        /*0010*/ 	.word	0x00000000
	.align		4
        /*0014*/ 	.word	0xfffffffd
	.align		4
        /*0018*/ 	.word	0x00000000
	.align		4
        /*001c*/ 	.word	0xfffffffc


//--------------------- .nv.rel.action            --------------------------
	.section	.nv.rel.action,"",@"SHT_CUDA_RELOCINFO"
	.align	8
	.sectionentsize	8
        /*0000*/ 	.byte	0x73, 0x00, 0x00, 0x00, 0x00, 0x00, 0x00, 0x00, 0x00, 0x00, 0x00, 0x11, 0x25, 0x00, 0x05, 0x36


//--------------------- .nv.constant0.matmul_kernel --------------------------
	.section	.nv.constant0.matmul_kernel,"a",@progbits
	.sectionflags	@""
	.align	4
.nv.constant0.matmul_kernel:
	.zero		432


//--------------------- .text.matmul_kernel       --------------------------
	.section	.text.matmul_kernel,"ax",@progbits
	.sectioninfo	@"SHI_REGISTERS=255"
	.align	128
        .global         matmul_kernel
        .type           matmul_kernel,@function
        .size           matmul_kernel,(.L_x_3 - matmul_kernel)
        .other          matmul_kernel,@"STO_CUDA_ENTRY STV_DEFAULT"
matmul_kernel:
.text.matmul_kernel:
[----:B------:R-:W-:Y:S02]  /*0000*/  IMAD.MOV.U32 R1, RZ, RZ, c[0x0][0x28] ;  /* 0x00000a00ff017624 */ /* 0x000fe400078e00ff */
[----:B------:R-:W-:Y:S01]  /*0010*/  IMAD.MOV.U32 R0, RZ, RZ, c[0x0][0x17c] ;  /* 0x00005f00ff007624 */ /* 0x000fe200078e00ff */
[----:B------:R-:W1:Y:S01]  /*0020*/  S2R R5, SR_CTAID.X ;  /* 0x0000000000057919 */ /* 0x000e620000002500 */
[----:B------:R-:W-:Y:S01]  /*0030*/  IMAD.MOV.U32 R12, RZ, RZ, c[0x0][0x180] ;  /* 0x00006000ff0c7624 */ /* 0x000fe200078e00ff */
[----:B------:R-:W-:Y:S01]  /*0040*/  IADD3 R1, R1, -0x8c8, RZ ;  /* 0xfffff73801017810 */ /* 0x000fe20007ffe0ff */
[----:B------:R-:W-:Y:S01]  /*0050*/  IMAD.MOV.U32 R234, RZ, RZ, c[0x0][0x188] ;  /* 0x00006200ffea7624 */ /* 0x000fe200078e00ff */
[----:B------:R-:W-:Y:S01]  /*0060*/  IADD3 R0, R0, 0x3f, RZ ;  /* 0x0000003f00007810 */ /* 0x000fe20007ffe0ff */
[----:B------:R-:W2:Y:S01]  /*0070*/  S2R R160, SR_TID.X ;  /* 0x0000000000a07919 */ /* 0x000ea20000002100 */
[----:B------:R-:W-:Y:S01]  /*0080*/  ULDC.64 UR4, c[0x0][0x118] ;  /* 0x0000460000047ab9 */ /* 0x000fe20000000a00 */
[----:B------:R-:W-:Y:S01]  /*0090*/  IABS R220, c[0x0][0x17c] ;  /* 0x00005f0000dc7a13 */ /* 0x000fe20000000000 */
[C---:B------:R-:W-:Y:S01]  /*00a0*/  IMAD R102, R234.reuse, 0x1d, RZ ;  /* 0x0000001dea667824 */ /* 0x040fe200078e02ff */
[----:B------:R-:W-:Y:S01]  /*00b0*/  SHF.R.S32.HI R3, RZ, 0x1f, R0 ;  /* 0x0000001fff037819 */ /* 0x000fe20000011400 */
[----:B------:R-:W-:Y:S01]  /*00c0*/  IMAD.MOV.U32 R159, RZ, RZ, 0x1f ;  /* 0x0000001fff9f7424 */ /* 0x000fe200078e00ff */
[----:B------:R-:W3:Y:S01]  /*00d0*/  I2F.RP R122, R220 ;  /* 0x000000dc007a7306 */ /* 0x000ee20000209400 */
[C---:B------:R-:W-:Y:S01]  /*00e0*/  IMAD R172, R234.reuse, 0x1a, RZ ;  /* 0x0000001aeaac7824 */ /* 0x040fe200078e02ff */
[----:B------:R-:W-:Y:S01]  /*00f0*/  LEA.HI R3, R3, R0, RZ, 0x6 ;  /* 0x0000000003037211 */ /* 0x000fe200078f30ff */
[----:B------:R-:W-:Y:S01]  /*0100*/  IMAD R180, R234, 0x1e, RZ ;  /* 0x0000001eeab47824 */ /* 0x000fe200078e02ff */
[----:B------:R-:W-:-:S02]  /*0110*/  LOP3.LUT R233, RZ, c[0x0][0x17c], RZ, 0x33, !PT ;  /* 0x00005f00ffe97a12 */ /* 0x000fc400078e33ff */
[----:B------:R-:W-:-:S05]  /*0120*/  SHF.R.S32.HI R3, RZ, 0x6, R3 ;  /* 0x00000006ff037819 */ /* 0x000fca0000011403 */
[----:B------:R-:W-:Y:S01]  /*0130*/  IMAD.SHL.U32 R4, R3, 0x8, RZ ;  /* 0x0000000803047824 */ /* 0x000fe200078e00ff */
[----:B-1----:R-:W-:-:S04]  /*0140*/  IABS R8, R5 ;  /* 0x0000000500087213 */ /* 0x002fc80000000000 */
[-C--:B------:R-:W-:Y:S01]  /*0150*/  IABS R7, R4.reuse ;  /* 0x0000000400077213 */ /* 0x080fe20000000000 */
[----:B---3--:R-:W1:Y:S01]  /*0160*/  MUFU.RCP R122, R122 ;  /* 0x0000007a007a7308 */ /* 0x008e620000001000 */
[----:B------:R-:W-:Y:S02]  /*0170*/  IABS R10, R4 ;  /* 0x00000004000a7213 */ /* 0x000fe40000000000 */
[C---:B--2---:R-:W-:Y:S02]  /*0180*/  LOP3.LUT R168, R160.reuse, 0x7f, RZ, 0xc0, !PT ;  /* 0x0000007fa0a87812 */ /* 0x044fe400078ec0ff */
[----:B------:R-:W-:Y:S02]  /*0190*/  SHF.R.U32.HI R229, RZ, 0x5, R160 ;  /* 0x00000005ffe57819 */ /* 0x000fe400000116a0 */
[----:B------:R-:W-:Y:S01]  /*01a0*/  LOP3.LUT R235, R160, 0x1f, RZ, 0xc0, !PT ;  /* 0x0000001fa0eb7812 */ /* 0x000fe200078ec0ff */
[----:B------:R-:W2:Y:S01]  /*01b0*/  I2F.RP R0, R7 ;  /* 0x0000000700007306 */ /* 0x000ea20000209400 */
[----:B------:R-:W-:Y:S01]  /*01c0*/  IMAD.SHL.U32 R124, R168, 0x4, RZ ;  /* 0x00000004a87c7824 */ /* 0x000fe200078e00ff */
[----:B------:R-:W-:-:S02]  /*01d0*/  SGXT.U32 R229, R229, 0x2 ;  /* 0x00000002e5e5781a */ /* 0x000fc40000000000 */
[----:B-1----:R-:W-:-:S04]  /*01e0*/  IADD3 R224, R122, 0xffffffe, RZ ;  /* 0x0ffffffe7ae07810 */ /* 0x002fc80007ffe0ff */
[----:B------:R1:W3:Y:S08]  /*01f0*/  F2I.FTZ.U32.TRUNC.NTZ R225, R224 ;  /* 0x000000e000e17305 */ /* 0x0002f0000021f000 */
[----:B--2---:R-:W2:Y:S01]  /*0200*/  MUFU.RCP R0, R0 ;  /* 0x0000000000007308 */ /* 0x004ea20000001000 */
[----:B-1----:R-:W-:Y:S01]  /*0210*/  IMAD.MOV.U32 R224, RZ, RZ, RZ ;  /* 0x000000ffffe07224 */ /* 0x002fe200078e00ff */
[----:B---3--:R-:W-:-:S05]  /*0220*/  IADD3 R143, RZ, -R225, RZ ;  /* 0x800000e1ff8f7210 */ /* 0x008fca0007ffe0ff */
[----:B------:R-:W-:Y:S01]  /*0230*/  IMAD R143, R143, R220, RZ ;  /* 0x000000dc8f8f7224 */ /* 0x000fe200078e02ff */
[----:B--2---:R-:W-:Y:S01]  /*0240*/  IADD3 R2, R0, 0xffffffe, RZ ;  /* 0x0ffffffe00027810 */ /* 0x004fe20007ffe0ff */
[----:B------:R-:W-:Y:S02]  /*0250*/  IMAD.MOV R0, RZ, RZ, -R10 ;  /* 0x000000ffff007224 */ /* 0x000fe400078e0a0a */
[----:B------:R-:W-:Y:S01]  /*0260*/  IMAD.HI.U32 R224, R225, R143, R224 ;  /* 0x0000008fe1e07227 */ /* 0x000fe200078e00e0 */
[----:B------:R1:W2:Y:S03]  /*0270*/  F2I.FTZ.U32.TRUNC.NTZ R3, R2 ;  /* 0x0000000200037305 */ /* 0x0002a6000021f000 */
[----:B-1----:R-:W-:Y:S02]  /*0280*/  IMAD.MOV.U32 R2, RZ, RZ, RZ ;  /* 0x000000ffff027224 */ /* 0x002fe400078e00ff */
[----:B--2---:R-:W-:-:S04]  /*0290*/  IMAD.MOV R6, RZ, RZ, -R3 ;  /* 0x000000ffff067224 */ /* 0x004fc800078e0a03 */
[----:B------:R-:W-:Y:S02]  /*02a0*/  IMAD R9, R6, R7, RZ ;  /* 0x0000000706097224 */ /* 0x000fe400078e02ff */
[----:B------:R-:W-:Y:S02]  /*02b0*/  IMAD.MOV.U32 R6, RZ, RZ, R8 ;  /* 0x000000ffff067224 */ /* 0x000fe400078e0008 */
[----:B------:R-:W-:-:S06]  /*02c0*/  IMAD.HI.U32 R3, R3, R9, R2 ;  /* 0x0000000903037227 */ /* 0x000fcc00078e0002 */
[----:B------:R-:W-:-:S04]  /*02d0*/  IMAD.HI.U32 R3, R3, R6, RZ ;  /* 0x0000000603037227 */ /* 0x000fc800078e00ff */
[----:B------:R-:W-:-:S05]  /*02e0*/  IMAD R0, R3, R0, R6 ;  /* 0x0000000003007224 */ /* 0x000fca00078e0206 */
[----:B------:R-:W-:-:S13]  /*02f0*/  ISETP.GT.U32.AND P1, PT, R7, R0, PT ;  /* 0x000000000700720c */ /* 0x000fda0003f24070 */
[----:B------:R-:W-:Y:S01]  /*0300*/  @!P1 IMAD.IADD R0, R0, 0x1, -R7 ;  /* 0x0000000100009824 */ /* 0x000fe200078e0a07 */
[----:B------:R-:W-:Y:S02]  /*0310*/  @!P1 IADD3 R3, R3, 0x1, RZ ;  /* 0x0000000103039810 */ /* 0x000fe40007ffe0ff */
[----:B------:R-:W-:Y:S02]  /*0320*/  ISETP.NE.AND P1, PT, R4, RZ, PT ;  /* 0x000000ff0400720c */ /* 0x000fe40003f25270 */
[----:B------:R-:W-:Y:S02]  /*0330*/  ISETP.GE.U32.AND P0, PT, R0, R7, PT ;  /* 0x000000070000720c */ /* 0x000fe40003f06070 */
[----:B------:R-:W-:-:S04]  /*0340*/  LOP3.LUT R0, R5, R4, RZ, 0x3c, !PT ;  /* 0x0000000405007212 */ /* 0x000fc800078e3cff */
[----:B------:R-:W-:Y:S02]  /*0350*/  ISETP.GE.AND P2, PT, R0, RZ, PT ;  /* 0x000000ff0000720c */ /* 0x000fe40003f46270 */
[----:B------:R-:W-:-:S04]  /*0360*/  MOV R0, c[0x0][0x178] ;  /* 0x00005e0000007a02 */ /* 0x000fc80000000f00 */
[----:B------:R-:W-:Y:S02]  /*0370*/  IADD3 R0, R0, 0x1ff, RZ ;  /* 0x000001ff00007810 */ /* 0x000fe40007ffe0ff */
[----:B------:R-:W-:-:S05]  /*0380*/  @P0 IADD3 R3, R3, 0x1, RZ ;  /* 0x0000000103030810 */ /* 0x000fca0007ffe0ff */
[----:B------:R-:W-:Y:S01]  /*0390*/  IMAD.MOV.U32 R2, RZ, RZ, R3 ;  /* 0x000000ffff027224 */ /* 0x000fe200078e0003 */
[----:B------:R-:W-:-:S03]  /*03a0*/  SHF.R.S32.HI R3, RZ, 0x1f, R0 ;  /* 0x0000001fff037819 */ /* 0x000fc60000011400 */
[----:B------:R-:W-:Y:S01]  /*03b0*/  @!P2 IMAD.MOV R2, RZ, RZ, -R2 ;  /* 0x000000ffff02a224 */ /* 0x000fe200078e0a02 */
[----:B------:R-:W-:Y:S02]  /*03c0*/  @!P1 LOP3.LUT R2, RZ, R4, RZ, 0x33, !PT ;  /* 0x00000004ff029212 */ /* 0x000fe400078e33ff */
[----:B------:R-:W-:-:S03]  /*03d0*/  LEA.HI R3, R3, R0, RZ, 0x9 ;  /* 0x0000000003037211 */ /* 0x000fc600078f48ff */
[----:B------:R-:W-:Y:S02]  /*03e0*/  IMAD.SHL.U32 R6, R2, 0x8, RZ ;  /* 0x0000000802067824 */ /* 0x000fe400078e00ff */
[----:B------:R-:W-:-:S03]  /*03f0*/  IMAD.MOV R2, RZ, RZ, -R2 ;  /* 0x000000ffff027224 */ /* 0x000fc600078e0a02 */
[----:B------:R-:W-:Y:S01]  /*0400*/  LEA.HI.SX32 R3, R3, -R6, 0x17 ;  /* 0x8000000603037211 */ /* 0x000fe200078fbaff */
[----:B------:R-:W-:-:S03]  /*0410*/  IMAD R10, R4, R2, R5 ;  /* 0x00000002040a7224 */ /* 0x000fc600078e0205 */
[----:B------:R-:W-:Y:S02]  /*0420*/  IMNMX R11, R3, 0x8, PT ;  /* 0x00000008030b7817 */ /* 0x000fe40003800200 */
[----:B------:R-:W-:Y:S02]  /*0430*/  IABS R9, R10 ;  /* 0x0000000a00097213 */ /* 0x000fe40000000000 */
[-C--:B------:R-:W-:Y:S02]  /*0440*/  IABS R7, R11.reuse ;  /* 0x0000000b00077213 */ /* 0x080fe40000000000 */
[----:B------:R-:W-:Y:S02]  /*0450*/  IABS R4, R11 ;  /* 0x0000000b00047213 */ /* 0x000fe40000000000 */
[----:B------:R-:W1:Y:S08]  /*0460*/  I2F.RP R0, R7 ;  /* 0x0000000700007306 */ /* 0x000e700000209400 */
[----:B-1----:R-:W1:Y:S02]  /*0470*/  MUFU.RCP R0, R0 ;  /* 0x0000000000007308 */ /* 0x002e640000001000 */
[----:B-1----:R-:W-:-:S06]  /*0480*/  IADD3 R3, R0, 0xffffffe, RZ ;  /* 0x0ffffffe00037810 */ /* 0x002fcc0007ffe0ff */
[----:B------:R-:W1:Y:S02]  /*0490*/  F2I.FTZ.U32.TRUNC.NTZ R3, R3 ;  /* 0x0000000300037305 */ /* 0x000e64000021f000 */
[----:B-1----:R-:W-:-:S04]  /*04a0*/  IMAD.MOV R8, RZ, RZ, -R3 ;  /* 0x000000ffff087224 */ /* 0x002fc800078e0a03 */
[----:B------:R-:W-:Y:S01]  /*04b0*/  IMAD.MOV.U32 R2, RZ, RZ, R8 ;  /* 0x000000ffff027224 */ /* 0x000fe200078e0008 */
[----:B------:R-:W-:-:S03]  /*04c0*/  IABS R8, c[0x0][0x178] ;  /* 0x00005e0000087a13 */ /* 0x000fc60000000000 */
[----:B------:R-:W-:Y:S02]  /*04d0*/  IMAD R5, R2, R7, RZ ;  /* 0x0000000702057224 */ /* 0x000fe400078e02ff */
[----:B------:R-:W-:-:S04]  /*04e0*/  IMAD.MOV.U32 R2, RZ, RZ, RZ ;  /* 0x000000ffff027224 */ /* 0x000fc800078e00ff */
[----:B------:R-:W-:-:S04]  /*04f0*/  IMAD.HI.U32 R2, R3, R5, R2 ;  /* 0x0000000503027227 */ /* 0x000fc800078e0002 */
[----:B------:R-:W-:Y:S02]  /*0500*/  IMAD.MOV R3, RZ, RZ, -R4 ;  /* 0x000000ffff037224 */ /* 0x000fe400078e0a04 */
[----:B------:R-:W-:Y:S01]  /*0510*/  IMAD.HI.U32 R0, R2, R9, RZ ;  /* 0x0000000902007227 */ /* 0x000fe200078e00ff */
[----:B------:R-:W1:Y:S03]  /*0520*/  I2F.RP R4, R8 ;  /* 0x0000000800047306 */ /* 0x000e660000209400 */
[----:B------:R-:W-:-:S05]  /*0530*/  IMAD R2, R0, R3, R9 ;  /* 0x0000000300027224 */ /* 0x000fca00078e0209 */
[----:B------:R-:W-:Y:S01]  /*0540*/  ISETP.GT.U32.AND P1, PT, R7, R2, PT ;  /* 0x000000020700720c */ /* 0x000fe20003f24070 */
[----:B-1----:R-:W1:-:S12]  /*0550*/  MUFU.RCP R4, R4 ;  /* 0x0000000400047308 */ /* 0x002e580000001000 */
[-C--:B------:R-:W-:Y:S02]  /*0560*/  @!P1 IADD3 R2, R2, -R7.reuse, RZ ;  /* 0x8000000702029210 */ /* 0x080fe40007ffe0ff */
[----:B------:R-:W-:Y:S02]  /*0570*/  @!P1 IADD3 R0, R0, 0x1, RZ ;  /* 0x0000000100009810 */ /* 0x000fe40007ffe0ff */
[----:B------:R-:W-:Y:S02]  /*0580*/  ISETP.GE.U32.AND P0, PT, R2, R7, PT ;  /* 0x000000070200720c */ /* 0x000fe40003f06070 */
[----:B------:R-:W-:Y:S02]  /*0590*/  LOP3.LUT R2, R10, R11, RZ, 0x3c, !PT ;  /* 0x0000000b0a027212 */ /* 0x000fe400078e3cff */
[----:B------:R-:W-:Y:S02]  /*05a0*/  ISETP.NE.AND P1, PT, R11, RZ, PT ;  /* 0x000000ff0b00720c */ /* 0x000fe40003f25270 */
[----:B------:R-:W-:-:S02]  /*05b0*/  ISETP.GE.AND P2, PT, R2, RZ, PT ;  /* 0x000000ff0200720c */ /* 0x000fc40003f46270 */
[----:B-1----:R-:W-:-:S05]  /*05c0*/  IADD3 R3, R4, 0xffffffe, RZ ;  /* 0x0ffffffe04037810 */ /* 0x002fca0007ffe0ff */
[----:B------:R-:W-:Y:S01]  /*05d0*/  @P0 IADD3 R0, R0, 0x1, RZ ;  /* 0x0000000100000810 */ /* 0x000fe20007ffe0ff */
[----:B------:R-:W1:Y:S05]  /*05e0*/  F2I.FTZ.U32.TRUNC.NTZ R3, R3 ;  /* 0x0000000300037305 */ /* 0x000e6a000021f000 */
[----:B------:R-:W-:Y:S01]  /*05f0*/  @!P2 IMAD.MOV R0, RZ, RZ, -R0 ;  /* 0x000000ffff00a224 */ /* 0x000fe200078e0a00 */
[----:B------:R-:W-:-:S05]  /*0600*/  @!P1 LOP3.LUT R0, RZ, R11, RZ, 0x33, !PT ;  /* 0x0000000bff009212 */ /* 0x000fca00078e33ff */
[----:B------:R-:W-:-:S04]  /*0610*/  IMAD.MOV R2, RZ, RZ, -R0 ;  /* 0x000000ffff027224 */ /* 0x000fc800078e0a00 */
[----:B------:R-:W-:Y:S02]  /*0620*/  IMAD R2, R11, R2, R10 ;  /* 0x000000020b027224 */ /* 0x000fe400078e020a */
[----:B-1----:R-:W-:Y:S02]  /*0630*/  IMAD.MOV R5, RZ, RZ, -R3 ;  /* 0x000000ffff057224 */ /* 0x002fe400078e0a03 */
[----:B------:R-:W-:Y:S02]  /*0640*/  IMAD.IADD R2, R6, 0x1, R2 ;  /* 0x0000000106027824 */ /* 0x000fe400078e0202 */
[----:B------:R-:W-:Y:S02]  /*0650*/  IMAD R5, R5, R8, RZ ;  /* 0x0000000805057224 */ /* 0x000fe400078e02ff */
[----:B------:R-:W-:Y:S02]  /*0660*/  IMAD R17, R2, 0x200, R168 ;  /* 0x0000020002117824 */ /* 0x000fe400078e02a8 */
[----:B------:R-:W-:-:S03]  /*0670*/  IMAD.MOV.U32 R2, RZ, RZ, RZ ;  /* 0x000000ffff027224 */ /* 0x000fc600078e00ff */
[----:B------:R-:W-:Y:S01]  /*0680*/  IADD3 R15, R17, 0x100, RZ ;  /* 0x00000100110f7810 */ /* 0x000fe20007ffe0ff */
[----:B------:R-:W-:Y:S01]  /*0690*/  IMAD.HI.U32 R2, R3, R5, R2 ;  /* 0x0000000503027227 */ /* 0x000fe200078e0002 */
[----:B------:R-:W-:Y:S01]  /*06a0*/  IABS R7, R17 ;  /* 0x0000001100077213 */ /* 0x000fe20000000000 */
[----:B------:R-:W-:Y:S01]  /*06b0*/  STL [R1+0x254], R17 ;  /* 0x0002541101007387 */ /* 0x000fe20000100800 */
[C---:B------:R-:W-:Y:S02]  /*06c0*/  IADD3 R16, R17.reuse, 0x80, RZ ;  /* 0x0000008011107810 */ /* 0x040fe40007ffe0ff */
[C---:B------:R-:W-:Y:S01]  /*06d0*/  IADD3 R14, R17.reuse, 0x180, RZ ;  /* 0x00000180110e7810 */ /* 0x040fe20007ffe0ff */
[C---:B------:R-:W-:Y:S01]  /*06e0*/  IMAD.HI.U32 R3, R2.reuse, R7, RZ ;  /* 0x0000000702037227 */ /* 0x040fe200078e00ff */
[----:B------:R-:W-:Y:S01]  /*06f0*/  IABS R11, R15 ;  /* 0x0000000f000b7213 */ /* 0x000fe20000000000 */
[----:B------:R-:W-:Y:S01]  /*0700*/  STL [R1+0x25c], R16 ;  /* 0x00025c1001007387 */ /* 0x000fe20000100800 */
[----:B------:R-:W-:Y:S01]  /*0710*/  IABS R9, R16 ;  /* 0x0000001000097213 */ /* 0x000fe20000000000 */
[----:B------:R-:W-:Y:S01]  /*0720*/  IMAD.MOV R6, RZ, RZ, -R3 ;  /* 0x000000ffff067224 */ /* 0x000fe200078e0a03 */
[----:B------:R-:W-:Y:S01]  /*0730*/  IABS R13, R14 ;  /* 0x0000000e000d7213 */ /* 0x000fe20000000000 */
[C---:B------:R-:W-:Y:S01]  /*0740*/  IMAD.HI.U32 R5, R2.reuse, R11, RZ ;  /* 0x0000000b02057227 */ /* 0x040fe200078e00ff */
[----:B------:R-:W-:Y:S01]  /*0750*/  ISETP.GE.AND P5, PT, R17, RZ, PT ;  /* 0x000000ff1100720c */ /* 0x000fe20003fa6270 */
[----:B------:R-:W-:Y:S02]  /*0760*/  STL [R1+0x268], R15 ;  /* 0x0002680f01007387 */ /* 0x000fe40000100800 */
[C---:B------:R-:W-:Y:S01]  /*0770*/  IMAD.HI.U32 R4, R2.reuse, R9, RZ ;  /* 0x0000000902047227 */ /* 0x040fe200078e00ff */
[----:B------:R-:W-:Y:S01]  /*0780*/  IADD3 R5, -R5, RZ, RZ ;  /* 0x000000ff05057210 */ /* 0x000fe20007ffe1ff */
[----:B------:R-:W-:Y:S02]  /*0790*/  STL [R1+0x264], R14 ;  /* 0x0002640e01007387 */ /* 0x000fe40000100800 */
[----:B------:R-:W-:-:S04]  /*07a0*/  IMAD.HI.U32 R3, R2, R13, RZ ;  /* 0x0000000d02037227 */ /* 0x000fc800078e00ff */
[----:B------:R-:W-:Y:S01]  /*07b0*/  IMAD R2, R8, R6, R7 ;  /* 0x0000000608027224 */ /* 0x000fe200078e0207 */
[----:B------:R-:W-:Y:S01]  /*07c0*/  IADD3 R7, R12, -0x5, RZ ;  /* 0xfffffffb0c077810 */ /* 0x000fe20007ffe0ff */
[----:B------:R-:W-:Y:S02]  /*07d0*/  IMAD.MOV R4, RZ, RZ, -R4 ;  /* 0x000000ffff047224 */ /* 0x000fe400078e0a04 */
[----:B------:R-:W-:Y:S01]  /*07e0*/  IMAD.MOV R6, RZ, RZ, -R3 ;  /* 0x000000ffff067224 */ /* 0x000fe200078e0a03 */
[C---:B------:R-:W-:Y:S01]  /*07f0*/  ISETP.GT.U32.AND P0, PT, R8.reuse, R2, PT ;  /* 0x000000020800720c */ /* 0x040fe20003f04070 */
[C---:B------:R-:W-:Y:S01]  /*0800*/  IMAD R5, R8.reuse, R5, R11 ;  /* 0x0000000508057224 */ /* 0x040fe200078e020b */
[----:B------:R-:W-:Y:S01]  /*0810*/  ISETP.GE.U32.AND P6, PT, R7, 0x7fffffdc, PT ;  /* 0x7fffffdc0700780c */ /* 0x000fe20003fc6070 */
[----:B------:R-:W-:Y:S01]  /*0820*/  IMAD R3, R8, R4, R9 ;  /* 0x0000000408037224 */ /* 0x000fe200078e0209 */
[----:B------:R-:W-:Y:S01]  /*0830*/  IADD3 R4, R12, -0x1, RZ ;  /* 0xffffffff0c047810 */ /* 0x000fe20007ffe0ff */
[C---:B------:R-:W-:Y:S01]  /*0840*/  IMAD R6, R8.reuse, R6, R13 ;  /* 0x0000000608067224 */ /* 0x040fe200078e020d */
[----:B------:R-:W-:-:S02]  /*0850*/  ISETP.GT.U32.AND P2, PT, R8, R5, PT ;  /* 0x000000050800720c */ /* 0x000fc40003f44070 */
[C---:B------:R-:W-:Y:S02]  /*0860*/  ISETP.GT.U32.AND P1, PT, R8.reuse, R3, PT ;  /* 0x000000030800720c */ /* 0x040fe40003f24070 */
[----:B------:R-:W-:Y:S02]  /*0870*/  ISETP.GT.U32.AND P3, PT, R8, R6, PT ;  /* 0x000000060800720c */ /* 0x000fe40003f64070 */
[----:B------:R-:W-:Y:S01]  /*0880*/  IADD3 R7, R12, -0xd, RZ ;  /* 0xfffffff30c077810 */ /* 0x000fe20007ffe0ff */
[----:B------:R-:W-:Y:S01]  /*0890*/  @!P0 IMAD.IADD R2, R2, 0x1, -R8 ;  /* 0x0000000102028824 */ /* 0x000fe200078e0a08 */
[----:B------:R-:W-:Y:S02]  /*08a0*/  ISETP.GE.U32.AND P0, PT, R4, 0x7fffffe0, PT ;  /* 0x7fffffe00400780c */ /* 0x000fe40003f06070 */
[----:B------:R-:W-:-:S03]  /*08b0*/  IADD3 R4, R12, -0x9, RZ ;  /* 0xfffffff70c047810 */ /* 0x000fc60007ffe0ff */
[--C-:B------:R-:W-:Y:S02]  /*08c0*/  @!P2 IMAD.IADD R5, R5, 0x1, -R8.reuse ;  /* 0x000000010505a824 */ /* 0x100fe400078e0a08 */
[--C-:B------:R-:W-:Y:S01]  /*08d0*/  @!P1 IMAD.IADD R3, R3, 0x1, -R8.reuse ;  /* 0x0000000103039824 */ /* 0x100fe200078e0a08 */
[----:B------:R-:W-:Y:S01]  /*08e0*/  ISETP.GT.U32.AND P1, PT, R8, R2, PT ;  /* 0x000000020800720c */ /* 0x000fe20003f24070 */
[----:B------:R-:W-:Y:S01]  /*08f0*/  @!P3 IMAD.IADD R6, R6, 0x1, -R8 ;  /* 0x000000010606b824 */ /* 0x000fe200078e0a08 */
[C---:B------:R-:W-:Y:S02]  /*0900*/  ISETP.GT.U32.AND P2, PT, R8.reuse, R5, PT ;  /* 0x000000050800720c */ /* 0x040fe40003f44070 */
[C---:B------:R-:W-:Y:S02]  /*0910*/  ISETP.GT.U32.AND P4, PT, R8.reuse, R3, PT ;  /* 0x000000030800720c */ /* 0x040fe40003f84070 */
[----:B------:R-:W-:-:S07]  /*0920*/  ISETP.GT.U32.AND P3, PT, R8, R6, PT ;  /* 0x000000060800720c */ /* 0x000fce0003f64070 */
[--C-:B------:R-:W-:Y:S01]  /*0930*/  @!P1 IMAD.IADD R2, R2, 0x1, -R8.reuse ;  /* 0x0000000102029824 */ /* 0x100fe200078e0a08 */
[----:B------:R-:W-:Y:S02]  /*0940*/  ISETP.GE.AND P1, PT, R16, RZ, PT ;  /* 0x000000ff1000720c */ /* 0x000fe40003f26270 */
[----:B------:R-:W-:Y:S01]  /*0950*/  @!P2 IADD3 R5, R5, -R8, RZ ;  /* 0x800000080505a210 */ /* 0x000fe20007ffe0ff */
[--C-:B------:R-:W-:Y:S01]  /*0960*/  @!P4 IMAD.IADD R3, R3, 0x1, -R8.reuse ;  /* 0x000000010303c824 */ /* 0x100fe200078e0a08 */
[----:B------:R-:W-:Y:S01]  /*0970*/  ISETP.GE.AND P2, PT, R15, RZ, PT ;  /* 0x000000ff0f00720c */ /* 0x000fe20003f46270 */
[----:B------:R-:W-:Y:S01]  /*0980*/  @!P3 IMAD.IADD R6, R6, 0x1, -R8 ;  /* 0x000000010606b824 */ /* 0x000fe200078e0a08 */
[----:B------:R-:W-:Y:S01]  /*0990*/  ISETP.GE.AND P3, PT, R14, RZ, PT ;  /* 0x000000ff0e00720c */ /* 0x000fe20003f66270 */
[----:B------:R-:W-:Y:S01]  /*09a0*/  @!P5 IMAD.MOV R2, RZ, RZ, -R2 ;  /* 0x000000ffff02d224 */ /* 0x000fe200078e0a02 */
[----:B------:R-:W-:Y:S01]  /*09b0*/  ISETP.GE.U32.AND P4, PT, R4, 0x7fffffd8, PT ;  /* 0x7fffffd80400780c */ /* 0x000fe20003f86070 */
[----:B------:R-:W-:Y:S01]  /*09c0*/  IMAD.MOV.U32 R4, RZ, RZ, R3 ;  /* 0x000000ffff047224 */ /* 0x000fe200078e0003 */
[----:B------:R-:W-:-:S02]  /*09d0*/  ISETP.NE.AND P5, PT, RZ, c[0x0][0x178], PT ;  /* 0x00005e00ff007a0c */ /* 0x000fc40003fa5270 */
[----:B------:R-:W-:Y:S01]  /*09e0*/  LOP3.LUT R3, RZ, c[0x0][0x178], RZ, 0x33, !PT ;  /* 0x00005e00ff037a12 */ /* 0x000fe200078e33ff */
[----:B------:R-:W-:Y:S01]  /*09f0*/  @!P1 IMAD.MOV R4, RZ, RZ, -R4 ;  /* 0x000000ffff049224 */ /* 0x000fe200078e0a04 */
[----:B------:R-:W-:Y:S02]  /*0a00*/  ISETP.GE.U32.AND P1, PT, R7, 0x7fffffd4, PT ;  /* 0x7fffffd40700780c */ /* 0x000fe40003f26070 */
[C---:B------:R-:W-:Y:S01]  /*0a10*/  SEL R2, R3.reuse, R2, !P5 ;  /* 0x0000000203027207 */ /* 0x040fe20006800000 */
[----:B------:R-:W-:Y:S01]  /*0a20*/  @!P2 IMAD.MOV R5, RZ, RZ, -R5 ;  /* 0x000000ffff05a224 */ /* 0x000fe200078e0a05 */
[C---:B------:R-:W-:Y:S01]  /*0a30*/  SEL R4, R3.reuse, R4, !P5 ;  /* 0x0000000403047207 */ /* 0x040fe20006800000 */
[----:B------:R-:W-:Y:S01]  /*0a40*/  @!P3 IMAD.MOV R6, RZ, RZ, -R6 ;  /* 0x000000ffff06b224 */ /* 0x000fe200078e0a06 */
[----:B------:R-:W-:Y:S01]  /*0a50*/  IADD3 R7, R12, -0x11, RZ ;  /* 0xffffffef0c077810 */ /* 0x000fe20007ffe0ff */
[----:B------:R-:W-:Y:S01]  /*0a60*/  IMAD R10, R2, c[0x0][0x184], RZ ;  /* 0x00006100020a7a24 */ /* 0x000fe200078e02ff */
[C---:B------:R-:W-:Y:S01]  /*0a70*/  SEL R5, R3.reuse, R5, !P5 ;  /* 0x0000000503057207 */ /* 0x040fe20006800000 */
[----:B------:R-:W-:Y:S01]  /*0a80*/  IMAD R9, R4, c[0x0][0x184], RZ ;  /* 0x0000610004097a24 */ /* 0x000fe200078e02ff */
[----:B------:R-:W-:Y:S01]  /*0a90*/  SEL R252, R3, R6, !P5 ;  /* 0x0000000603fc7207 */ /* 0x000fe20006800000 */
[----:B------:R-:W-:Y:S01]  /*0aa0*/  IMAD.SHL.U32 R13, R10, 0x4, RZ ;  /* 0x000000040a0d7824 */ /* 0x000fe200078e00ff */
[----:B------:R-:W-:Y:S01]  /*0ab0*/  STL [R1+0x168], R10 ;  /* 0x0001680a01007387 */ /* 0x000fe20000100800 */
[----:B------:R-:W-:Y:S01]  /*0ac0*/  IMAD R8, R5, c[0x0][0x184], RZ ;  /* 0x0000610005087a24 */ /* 0x000fe200078e02ff */
[----:B------:R-:W-:Y:S01]  /*0ad0*/  ISETP.GE.U32.AND P2, PT, R7, 0x7fffffd0, PT ;  /* 0x7fffffd00700780c */ /* 0x000fe20003f46070 */
[----:B------:R-:W-:Y:S01]  /*0ae0*/  IMAD R252, R252, c[0x0][0x184], RZ ;  /* 0x00006100fcfc7a24 */ /* 0x000fe200078e02ff */
[----:B------:R-:W-:Y:S01]  /*0af0*/  STL [R1+0x164], R9 ;  /* 0x0001640901007387 */ /* 0x000fe20000100800 */
[----:B------:R-:W-:Y:S01]  /*0b00*/  IMAD.SHL.U32 R11, R9, 0x4, RZ ;  /* 0x00000004090b7824 */ /* 0x000fe200078e00ff */
[----:B------:R-:W-:Y:S01]  /*0b10*/  SHF.L.U32 R3, R8, 0x2, RZ ;  /* 0x0000000208037819 */ /* 0x000fe200000006ff */
[----:B------:R-:W-:Y:S01]  /*0b20*/  IMAD.SHL.U32 R4, R252, 0x4, RZ ;  /* 0x00000004fc047824 */ /* 0x000fe200078e00ff */
[----:B------:R-:W-:Y:S01]  /*0b30*/  IADD3 R62, P3, R13, c[0x0][0x160], RZ ;  /* 0x000058000d3e7a10 */ /* 0x000fe20007f7e0ff */
[----:B------:R-:W-:Y:S01]  /*0b40*/  STL [R1+0x704], R13 ;  /* 0x0007040d01007387 */ /* 0x000fe20000100800 */
[----:B------:R-:W-:Y:S01]  /*0b50*/  IADD3 R74, P5, R11, c[0x0][0x160], RZ ;  /* 0x000058000b4a7a10 */ /* 0x000fe20007fbe0ff */
[----:B------:R-:W-:Y:S01]  /*0b60*/  IMAD.SHL.U32 R7, R234, 0x4, RZ ;  /* 0x00000004ea077824 */ /* 0x000fe200078e00ff */
[----:B------:R-:W-:Y:S01]  /*0b70*/  LEA.HI.X.SX32 R63, R10, c[0x0][0x164], 0x2, P3 ;  /* 0x000059000a3f7a11 */ /* 0x000fe200018f16ff */
[----:B------:R-:W-:Y:S01]  /*0b80*/  STL [R1+0x160], R8 ;  /* 0x0001600801007387 */ /* 0x000fe20000100800 */
[----:B------:R-:W-:Y:S01]  /*0b90*/  IADD3 R106, P3, R3, c[0x0][0x160], RZ ;  /* 0x00005800036a7a10 */ /* 0x000fe20007f7e0ff */
[----:B------:R-:W-:Y:S01]  /*0ba0*/  IMAD.SHL.U32 R6, R234, 0x8, RZ ;  /* 0x00000008ea067824 */ /* 0x000fe200078e00ff */
[----:B------:R-:W-:Y:S01]  /*0bb0*/  LEA.HI.X.SX32 R75, R9, c[0x0][0x164], 0x2, P5 ;  /* 0x00005900094b7a11 */ /* 0x000fe200028f16ff */
[----:B------:R-:W-:Y:S01]  /*0bc0*/  STL [R1+0x700], R11 ;  /* 0x0007000b01007387 */ /* 0x000fe20000100800 */
[----:B------:R-:W-:Y:S01]  /*0bd0*/  IADD3 R2, R12, -0x15, RZ ;  /* 0xffffffeb0c027810 */ /* 0x000fe20007ffe0ff */
[C---:B------:R-:W-:Y:S01]  /*0be0*/  IMAD.WIDE R110, R7.reuse, 0x4, R62 ;  /* 0x00000004076e7825 */ /* 0x040fe200078e023e */
[----:B------:R-:W-:Y:S01]  /*0bf0*/  LEA.HI.X.SX32 R107, R8, c[0x0][0x164], 0x2, P3 ;  /* 0x00005900086b7a11 */ /* 0x000fe200018f16ff */
[----:B------:R1:W-:Y:S01]  /*0c00*/  STL [R1+0x6fc], R3 ;  /* 0x0006fc0301007387 */ /* 0x0003e20000100800 */
[----:B------:R-:W-:Y:S01]  /*0c10*/  ISETP.GE.U32.AND P3, PT, R2, 0x7fffffcc, PT ;  /* 0x7fffffcc0200780c */ /* 0x000fe20003f66070 */
[C---:B------:R-:W-:Y:S01]  /*0c20*/  IMAD.WIDE R58, R7.reuse, 0x4, R74 ;  /* 0x00000004073a7825 */ /* 0x040fe200078e024a */
[----:B------:R-:W-:Y:S01]  /*0c30*/  IADD3 R2, R12, -0x1d, RZ ;  /* 0xffffffe30c027810 */ /* 0x000fe20007ffe0ff */
[----:B------:R2:W-:Y:S02]  /*0c40*/  STL [R1+0x6f8], R4 ;  /* 0x0006f80401007387 */ /* 0x0005e40000100800 */
[----:B------:R-:W-:-:S02]  /*0c50*/  IMAD.WIDE R56, R7, 0x4, R106 ;  /* 0x0000000407387825 */ /* 0x000fc400078e026a */
[----:B------:R3:W-:Y:S01]  /*0c60*/  LDGSTS.E [R124], [R62.64], !P0 ;  /* 0x000000003e7c7fae */ /* 0x0007e2000c121844 */
[----:B-1----:R-:W-:Y:S01]  /*0c70*/  IADD3 R3, R12, -0x19, RZ ;  /* 0xffffffe70c037810 */ /* 0x002fe20007ffe0ff */
[----:B------:R-:W-:Y:S02]  /*0c80*/  IMAD.WIDE R52, R6, 0x4, R62 ;  /* 0x0000000406347825 */ /* 0x000fe400078e023e */
[----:B------:R3:W-:Y:S01]  /*0c90*/  LDGSTS.E [R124+0x200], [R74.64], !P0 ;  /* 0x002000004a7c7fae */ /* 0x0007e2000c121844 */
[----:B--2---:R-:W-:Y:S01]  /*0ca0*/  IADD3 R4, P5, R4, c[0x0][0x160], RZ ;  /* 0x0000580004047a10 */ /* 0x004fe20007fbe0ff */
[----:B------:R-:W-:Y:S02]  /*0cb0*/  IMAD.WIDE R50, R6, 0x4, R74 ;  /* 0x0000000406327825 */ /* 0x000fe400078e024a */
[----:B------:R3:W-:Y:S01]  /*0cc0*/  LDGSTS.E [R124+0x400], [R106.64], !P0 ;  /* 0x004000006a7c7fae */ /* 0x0007e2000c121844 */
[----:B------:R-:W-:Y:S01]  /*0cd0*/  LEA.HI.X.SX32 R5, R252, c[0x0][0x164], 0x2, P5 ;  /* 0x00005900fc057a11 */ /* 0x000fe200028f16ff */
[----:B------:R-:W-:-:S02]  /*0ce0*/  IMAD.WIDE R48, R6, 0x4, R106 ;  /* 0x0000000406307825 */ /* 0x000fc400078e026a */
[----:B------:R-:W-:Y:S01]  /*0cf0*/  STL [R1+0x78c], R252 ;  /* 0x00078cfc01007387 */ /* 0x000fe20000100800 */
[----:B------:R-:W-:Y:S01]  /*0d00*/  ISETP.GE.U32.AND P5, PT, R3, 0x7fffffc8, PT ;  /* 0x7fffffc80300780c */ /* 0x000fe20003fa6070 */
[--C-:B------:R-:W-:Y:S02]  /*0d10*/  IMAD.WIDE R54, R7, 0x4, R4.reuse ;  /* 0x0000000407367825 */ /* 0x100fe400078e0204 */
[----:B------:R3:W-:Y:S01]  /*0d20*/  LDGSTS.E [R124+0x600], [R4.64], !P0 ;  /* 0x00600000047c7fae */ /* 0x0007e2000c121844 */
[----:B------:R-:W-:Y:S02]  /*0d30*/  ISETP.GE.U32.AND P0, PT, R2, 0x7fffffc4, PT ;  /* 0x7fffffc40200780c */ /* 0x000fe40003f06070 */
[----:B------:R-:W-:Y:S01]  /*0d40*/  IADD3 R2, R12, -0x2, RZ ;  /* 0xfffffffe0c027810 */ /* 0x000fe20007ffe0ff */
[----:B------:R1:W-:Y:S01]  /*0d50*/  LDGSTS.E [R124+0x2000], [R110.64], !P6 ;  /* 0x020000006e7c7fae */ /* 0x0003e2000f121844 */
[----:B------:R-:W-:Y:S02]  /*0d60*/  IMAD R3, R234, 0xc, RZ ;  /* 0x0000000cea037824 */ /* 0x000fe400078e02ff */
[----:B------:R-:W-:Y:S01]  /*0d70*/  IMAD.WIDE R46, R6, 0x4, R4 ;  /* 0x00000004062e7825 */ /* 0x000fe200078e0204 */
[----:B------:R1:W-:Y:S03]  /*0d80*/  STL.64 [R1+0x830], R110 ;  /* 0x0008306e01007387 */ /* 0x0003e60000100a00 */
[C---:B------:R-:W-:Y:S01]  /*0d90*/  IMAD.WIDE R44, R3.reuse, 0x4, R62 ;  /* 0x00000004032c7825 */ /* 0x040fe200078e023e */
[----:B------:R2:W-:Y:S03]  /*0da0*/  LDGSTS.E [R124+0x2200], [R58.64], !P6 ;  /* 0x022000003a7c7fae */ /* 0x0005e6000f121844 */
[----:B------:R-:W-:Y:S01]  /*0db0*/  IMAD.SHL.U32 R6, R234, 0x10, RZ ;  /* 0x00000010ea067824 */ /* 0x000fe200078e00ff */
[----:B------:R2:W-:Y:S01]  /*0dc0*/  STL.64 [R1+0x838], R58 ;  /* 0x0008383a01007387 */ /* 0x0005e20000100a00 */
[----:B------:R-:W-:-:S03]  /*0dd0*/  IMAD.WIDE R42, R3, 0x4, R74 ;  /* 0x00000004032a7825 */ /* 0x000fc600078e024a */
[----:B------:R3:W-:Y:S01]  /*0de0*/  LDGSTS.E [R124+0x2400], [R56.64], !P6 ;  /* 0x02400000387c7fae */ /* 0x0007e2000f121844 */
[C---:B------:R-:W-:Y:S01]  /*0df0*/  IMAD.WIDE R34, R3.reuse, 0x4, R106 ;  /* 0x0000000403227825 */ /* 0x040fe200078e026a */
[----:B-1----:R-:W-:Y:S02]  /*0e00*/  LOP3.LUT R111, R124, 0x40, RZ, 0x3c, !PT ;  /* 0x000000407c6f7812 */ /* 0x002fe400078e3cff */
[----:B------:R3:W-:Y:S01]  /*0e10*/  LDGSTS.E [R124+0x2600], [R54.64], !P6 ;  /* 0x02600000367c7fae */ /* 0x0007e2000f121844 */
[----:B------:R-:W-:Y:S01]  /*0e20*/  ISETP.GE.U32.AND P6, PT, R2, 0x7fffffdf, PT ;  /* 0x7fffffdf0200780c */ /* 0x000fe20003fc6070 */
[----:B------:R-:W-:Y:S02]  /*0e30*/  IMAD.WIDE R40, R3, 0x4, R4 ;  /* 0x0000000403287825 */ /* 0x000fe400078e0204 */
[----:B------:R3:W-:Y:S01]  /*0e40*/  LDGSTS.E [R124+0x4000], [R52.64], !P4 ;  /* 0x04000000347c7fae */ /* 0x0007e2000e121844 */
[----:B--2---:R-:W-:Y:S01]  /*0e50*/  LOP3.LUT R58, R124, 0x20, RZ, 0x3c, !PT ;  /* 0x000000207c3a7812 */ /* 0x004fe200078e3cff */
[----:B------:R-:W-:-:S02]  /*0e60*/  IMAD.MOV.U32 R59, RZ, RZ, c[0x0][0x180] ;  /* 0x00006000ff3b7624 */ /* 0x000fc400078e00ff */
[----:B------:R3:W-:Y:S01]  /*0e70*/  LDGSTS.E [R124+0x4200], [R50.64], !P4 ;  /* 0x04200000327c7fae */ /* 0x0007e2000e121844 */
[----:B------:R-:W-:Y:S02]  /*0e80*/  IMAD.WIDE R38, R6, 0x4, R62 ;  /* 0x0000000406267825 */ /* 0x000fe400078e023e */
[C---:B------:R-:W-:Y:S01]  /*0e90*/  IADD3 R2, R59.reuse, -0x6, RZ ;  /* 0xfffffffa3b027810 */ /* 0x040fe20007ffe0ff */
[----:B------:R3:W-:Y:S01]  /*0ea0*/  LDGSTS.E [R124+0x4400], [R48.64], !P4 ;  /* 0x04400000307c7fae */ /* 0x0007e2000e121844 */
[----:B------:R-:W-:Y:S01]  /*0eb0*/  IMAD R3, R234, 0x14, RZ ;  /* 0x00000014ea037824 */ /* 0x000fe200078e02ff */
[C---:B------:R-:W-:Y:S01]  /*0ec0*/  IADD3 R123, R59.reuse, -0x1b, RZ ;  /* 0xffffffe53b7b7810 */ /* 0x040fe20007ffe0ff */
[----:B------:R-:W-:Y:S01]  /*0ed0*/  IMAD.WIDE R96, R6, 0x4, R74 ;  /* 0x0000000406607825 */ /* 0x000fe200078e024a */
[----:B------:R3:W-:Y:S01]  /*0ee0*/  LDGSTS.E [R124+0x4600], [R46.64], !P4 ;  /* 0x046000002e7c7fae */ /* 0x0007e2000e121844 */
[----:B------:R-:W-:Y:S02]  /*0ef0*/  ISETP.GE.U32.AND P4, PT, R2, 0x7fffffdb, PT ;  /* 0x7fffffdb0200780c */ /* 0x000fe40003f86070 */
[C---:B------:R-:W-:Y:S01]  /*0f00*/  IADD3 R2, R59.reuse, -0xa, RZ ;  /* 0xfffffff63b027810 */ /* 0x040fe20007ffe0ff */
[----:B------:R3:W-:Y:S01]  /*0f10*/  LDGSTS.E [R124+0x6000], [R44.64], !P1 ;  /* 0x060000002c7c7fae */ /* 0x0007e2000c921844 */
[----:B------:R-:W-:Y:S01]  /*0f20*/  IMAD.WIDE R64, R6, 0x4, R106 ;  /* 0x0000000406407825 */ /* 0x000fe200078e026a */
[----:B------:R-:W-:-:S02]  /*0f30*/  IADD3 R126, R59, -0x1f, RZ ;  /* 0xffffffe13b7e7810 */ /* 0x000fc40007ffe0ff */
[----:B------:R3:W-:Y:S01]  /*0f40*/  LDGSTS.E [R124+0x6200], [R42.64], !P1 ;  /* 0x062000002a7c7fae */ /* 0x0007e2000c921844 */
[----:B------:R-:W-:Y:S01]  /*0f50*/  IMAD.WIDE R66, R6, 0x4, R4 ;  /* 0x0000000406427825 */ /* 0x000fe200078e0204 */
[----:B------:R-:W-:Y:S02]  /*0f60*/  IADD3 R134, R59, -0x4, RZ ;  /* 0xfffffffc3b867810 */ /* 0x000fe40007ffe0ff */
[----:B------:R3:W-:Y:S01]  /*0f70*/  LDGSTS.E [R124+0x6400], [R34.64], !P1 ;  /* 0x06400000227c7fae */ /* 0x0007e2000c921844 */
[----:B------:R-:W-:Y:S01]  /*0f80*/  IMAD.WIDE R32, R3, 0x4, R62 ;  /* 0x0000000403207825 */ /* 0x000fe200078e023e */
[C---:B------:R-:W-:Y:S02]  /*0f90*/  IADD3 R142, R59.reuse, -0x8, RZ ;  /* 0xfffffff83b8e7810 */ /* 0x040fe40007ffe0ff */
[----:B------:R3:W-:Y:S01]  /*0fa0*/  LDGSTS.E [R124+0x6600], [R40.64], !P1 ;  /* 0x06600000287c7fae */ /* 0x0007e2000c921844 */
[----:B------:R-:W-:Y:S01]  /*0fb0*/  ISETP.GE.U32.AND P1, PT, R2, 0x7fffffd7, PT ;  /* 0x7fffffd70200780c */ /* 0x000fe20003f26070 */
[----:B------:R-:W-:Y:S01]  /*0fc0*/  IMAD R6, R234, 0x18, RZ ;  /* 0x00000018ea067824 */ /* 0x000fe200078e02ff */
[----:B------:R-:W-:Y:S01]  /*0fd0*/  IADD3 R2, R59, -0xe, RZ ;  /* 0xfffffff23b027810 */ /* 0x000fe20007ffe0ff */
[----:B------:R3:W-:Y:S01]  /*0fe0*/  LDGSTS.E [R124+0x8000], [R38.64], !P2 ;  /* 0x08000000267c7fae */ /* 0x0007e2000d121844 */
[----:B------:R-:W-:Y:S01]  /*0ff0*/  IMAD.WIDE R30, R3, 0x4, R74 ;  /* 0x00000004031e7825 */ /* 0x000fe200078e024a */
[----:B------:R-:W-:-:S02]  /*1000*/  IADD3 R158, R59, -0x10, RZ ;  /* 0xfffffff03b9e7810 */ /* 0x000fc40007ffe0ff */
[----:B------:R3:W-:Y:S01]  /*1010*/  LDGSTS.E [R124+0x8200], [R96.64], !P2 ;  /* 0x08200000607c7fae */ /* 0x0007e2000d121844 */
[----:B------:R-:W-:Y:S01]  /*1020*/  IMAD.WIDE R26, R3, 0x4, R106 ;  /* 0x00000004031a7825 */ /* 0x000fe200078e026a */
[----:B------:R-:W-:Y:S02]  /*1030*/  IADD3 R230, R59, -0x20, RZ ;  /* 0xffffffe03be67810 */ /* 0x000fe40007ffe0ff */
[----:B------:R3:W-:Y:S01]  /*1040*/  LDGSTS.E [R124+0x8400], [R64.64], !P2 ;  /* 0x08400000407c7fae */ /* 0x0007e2000d121844 */
[----:B------:R-:W-:-:S03]  /*1050*/  IMAD.WIDE R108, R3, 0x4, R4 ;  /* 0x00000004036c7825 */ /* 0x000fc600078e0204 */
[----:B------:R3:W-:Y:S01]  /*1060*/  LDGSTS.E [R124+0x8600], [R66.64], !P2 ;  /* 0x08600000427c7fae */ /* 0x0007e2000d121844 */
[----:B------:R-:W-:Y:S01]  /*1070*/  ISETP.GE.U32.AND P2, PT, R2, 0x7fffffd3, PT ;  /* 0x7fffffd30200780c */ /* 0x000fe20003f46070 */
[----:B------:R-:W-:Y:S01]  /*1080*/  IMAD.WIDE R112, R6, 0x4, R62 ;  /* 0x0000000406707825 */ /* 0x000fe200078e023e */
[----:B------:R-:W-:Y:S01]  /*1090*/  IADD3 R2, R59, -0x12, RZ ;  /* 0xffffffee3b027810 */ /* 0x000fe20007ffe0ff */
[----:B------:R3:W-:Y:S02]  /*10a0*/  LDGSTS.E [R124+0xa000], [R32.64], !P3 ;  /* 0x0a000000207c7fae */ /* 0x0007e4000d921844 */
[----:B------:R-:W-:Y:S02]  /*10b0*/  IMAD R3, R234, 0x1c, RZ ;  /* 0x0000001cea037824 */ /* 0x000fe400078e02ff */
[----:B------:R3:W-:Y:S01]  /*10c0*/  LDGSTS.E [R124+0xa200], [R30.64], !P3 ;  /* 0x0a2000001e7c7fae */ /* 0x0007e2000d921844 */
[----:B------:R-:W-:-:S03]  /*10d0*/  IMAD.WIDE R28, R6, 0x4, R74 ;  /* 0x00000004061c7825 */ /* 0x000fc600078e024a */
[----:B------:R3:W-:Y:S01]  /*10e0*/  LDGSTS.E [R124+0xa400], [R26.64], !P3 ;  /* 0x0a4000001a7c7fae */ /* 0x0007e2000d921844 */
[----:B------:R-:W-:-:S03]  /*10f0*/  IMAD.WIDE R116, R6, 0x4, R106 ;  /* 0x0000000406747825 */ /* 0x000fc600078e026a */
[----:B------:R3:W-:Y:S01]  /*1100*/  LDGSTS.E [R124+0xa600], [R108.64], !P3 ;  /* 0x0a6000006c7c7fae */ /* 0x0007e2000d921844 */
[----:B------:R-:W-:Y:S01]  /*1110*/  IMAD.WIDE R70, R6, 0x4, R4 ;  /* 0x0000000406467825 */ /* 0x000fe200078e0204 */
[----:B------:R-:W-:Y:S02]  /*1120*/  ISETP.GE.U32.AND P3, PT, R2, 0x7fffffcf, PT ;  /* 0x7fffffcf0200780c */ /* 0x000fe40003f66070 */
[----:B------:R-:W-:Y:S01]  /*1130*/  IADD3 R2, R59, -0x16, RZ ;  /* 0xffffffea3b027810 */ /* 0x000fe20007ffe0ff */
[----:B------:R3:W-:Y:S01]  /*1140*/  LDGSTS.E [R124+0xc000], [R112.64], !P5 ;  /* 0x0c000000707c7fae */ /* 0x0007e2000e921844 */
[----:B------:R-:W-:-:S03]  /*1150*/  IMAD.WIDE R98, R3, 0x4, R62 ;  /* 0x0000000403627825 */ /* 0x000fc600078e023e */
        /* <DEDUP_REMOVED lines=11> */
[C---:B------:R-:W-:Y:S02]  /*1210*/  IMAD R3, R234.reuse, 0x5, RZ ;  /* 0x00000005ea037824 */ /* 0x040fe400078e02ff */
[C---:B------:R-:W-:Y:S01]  /*1220*/  IMAD.WIDE R246, R234.reuse, 0x4, R74 ;  /* 0x00000004eaf67825 */ /* 0x040fe200078e024a */
[----:B------:R3:W-:Y:S03]  /*1230*/  LDGSTS.E [R124+0xe400], [R120.64], !P0 ;  /* 0x0e400000787c7fae */ /* 0x0007e6000c121844 */
[----:B------:R-:W-:Y:S01]  /*1240*/  IMAD.WIDE R244, R234, 0x4, R106 ;  /* 0x00000004eaf47825 */ /* 0x000fe200078e026a */
[----:B------:R3:W-:Y:S01]  /*1250*/  LDGSTS.E [R124+0xe600], [R68.64], !P0 ;  /* 0x0e600000447c7fae */ /* 0x0007e2000c121844 */
[----:B------:R-:W-:Y:S02]  /*1260*/  ISETP.GE.U32.AND P0, PT, R2, 0x7fffffc7, PT ;  /* 0x7fffffc70200780c */ /* 0x000fe40003f06070 */
[----:B------:R-:W-:Y:S01]  /*1270*/  IMAD.WIDE R242, R234, 0x4, R4 ;  /* 0x00000004eaf27825 */ /* 0x000fe200078e0204 */
[----:B------:R-:W-:Y:S01]  /*1280*/  IADD3 R2, R59, -0x1e, RZ ;  /* 0xffffffe23b027810 */ /* 0x000fe20007ffe0ff */
[----:B------:R1:W-:Y:S02]  /*1290*/  LDGSTS.E [R58+0x800], [R248.64], !P6 ;  /* 0x00800000f83a7fae */ /* 0x0003e4000f121844 */
[----:B------:R-:W-:-:S02]  /*12a0*/  IMAD.WIDE R6, R3, 0x4, R62 ;  /* 0x0000000403067825 */ /* 0x000fc400078e023e */
[----:B------:R1:W-:Y:S02]  /*12b0*/  LDGSTS.E [R58+0xa00], [R246.64], !P6 ;  /* 0x00a00000f63a7fae */ /* 0x0003e4000f121844 */
[----:B------:R-:W-:Y:S02]  /*12c0*/  IMAD R10, R234, 0x9, RZ ;  /* 0x00000009ea0a7824 */ /* 0x000fe400078e02ff */
[C---:B------:R-:W-:Y:S01]  /*12d0*/  IMAD.WIDE R18, R3.reuse, 0x4, R74 ;  /* 0x0000000403127825 */ /* 0x040fe200078e024a */
[----:B------:R1:W-:Y:S03]  /*12e0*/  LDGSTS.E [R58+0xc00], [R244.64], !P6 ;  /* 0x00c00000f43a7fae */ /* 0x0003e6000f121844 */
[----:B------:R-:W-:Y:S01]  /*12f0*/  IMAD.WIDE R60, R3, 0x4, R106 ;  /* 0x00000004033c7825 */ /* 0x000fe200078e026a */
[----:B------:R1:W-:Y:S01]  /*1300*/  LDGSTS.E [R58+0xe00], [R242.64], !P6 ;  /* 0x00e00000f23a7fae */ /* 0x0003e2000f121844 */
[----:B------:R-:W-:-:S02]  /*1310*/  ISETP.GE.U32.AND P6, PT, R2, 0x7fffffc3, PT ;  /* 0x7fffffc30200780c */ /* 0x000fc40003fc6070 */
[----:B------:R-:W-:Y:S01]  /*1320*/  IMAD.WIDE R78, R3, 0x4, R4 ;  /* 0x00000004034e7825 */ /* 0x000fe200078e0204 */
[----:B------:R-:W-:Y:S01]  /*1330*/  IADD3 R2, R59, -0x3, RZ ;  /* 0xfffffffd3b027810 */ /* 0x000fe20007ffe0ff */
[----:B------:R1:W-:Y:S02]  /*1340*/  LDGSTS.E [R58+0x2800], [R6.64], !P4 ;  /* 0x02800000063a7fae */ /* 0x0003e4000e121844 */
[C---:B------:R-:W-:Y:S02]  /*1350*/  IMAD.WIDE R100, R10.reuse, 0x4, R62 ;  /* 0x000000040a647825 */ /* 0x040fe400078e023e */
[----:B------:R1:W-:Y:S02]  /*1360*/  LDGSTS.E [R58+0x2a00], [R18.64], !P4 ;  /* 0x02a00000123a7fae */ /* 0x0003e4000e121844 */
[C---:B------:R-:W-:Y:S02]  /*1370*/  IMAD.WIDE R72, R10.reuse, 0x4, R74 ;  /* 0x000000040a487825 */ /* 0x040fe400078e024a */
[----:B------:R1:W-:Y:S02]  /*1380*/  LDGSTS.E [R58+0x2c00], [R60.64], !P4 ;  /* 0x02c000003c3a7fae */ /* 0x0003e4000e121844 */
[----:B------:R-:W-:-:S02]  /*1390*/  IMAD.WIDE R8, R10, 0x4, R106 ;  /* 0x000000040a087825 */ /* 0x000fc400078e026a */
[----:B------:R1:W-:Y:S01]  /*13a0*/  LDGSTS.E [R58+0x2e00], [R78.64], !P4 ;  /* 0x02e000004e3a7fae */ /* 0x0003e2000e121844 */
[----:B------:R-:W-:Y:S01]  /*13b0*/  ISETP.GE.U32.AND P4, PT, R2, 0x7fffffde, PT ;  /* 0x7fffffde0200780c */ /* 0x000fe20003f86070 */
[----:B------:R-:W-:Y:S01]  /*13c0*/  IMAD R3, R234, 0xd, RZ ;  /* 0x0000000dea037824 */ /* 0x000fe200078e02ff */
[C---:B------:R-:W-:Y:S01]  /*13d0*/  IADD3 R2, R59.reuse, -0x7, RZ ;  /* 0xfffffff93b027810 */ /* 0x040fe20007ffe0ff */
[----:B------:R-:W-:Y:S01]  /*13e0*/  IMAD.WIDE R84, R10, 0x4, R4 ;  /* 0x000000040a547825 */ /* 0x000fe200078e0204 */
[----:B------:R1:W-:Y:S01]  /*13f0*/  LDGSTS.E [R58+0x4800], [R100.64], !P1 ;  /* 0x04800000643a7fae */ /* 0x0003e2000c921844 */
[----:B------:R-:W-:Y:S02]  /*1400*/  IADD3 R10, R59, -0xb, RZ ;  /* 0xfffffff53b0a7810 */ /* 0x000fe40007ffe0ff */
[C---:B------:R-:W-:Y:S01]  /*1410*/  IMAD.WIDE R24, R3.reuse, 0x4, R62 ;  /* 0x0000000403187825 */ /* 0x040fe200078e023e */
[----:B------:R1:W-:Y:S03]  /*1420*/  LDGSTS.E [R58+0x4a00], [R72.64], !P1 ;  /* 0x04a00000483a7fae */ /* 0x0003e6000c921844 */
[----:B------:R-:W-:Y:S01]  /*1430*/  IMAD R12, R234, 0x11, RZ ;  /* 0x00000011ea0c7824 */ /* 0x000fe200078e02ff */
[----:B------:R1:W-:Y:S01]  /*1440*/  LDGSTS.E [R58+0x4c00], [R8.64], !P1 ;  /* 0x04c00000083a7fae */ /* 0x0003e2000c921844 */
[----:B------:R-:W-:-:S03]  /*1450*/  IMAD.WIDE R22, R3, 0x4, R74 ;  /* 0x0000000403167825 */ /* 0x000fc600078e024a */
[----:B------:R1:W-:Y:S01]  /*1460*/  LDGSTS.E [R58+0x4e00], [R84.64], !P1 ;  /* 0x04e00000543a7fae */ /* 0x0003e2000c921844 */
[----:B------:R-:W-:Y:S01]  /*1470*/  ISETP.GE.U32.AND P1, PT, R2, 0x7fffffda, PT ;  /* 0x7fffffda0200780c */ /* 0x000fe20003f26070 */
[C---:B------:R-:W-:Y:S02]  /*1480*/  IMAD.WIDE R90, R3.reuse, 0x4, R106 ;  /* 0x00000004035a7825 */ /* 0x040fe400078e026a */
[----:B------:R1:W-:Y:S02]  /*1490*/  LDGSTS.E [R58+0x6800], [R24.64], !P2 ;  /* 0x06800000183a7fae */ /* 0x0003e4000d121844 */
[----:B------:R-:W-:Y:S02]  /*14a0*/  IMAD.WIDE R2, R3, 0x4, R4 ;  /* 0x0000000403027825 */ /* 0x000fe400078e0204 */
[----:B------:R1:W-:Y:S02]  /*14b0*/  LDGSTS.E [R58+0x6a00], [R22.64], !P2 ;  /* 0x06a00000163a7fae */ /* 0x0003e4000d121844 */
[----:B------:R-:W-:-:S02]  /*14c0*/  IMAD.WIDE R80, R12, 0x4, R62 ;  /* 0x000000040c507825 */ /* 0x000fc400078e023e */
[----:B------:R1:W-:Y:S02]  /*14d0*/  LDGSTS.E [R58+0x6c00], [R90.64], !P2 ;  /* 0x06c000005a3a7fae */ /* 0x0003e4000d121844 */
[----:B------:R-:W-:Y:S02]  /*14e0*/  IMAD R11, R234, 0x15, RZ ;  /* 0x00000015ea0b7824 */ /* 0x000fe400078e02ff */
[----:B------:R-:W-:Y:S01]  /*14f0*/  IMAD.WIDE R92, R12, 0x4, R74 ;  /* 0x000000040c5c7825 */ /* 0x000fe200078e024a */
[----:B------:R1:W-:Y:S01]  /*1500*/  LDGSTS.E [R58+0x6e00], [R2.64], !P2 ;  /* 0x06e00000023a7fae */ /* 0x0003e2000d121844 */
[----:B------:R-:W-:Y:S02]  /*1510*/  ISETP.GE.U32.AND P2, PT, R10, 0x7fffffd6, PT ;  /* 0x7fffffd60a00780c */ /* 0x000fe40003f46070 */
[C---:B------:R-:W-:Y:S01]  /*1520*/  IMAD.WIDE R36, R12.reuse, 0x4, R106 ;  /* 0x000000040c247825 */ /* 0x040fe200078e026a */
[C---:B------:R-:W-:Y:S01]  /*1530*/  IADD3 R10, R59.reuse, -0xf, RZ ;  /* 0xfffffff13b0a7810 */ /* 0x040fe20007ffe0ff */
[----:B------:R1:W-:Y:S02]  /*1540*/  LDGSTS.E [R58+0x8800], [R80.64], !P3 ;  /* 0x08800000503a7fae */ /* 0x0003e4000d921844 */
[----:B------:R-:W-:Y:S01]  /*1550*/  IMAD.WIDE R20, R12, 0x4, R4 ;  /* 0x000000040c147825 */ /* 0x000fe200078e0204 */
[----:B------:R-:W-:Y:S01]  /*1560*/  IADD3 R12, R59, -0x17, RZ ;  /* 0xffffffe93b0c7810 */ /* 0x000fe20007ffe0ff */
[----:B------:R1:W-:Y:S02]  /*1570*/  LDGSTS.E [R58+0x8a00], [R92.64], !P3 ;  /* 0x08a000005c3a7fae */ /* 0x0003e4000d921844 */
[----:B------:R-:W-:-:S02]  /*1580*/  IMAD.WIDE R118, R11, 0x4, R62 ;  /* 0x000000040b767825 */ /* 0x000fc400078e023e */
[----:B------:R1:W-:Y:S02]  /*1590*/  LDGSTS.E [R58+0x8c00], [R36.64], !P3 ;  /* 0x08c00000243a7fae */ /* 0x0003e4000d921844 */
[C---:B------:R-:W-:Y:S02]  /*15a0*/  IMAD.WIDE R88, R11.reuse, 0x4, R74 ;  /* 0x000000040b587825 */ /* 0x040fe400078e024a */
[----:B------:R1:W-:Y:S01]  /*15b0*/  LDGSTS.E [R58+0x8e00], [R20.64], !P3 ;  /* 0x08e00000143a7fae */ /* 0x0003e2000d921844 */
[----:B------:R-:W-:Y:S01]  /*15c0*/  ISETP.GE.U32.AND P3, PT, R10, 0x7fffffd2, PT ;  /* 0x7fffffd20a00780c */ /* 0x000fe20003f66070 */
[----:B------:R-:W-:Y:S01]  /*15d0*/  IMAD.WIDE R14, R11, 0x4, R106 ;  /* 0x000000040b0e7825 */ /* 0x000fe200078e026a */
[----:B------:R-:W-:Y:S01]  /*15e0*/  IADD3 R10, R59, -0x13, RZ ;  /* 0xffffffed3b0a7810 */ /* 0x000fe20007ffe0ff */
[----:B------:R1:W-:Y:S02]  /*15f0*/  LDGSTS.E [R58+0xa800], [R118.64], !P5 ;  /* 0x0a800000763a7fae */ /* 0x0003e4000e921844 */
[----:B------:R-:W-:-:S02]  /*1600*/  IMAD.WIDE R82, R11, 0x4, R4 ;  /* 0x000000040b527825 */ /* 0x000fc400078e0204 */
[----:B------:R1:W-:Y:S02]  /*1610*/  LDGSTS.E [R58+0xaa00], [R88.64], !P5 ;  /* 0x0aa00000583a7fae */ /* 0x0003e4000e921844 */
[----:B------:R-:W-:Y:S02]  /*1620*/  IMAD R13, R234, 0x19, RZ ;  /* 0x00000019ea0d7824 */ /* 0x000fe400078e02ff */
[----:B------:R1:W-:Y:S01]  /*1630*/  LDGSTS.E [R58+0xac00], [R14.64], !P5 ;  /* 0x0ac000000e3a7fae */ /* 0x0003e2000e921844 */
[----:B------:R-:W-:-:S03]  /*1640*/  IMAD.WIDE R76, R102, 0x4, R74 ;  /* 0x00000004664c7825 */ /* 0x000fc600078e024a */
[----:B------:R1:W-:Y:S01]  /*1650*/  LDGSTS.E [R58+0xae00], [R82.64], !P5 ;  /* 0x0ae00000523a7fae */ /* 0x0003e2000e921844 */
[----:B------:R-:W-:Y:S01]  /*1660*/  IMAD.WIDE R86, R13, 0x4, R62 ;  /* 0x000000040d567825 */ /* 0x000fe200078e023e */
[----:B------:R-:W-:-:S03]  /*1670*/  ISETP.GE.U32.AND P5, PT, R10, 0x7fffffce, PT ;  /* 0x7fffffce0a00780c */ /* 0x000fc60003fa6070 */
[C---:B------:R-:W-:Y:S01]  /*1680*/  IMAD.WIDE R104, R13.reuse, 0x4, R74 ;  /* 0x000000040d687825 */ /* 0x040fe200078e024a */
[----:B------:R1:W-:Y:S03]  /*1690*/  LDGSTS.E [R58+0xc800], [R86.64], !P0 ;  /* 0x0c800000563a7fae */ /* 0x0003e6000c121844 */
[C---:B------:R-:W-:Y:S01]  /*16a0*/  IMAD.WIDE R10, R13.reuse, 0x4, R106 ;  /* 0x000000040d0a7825 */ /* 0x040fe200078e026a */
[----:B------:R1:W-:Y:S03]  /*16b0*/  LDGSTS.E [R58+0xca00], [R104.64], !P0 ;  /* 0x0ca00000683a7fae */ /* 0x0003e6000c121844 */
[----:B------:R-:W-:Y:S01]  /*16c0*/  IMAD.WIDE R94, R13, 0x4, R4 ;  /* 0x000000040d5e7825 */ /* 0x000fe200078e0204 */
[----:B------:R1:W-:Y:S03]  /*16d0*/  LDGSTS.E [R58+0xcc00], [R10.64], !P0 ;  /* 0x0cc000000a3a7fae */ /* 0x0003e6000c121844 */
[----:B------:R-:W-:Y:S01]  /*16e0*/  IMAD.WIDE R16, R102, 0x4, R106 ;  /* 0x0000000466107825 */ /* 0x000fe200078e026a */
[----:B------:R1:W-:Y:S01]  /*16f0*/  LDGSTS.E [R58+0xce00], [R94.64], !P0 ;  /* 0x0ce000005e3a7fae */ /* 0x0003e2000c121844 */
[----:B------:R-:W-:-:S02]  /*1700*/  ISETP.GE.U32.AND P0, PT, R12, 0x7fffffca, PT ;  /* 0x7fffffca0c00780c */ /* 0x000fc40003f06070 */
[----:B------:R-:W-:-:S04]  /*1710*/  IMAD.WIDE R12, R102, 0x4, R62 ;  /* 0x00000004660c7825 */ /* 0x000fc800078e023e */
[----:B------:R-:W-:Y:S01]  /*1720*/  IMAD.WIDE R102, R102, 0x4, R4 ;  /* 0x0000000466667825 */ /* 0x000fe200078e0204 */
[----:B------:R1:W-:Y:S03]  /*1730*/  LDGSTS.E [R58+0xe800], [R12.64], !P6 ;  /* 0x0e8000000c3a7fae */ /* 0x0003e6000f121844 */
[----:B------:R-:W-:Y:S01]  /*1740*/  IMAD.SHL.U32 R110, R234, 0x2, RZ ;  /* 0x00000002ea6e7824 */ /* 0x000fe200078e00ff */
[----:B------:R1:W-:Y:S01]  /*1750*/  LDGSTS.E [R58+0xea00], [R76.64], !P6 ;  /* 0x0ea000004c3a7fae */ /* 0x0003e2000f121844 */
[----:B------:R-:W-:Y:S01]  /*1760*/  IMAD.SHL.U32 R252, R0, 0x40, RZ ;  /* 0x0000004000fc7824 */ /* 0x000fe200078e00ff */
[----:B------:R-:W-:Y:S01]  /*1770*/  IADD3 R0, R59, -0xc, RZ ;  /* 0xfffffff43b007810 */ /* 0x000fe20007ffe0ff */
[----:B------:R-:W-:Y:S01]  /*1780*/  IMAD.WIDE R240, R110, 0x4, R62 ;  /* 0x000000046ef07825 */ /* 0x000fe200078e023e */
[----:B------:R1:W-:Y:S02]  /*1790*/  LDGSTS.E [R58+0xec00], [R16.64], !P6 ;  /* 0x0ec00000103a7fae */ /* 0x0003e4000f121844 */
[----:B------:R-:W-:Y:S01]  /*17a0*/  LOP3.LUT R229, R252, R229, RZ, 0xfc, !PT ;  /* 0x000000e5fce57212 */ /* 0x000fe200078efcff */
[----:B------:R-:W-:Y:S01]  /*17b0*/  IMAD.WIDE R238, R110, 0x4, R74 ;  /* 0x000000046eee7825 */ /* 0x000fe200078e024a */
[----:B------:R1:W-:Y:S01]  /*17c0*/  LDGSTS.E [R58+0xee00], [R102.64], !P6 ;  /* 0x0ee00000663a7fae */ /* 0x0003e2000f121844 */
[----:B------:R-:W-:-:S02]  /*17d0*/  ISETP.GE.U32.AND P6, PT, R123, 0x7fffffc6, PT ;  /* 0x7fffffc67b00780c */ /* 0x000fc40003fc6070 */
[C---:B------:R-:W-:Y:S01]  /*17e0*/  IMAD.WIDE R122, R110.reuse, 0x4, R106 ;  /* 0x000000046e7a7825 */ /* 0x040fe200078e026a */
[----:B------:R2:W-:Y:S01]  /*17f0*/  LDGSTS.E [R111+0x1000], [R240.64], !P4 ;  /* 0x01000000f06f7fae */ /* 0x0005e2000e121844 */
[----:B------:R-:W-:Y:S02]  /*1800*/  IABS R207, R229 ;  /* 0x000000e500cf7213 */ /* 0x000fe40000000000 */
[----:B---3--:R-:W-:Y:S01]  /*1810*/  IMAD.WIDE R124, R110, 0x4, R4 ;  /* 0x000000046e7c7825 */ /* 0x008fe200078e0204 */
[----:B------:R2:W-:Y:S01]  /*1820*/  LDGSTS.E [R111+0x1200], [R238.64], !P4 ;  /* 0x01200000ee6f7fae */ /* 0x0005e2000e121844 */
[----:B------:R-:W-:Y:S02]  /*1830*/  LOP3.LUT R195, R229, 0x4, RZ, 0xfc, !PT ;  /* 0x00000004e5c37812 */ /* 0x000fe400078efcff */
[C---:B------:R-:W-:Y:S01]  /*1840*/  IMAD R110, R234.reuse, 0x16, RZ ;  /* 0x00000016ea6e7824 */ /* 0x040fe200078e02ff */
[----:B------:R2:W-:Y:S01]  /*1850*/  LDGSTS.E [R111+0x1400], [R122.64], !P4 ;  /* 0x014000007a6f7fae */ /* 0x0005e2000e121844 */
[----:B-1----:R-:W-:Y:S01]  /*1860*/  IMAD R58, R234, 0x6, RZ ;  /* 0x00000006ea3a7824 */ /* 0x002fe200078e02ff */
[----:B------:R-:W-:Y:S01]  /*1870*/  IABS R169, R195 ;  /* 0x000000c300a97213 */ /* 0x000fe20000000000 */
[----:B------:R-:W-:Y:S01]  /*1880*/  IMAD.WIDE R160, R110, 0x4, R74 ;  /* 0x000000046ea07825 */ /* 0x000fe200078e024a */
[----:B------:R2:W-:Y:S01]  /*1890*/  LDGSTS.E [R111+0x1600], [R124.64], !P4 ;  /* 0x016000007c6f7fae */ /* 0x0005e2000e121844 */
[----:B------:R-:W-:-:S02]  /*18a0*/  ISETP.GE.U32.AND P4, PT, R126, 0x7fffffc2, PT ;  /* 0x7fffffc27e00780c */ /* 0x000fc40003f86070 */
[C---:B------:R-:W-:Y:S01]  /*18b0*/  IMAD.WIDE R126, R58.reuse, 0x4, R62 ;  /* 0x000000043a7e7825 */ /* 0x040fe200078e023e */
[C---:B------:R-:W-:Y:S01]  /*18c0*/  LOP3.LUT R194, R229.reuse, 0x8, RZ, 0xfc, !PT ;  /* 0x00000008e5c27812 */ /* 0x040fe200078efcff */
[----:B------:R-:W-:Y:S01]  /*18d0*/  STL [R1+0x258], R252 ;  /* 0x000258fc01007387 */ /* 0x000fe20000100800 */
[C---:B------:R-:W-:Y:S01]  /*18e0*/  LOP3.LUT R191, R229.reuse, 0xc, RZ, 0xfc, !PT ;  /* 0x0000000ce5bf7812 */ /* 0x040fe200078efcff */
[C---:B------:R-:W-:Y:S01]  /*18f0*/  IMAD.WIDE R128, R58.reuse, 0x4, R74 ;  /* 0x000000043a807825 */ /* 0x040fe200078e024a */
[----:B------:R-:W-:Y:S01]  /*1900*/  IABS R171, R194 ;  /* 0x000000c200ab7213 */ /* 0x000fe20000000000 */
[----:B------:R2:W-:Y:S01]  /*1910*/  LDGSTS.E [R111+0x3000], [R126.64], !P1 ;  /* 0x030000007e6f7fae */ /* 0x0005e2000c921844 */
[----:B------:R-:W-:Y:S01]  /*1920*/  IABS R173, R191 ;  /* 0x000000bf00ad7213 */ /* 0x000fe20000000000 */
[C---:B------:R-:W-:Y:S01]  /*1930*/  IMAD.WIDE R130, R58.reuse, 0x4, R106 ;  /* 0x000000043a827825 */ /* 0x040fe200078e026a */
[C---:B------:R-:W-:Y:S01]  /*1940*/  LOP3.LUT R190, R229.reuse, 0x10, RZ, 0xfc, !PT ;  /* 0x00000010e5be7812 */ /* 0x040fe200078efcff */
[----:B------:R2:W-:Y:S01]  /*1950*/  LDGSTS.E [R111+0x3200], [R128.64], !P1 ;  /* 0x03200000806f7fae */ /* 0x0005e2000c921844 */
[C---:B------:R-:W-:Y:S01]  /*1960*/  LOP3.LUT R200, R229.reuse, 0x14, RZ, 0xfc, !PT ;  /* 0x00000014e5c87812 */ /* 0x040fe200078efcff */
[----:B------:R-:W-:Y:S01]  /*1970*/  IMAD.WIDE R132, R58, 0x4, R4 ;  /* 0x000000043a847825 */ /* 0x000fe200078e0204 */
[----:B------:R-:W-:Y:S01]  /*1980*/  IABS R215, R190 ;  /* 0x000000be00d77213 */ /* 0x000fe20000000000 */
[----:B------:R2:W-:Y:S01]  /*1990*/  LDGSTS.E [R111+0x3400], [R130.64], !P1 ;  /* 0x03400000826f7fae */ /* 0x0005e2000c921844 */
[----:B------:R-:W-:Y:S01]  /*19a0*/  IABS R219, R200 ;  /* 0x000000c800db7213 */ /* 0x000fe20000000000 */
[----:B------:R-:W-:Y:S01]  /*19b0*/  IMAD R58, R234, 0xa, RZ ;  /* 0x0000000aea3a7824 */ /* 0x000fe200078e02ff */
[C---:B------:R-:W-:Y:S01]  /*19c0*/  LOP3.LUT R198, R229.reuse, 0x1c, RZ, 0xfc, !PT ;  /* 0x0000001ce5c67812 */ /* 0x040fe200078efcff */
[----:B------:R2:W-:Y:S01]  /*19d0*/  LDGSTS.E [R111+0x3600], [R132.64], !P1 ;  /* 0x03600000846f7fae */ /* 0x0005e2000c921844 */
[----:B------:R-:W-:Y:S01]  /*19e0*/  ISETP.GE.U32.AND P1, PT, R134, 0x7fffffdd, PT ;  /* 0x7fffffdd8600780c */ /* 0x000fe20003f26070 */
[C---:B------:R-:W-:Y:S01]  /*19f0*/  IMAD.WIDE R134, R58.reuse, 0x4, R62 ;  /* 0x000000043a867825 */ /* 0x040fe200078e023e */
[----:B------:R-:W-:Y:S01]  /*1a00*/  IABS R217, R198 ;  /* 0x000000c600d97213 */ /* 0x000fe20000000000 */
[----:B------:R1:W-:Y:S01]  /*1a10*/  STL [R1+0x790], R252 ;  /* 0x000790fc01007387 */ /* 0x0003e20000100800 */
[C---:B------:R-:W-:Y:S01]  /*1a20*/  LOP3.LUT R199, R229.reuse, 0x20, RZ, 0xfc, !PT ;  /* 0x00000020e5c77812 */ /* 0x040fe200078efcff */
[C---:B------:R-:W-:Y:S01]  /*1a30*/  IMAD.WIDE R136, R58.reuse, 0x4, R74 ;  /* 0x000000043a887825 */ /* 0x040fe200078e024a */
[C---:B------:R-:W-:Y:S01]  /*1a40*/  LOP3.LUT R226, R229.reuse, 0x2c, RZ, 0xfc, !PT ;  /* 0x0000002ce5e27812 */ /* 0x040fe200078efcff */
[----:B------:R2:W-:Y:S01]  /*1a50*/  LDGSTS.E [R111+0x5000], [R134.64], !P2 ;  /* 0x05000000866f7fae */ /* 0x0005e2000d121844 */
[----:B------:R-:W-:Y:S01]  /*1a60*/  IABS R211, R199 ;  /* 0x000000c700d37213 */ /* 0x000fe20000000000 */
[C---:B------:R-:W-:Y:S01]  /*1a70*/  IMAD.WIDE R138, R58.reuse, 0x4, R106 ;  /* 0x000000043a8a7825 */ /* 0x040fe200078e026a */
[----:B------:R-:W-:Y:S01]  /*1a80*/  IABS R218, R226 ;  /* 0x000000e200da7213 */ /* 0x000fe20000000000 */
[----:B------:R2:W-:Y:S01]  /*1a90*/  LDGSTS.E [R111+0x5200], [R136.64], !P2 ;  /* 0x05200000886f7fae */ /* 0x0005e2000d121844 */
[C---:B------:R-:W-:Y:S01]  /*1aa0*/  LOP3.LUT R222, R229.reuse, 0x30, RZ, 0xfc, !PT ;  /* 0x00000030e5de7812 */ /* 0x040fe200078efcff */
[----:B------:R-:W-:Y:S01]  /*1ab0*/  IMAD.WIDE R140, R58, 0x4, R4 ;  /* 0x000000043a8c7825 */ /* 0x000fe200078e0204 */
[C---:B------:R-:W-:Y:S01]  /*1ac0*/  LOP3.LUT R228, R229.reuse, 0x38, RZ, 0xfc, !PT ;  /* 0x00000038e5e47812 */ /* 0x040fe200078efcff */
[----:B------:R2:W-:Y:S01]  /*1ad0*/  LDGSTS.E [R111+0x5400], [R138.64], !P2 ;  /* 0x054000008a6f7fae */ /* 0x0005e2000d121844 */
[----:B------:R-:W-:Y:S01]  /*1ae0*/  IABS R212, R222 ;  /* 0x000000de00d47213 */ /* 0x000fe20000000000 */
[----:B------:R-:W-:Y:S01]  /*1af0*/  IMAD R58, R234, 0xe, RZ ;  /* 0x0000000eea3a7824 */ /* 0x000fe200078e02ff */
[----:B------:R-:W-:Y:S01]  /*1b00*/  LOP3.LUT R223, R229, 0x34, RZ, 0xfc, !PT ;  /* 0x00000034e5df7812 */ /* 0x000fe200078efcff */
[----:B------:R2:W-:Y:S01]  /*1b10*/  LDGSTS.E [R111+0x5600], [R140.64], !P2 ;  /* 0x056000008c6f7fae */ /* 0x0005e2000d121844 */
[----:B------:R-:W-:Y:S01]  /*1b20*/  ISETP.GE.U32.AND P2, PT, R142, 0x7fffffd9, PT ;  /* 0x7fffffd98e00780c */ /* 0x000fe20003f46070 */
[----:B------:R-:W-:Y:S01]  /*1b30*/  IMAD.WIDE R142, R58, 0x4, R62 ;  /* 0x000000043a8e7825 */ /* 0x000fe200078e023e */
[----:B------:R-:W-:-:S02]  /*1b40*/  IABS R206, R228 ;  /* 0x000000e400ce7213 */ /* 0x000fc40000000000 */
[----:B------:R-:W-:Y:S01]  /*1b50*/  IABS R221, R223 ;  /* 0x000000df00dd7213 */ /* 0x000fe20000000000 */
[C---:B------:R-:W-:Y:S01]  /*1b60*/  IMAD.WIDE R144, R58.reuse, 0x4, R74 ;  /* 0x000000043a907825 */ /* 0x040fe200078e024a */
[----:B------:R2:W-:Y:S03]  /*1b70*/  LDGSTS.E [R111+0x7000], [R142.64], !P3 ;  /* 0x070000008e6f7fae */ /* 0x0005e6000d921844 */
[C---:B------:R-:W-:Y:S01]  /*1b80*/  IMAD.WIDE R146, R58.reuse, 0x4, R106 ;  /* 0x000000043a927825 */ /* 0x040fe200078e026a */
[----:B------:R2:W-:Y:S03]  /*1b90*/  LDGSTS.E [R111+0x7200], [R144.64], !P3 ;  /* 0x07200000906f7fae */ /* 0x0005e6000d921844 */
[----:B------:R-:W-:Y:S01]  /*1ba0*/  IMAD.WIDE R148, R58, 0x4, R4 ;  /* 0x000000043a947825 */ /* 0x000fe200078e0204 */
[----:B------:R2:W-:Y:S03]  /*1bb0*/  LDGSTS.E [R111+0x7400], [R146.64], !P3 ;  /* 0x07400000926f7fae */ /* 0x0005e6000d921844 */
[----:B------:R-:W-:Y:S01]  /*1bc0*/  IMAD R58, R234, 0x12, RZ ;  /* 0x00000012ea3a7824 */ /* 0x000fe200078e02ff */
[----:B------:R2:W-:Y:S01]  /*1bd0*/  LDGSTS.E [R111+0x7600], [R148.64], !P3 ;  /* 0x07600000946f7fae */ /* 0x0005e2000d921844 */
[----:B------:R-:W-:Y:S01]  /*1be0*/  ISETP.GE.U32.AND P3, PT, R0, 0x7fffffd5, PT ;  /* 0x7fffffd50000780c */ /* 0x000fe20003f66070 */
[----:B------:R-:W-:-:S04]  /*1bf0*/  IMAD.HI.U32 R0, R224, R207, RZ ;  /* 0x000000cfe0007227 */ /* 0x000fc800078e00ff */
[----:B------:R-:W-:-:S04]  /*1c00*/  IMAD.WIDE R150, R58, 0x4, R62 ;  /* 0x000000043a967825 */ /* 0x000fc800078e023e */
[C---:B------:R-:W-:Y:S01]  /*1c10*/  IMAD.WIDE R152, R58.reuse, 0x4, R74 ;  /* 0x000000043a987825 */ /* 0x040fe200078e024a */
[----:B------:R2:W-:Y:S03]  /*1c20*/  LDGSTS.E [R111+0x9000], [R150.64], !P5 ;  /* 0x09000000966f7fae */ /* 0x0005e6000e921844 */
[C---:B------:R-:W-:Y:S01]  /*1c30*/  IMAD.WIDE R154, R58.reuse, 0x4, R106 ;  /* 0x000000043a9a7825 */ /* 0x040fe200078e026a */
[----:B------:R2:W-:Y:S03]  /*1c40*/  LDGSTS.E [R111+0x9200], [R152.64], !P5 ;  /* 0x09200000986f7fae */ /* 0x0005e6000e921844 */
[----:B------:R-:W-:Y:S01]  /*1c50*/  IMAD.WIDE R156, R58, 0x4, R4 ;  /* 0x000000043a9c7825 */ /* 0x000fe200078e0204 */
[----:B------:R2:W-:Y:S01]  /*1c60*/  LDGSTS.E [R111+0x9400], [R154.64], !P5 ;  /* 0x094000009a6f7fae */ /* 0x0005e2000e921844 */
[----:B------:R-:W-:-:S02]  /*1c70*/  IADD3 R58, R159, c[0x0][0x180], RZ ;  /* 0x000060009f3a7a10 */ /* 0x000fc40007ffe0ff */
[----:B------:R-:W-:Y:S01]  /*1c80*/  IMAD.WIDE R162, R110, 0x4, R106 ;  /* 0x000000046ea27825 */ /* 0x000fe200078e026a */
[----:B------:R2:W-:Y:S01]  /*1c90*/  LDGSTS.E [R111+0x9600], [R156.64], !P5 ;  /* 0x096000009c6f7fae */ /* 0x0005e2000e921844 */
[----:B------:R-:W-:Y:S02]  /*1ca0*/  ISETP.GE.U32.AND P5, PT, R158, 0x7fffffd1, PT ;  /* 0x7fffffd19e00780c */ /* 0x000fe40003fa6070 */
[----:B------:R-:W-:-:S04]  /*1cb0*/  IMAD.WIDE R158, R110, 0x4, R62 ;  /* 0x000000046e9e7825 */ /* 0x000fc800078e023e */
[----:B------:R-:W-:Y:S01]  /*1cc0*/  IMAD.MOV R0, RZ, RZ, -R0 ;  /* 0x000000ffff007224 */ /* 0x000fe200078e0a00 */
[----:B------:R2:W-:Y:S01]  /*1cd0*/  LDGSTS.E [R111+0xb000], [R158.64], !P0 ;  /* 0x0b0000009e6f7fae */ /* 0x0005e2000c121844 */
[----:B------:R-:W-:-:S03]  /*1ce0*/  IMAD.WIDE R164, R110, 0x4, R4 ;  /* 0x000000046ea47825 */ /* 0x000fc600078e0204 */
[----:B------:R2:W-:Y:S01]  /*1cf0*/  LDGSTS.E [R111+0xb200], [R160.64], !P0 ;  /* 0x0b200000a06f7fae */ /* 0x0005e2000c121844 */
[----:B------:R-:W-:Y:S02]  /*1d00*/  IMAD R207, R220, R0, R207 ;  /* 0x00000000dccf7224 */ /* 0x000fe400078e02cf */
[C---:B------:R-:W-:Y:S01]  /*1d10*/  IMAD.HI.U32 R0, R224.reuse, R169, RZ ;  /* 0x000000a9e0007227 */ /* 0x040fe200078e00ff */
[----:B------:R2:W-:Y:S03]  /*1d20*/  LDGSTS.E [R111+0xb400], [R162.64], !P0 ;  /* 0x0b400000a26f7fae */ /* 0x0005e6000c121844 */
[----:B------:R-:W-:Y:S01]  /*1d30*/  IMAD.MOV R210, RZ, RZ, -R0 ;  /* 0x000000ffffd27224 */ /* 0x000fe200078e0a00 */
[----:B------:R2:W-:Y:S01]  /*1d40*/  LDGSTS.E [R111+0xb600], [R164.64], !P0 ;  /* 0x0b600000a46f7fae */ /* 0x0005e2000c121844 */
[----:B------:R-:W-:Y:S01]  /*1d50*/  ISETP.GE.AND P0, PT, R235, R230, PT ;  /* 0x000000e6eb00720c */ /* 0x000fe20003f06270 */
[----:B------:R-:W-:-:S03]  /*1d60*/  IMAD.HI.U32 R166, R224, R171, RZ ;  /* 0x000000abe0a67227 */ /* 0x000fc600078e00ff */
[----:B------:R-:W-:Y:S01]  /*1d70*/  SEL R0, RZ, 0x4, P0 ;  /* 0x00000004ff007807 */ /* 0x000fe20000000000 */
[----:B------:R-:W-:Y:S01]  /*1d80*/  IMAD.HI.U32 R167, R224, R173, RZ ;  /* 0x000000ade0a77227 */ /* 0x000fe200078e00ff */
[----:B------:R-:W-:-:S03]  /*1d90*/  ISETP.GT.AND P0, PT, R58, 0x3f, PT ;  /* 0x0000003f3a00780c */ /* 0x000fc60003f04270 */
[----:B------:R-:W-:Y:S01]  /*1da0*/  IMAD.MOV R166, RZ, RZ, -R166 ;  /* 0x000000ffffa67224 */ /* 0x000fe200078e0aa6 */
[----:B------:R-:W-:Y:S01]  /*1db0*/  SEL R0, R0, RZ, P0 ;  /* 0x000000ff00007207 */ /* 0x000fe20000000000 */
[----:B------:R-:W-:Y:S01]  /*1dc0*/  IMAD.MOV R167, RZ, RZ, -R167 ;  /* 0x000000ffffa77224 */ /* 0x000fe200078e0aa7 */
[C---:B------:R-:W-:Y:S01]  /*1dd0*/  ISETP.GT.U32.AND P0, PT, R220.reuse, R207, PT ;  /* 0x000000cfdc00720c */ /* 0x040fe20003f04070 */
[C---:B------:R-:W-:Y:S02]  /*1de0*/  IMAD R216, R220.reuse, R166, R171 ;  /* 0x000000a6dcd87224 */ /* 0x040fe400078e02ab */
[C---:B------:R-:W-:Y:S01]  /*1df0*/  IMAD R208, R220.reuse, R167, R173 ;  /* 0x000000a7dcd07224 */ /* 0x040fe200078e02ad */
[----:B------:R3:W-:Y:S01]  /*1e00*/  STL [R1+0xa0], R0 ;  /* 0x0000a00001007387 */ /* 0x0007e20000100800 */
[----:B------:R-:W-:Y:S02]  /*1e10*/  IMAD R210, R220, R210, R169 ;  /* 0x000000d2dcd27224 */ /* 0x000fe400078e02a9 */
[----:B-1----:R-:W-:-:S02]  /*1e20*/  IMAD.SHL.U32 R252, R168, 0x4, RZ ;  /* 0x00000004a8fc7824 */ /* 0x002fc400078e00ff */
[----:B------:R-:W-:-:S03]  /*1e30*/  IMAD.WIDE R166, R172, 0x4, R62 ;  /* 0x00000004aca67825 */ /* 0x000fc600078e023e */
[----:B------:R-:W-:Y:S01]  /*1e40*/  LOP3.LUT R232, R252, 0x60, RZ, 0x3c, !PT ;  /* 0x00000060fce87812 */ /* 0x000fe200078e3cff */
[C---:B------:R-:W-:Y:S01]  /*1e50*/  IMAD.WIDE R168, R172.reuse, 0x4, R74 ;  /* 0x00000004aca87825 */ /* 0x040fe200078e024a */
[----:B------:R-:W-:Y:S01]  /*1e60*/  @!P0 IADD3 R207, R207, -R220, RZ ;  /* 0x800000dccfcf8210 */ /* 0x000fe20007ffe0ff */
[----:B------:R2:W-:Y:S01]  /*1e70*/  LDGSTS.E [R111+0xd000], [R166.64], !P6 ;  /* 0x0d000000a66f7fae */ /* 0x0005e2000f121844 */
[----:B---3--:R-:W-:Y:S01]  /*1e80*/  LOP3.LUT R0, R229, 0x18, RZ, 0xfc, !PT ;  /* 0x00000018e5007812 */ /* 0x008fe200078efcff */
[----:B------:R-:W-:Y:S01]  /*1e90*/  IMAD.WIDE R170, R172, 0x4, R106 ;  /* 0x00000004acaa7825 */ /* 0x000fe200078e026a */
[----:B------:R-:W-:Y:S01]  /*1ea0*/  ISETP.GT.U32.AND P0, PT, R220, R207, PT ;  /* 0x000000cfdc00720c */ /* 0x000fe20003f04070 */
[----:B------:R2:W-:Y:S01]  /*1eb0*/  LDGSTS.E [R111+0xd200], [R168.64], !P6 ;  /* 0x0d200000a86f7fae */ /* 0x0005e2000f121844 */
[----:B------:R-:W-:Y:S01]  /*1ec0*/  IABS R214, R0 ;  /* 0x0000000000d67213 */ /* 0x000fe20000000000 */
[----:B------:R-:W-:Y:S02]  /*1ed0*/  IMAD.WIDE R172, R172, 0x4, R4 ;  /* 0x00000004acac7825 */ /* 0x000fe400078e0204 */
[----:B------:R2:W-:Y:S02]  /*1ee0*/  LDGSTS.E [R111+0xd400], [R170.64], !P6 ;  /* 0x0d400000aa6f7fae */ /* 0x0005e4000f121844 */
[----:B------:R-:W-:-:S02]  /*1ef0*/  IMAD.WIDE R174, R180, 0x4, R62 ;  /* 0x00000004b4ae7825 */ /* 0x000fc400078e023e */
[----:B------:R2:W-:Y:S01]  /*1f00*/  LDGSTS.E [R111+0xd600], [R172.64], !P6 ;  /* 0x0d600000ac6f7fae */ /* 0x0005e2000f121844 */
[----:B------:R-:W-:Y:S01]  /*1f10*/  ISETP.GE.AND P6, PT, R229, RZ, PT ;  /* 0x000000ffe500720c */ /* 0x000fe20003fc6270 */
[C---:B------:R-:W-:Y:S02]  /*1f20*/  IMAD.WIDE R176, R180.reuse, 0x4, R74 ;  /* 0x00000004b4b07825 */ /* 0x040fe400078e024a */
[----:B------:R2:W-:Y:S02]  /*1f30*/  LDGSTS.E [R111+0xf000], [R174.64], !P4 ;  /* 0x0f000000ae6f7fae */ /* 0x0005e4000e121844 */
[C---:B------:R-:W-:Y:S02]  /*1f40*/  IMAD.WIDE R178, R180.reuse, 0x4, R106 ;  /* 0x00000004b4b27825 */ /* 0x040fe400078e026a */
[----:B------:R2:W-:Y:S02]  /*1f50*/  LDGSTS.E [R111+0xf200], [R176.64], !P4 ;  /* 0x0f200000b06f7fae */ /* 0x0005e4000e121844 */
[----:B------:R-:W-:-:S02]  /*1f60*/  IMAD.WIDE R180, R180, 0x4, R4 ;  /* 0x00000004b4b47825 */ /* 0x000fc400078e0204 */
[----:B------:R2:W-:Y:S02]  /*1f70*/  LDGSTS.E [R111+0xf400], [R178.64], !P4 ;  /* 0x0f400000b26f7fae */ /* 0x0005e4000e121844 */
[----:B------:R-:W-:Y:S01]  /*1f80*/  @!P0 IMAD.IADD R207, R207, 0x1, -R220 ;  /* 0x00000001cfcf8824 */ /* 0x000fe200078e0adc */
[C---:B------:R-:W-:Y:S01]  /*1f90*/  ISETP.GT.U32.AND P0, PT, R220.reuse, R216, PT ;  /* 0x000000d8dc00720c */ /* 0x040fe20003f04070 */
[----:B------:R2:W-:Y:S01]  /*1fa0*/  LDGSTS.E [R111+0xf600], [R180.64], !P4 ;  /* 0x0f600000b46f7fae */ /* 0x0005e2000e121844 */
[----:B------:R-:W-:Y:S01]  /*1fb0*/  ISETP.GT.U32.AND P4, PT, R220, R210, PT ;  /* 0x000000d2dc00720c */ /* 0x000fe20003f84070 */
[----:B------:R-:W-:Y:S02]  /*1fc0*/  IMAD R110, R234, 0x3, RZ ;  /* 0x00000003ea6e7824 */ /* 0x000fe400078e02ff */
[----:B------:R-:W-:-:S04]  /*1fd0*/  IMAD.HI.U32 R196, R224, R215, RZ ;  /* 0x000000d7e0c47227 */ /* 0x000fc800078e00ff */
[----:B------:R-:W-:-:S04]  /*1fe0*/  IMAD.WIDE R182, R110, 0x4, R62 ;  /* 0x000000046eb67825 */ /* 0x000fc800078e023e */
[C---:B------:R-:W-:Y:S01]  /*1ff0*/  IMAD.WIDE R184, R110.reuse, 0x4, R74 ;  /* 0x000000046eb87825 */ /* 0x040fe200078e024a */
[----:B------:R1:W-:Y:S03]  /*2000*/  LDGSTS.E [R232+0x1800], [R182.64], !P1 ;  /* 0x01800000b6e87fae */ /* 0x0003e6000c921844 */
[C---:B------:R-:W-:Y:S01]  /*2010*/  IMAD.WIDE R186, R110.reuse, 0x4, R106 ;  /* 0x000000046eba7825 */ /* 0x040fe200078e026a */
[----:B------:R1:W-:Y:S03]  /*2020*/  LDGSTS.E [R232+0x1a00], [R184.64], !P1 ;  /* 0x01a00000b8e87fae */ /* 0x0003e6000c921844 */
[----:B------:R-:W-:Y:S01]  /*2030*/  IMAD.WIDE R188, R110, 0x4, R4 ;  /* 0x000000046ebc7825 */ /* 0x000fe200078e0204 */
[----:B------:R1:W-:Y:S03]  /*2040*/  LDGSTS.E [R232+0x1c00], [R186.64], !P1 ;  /* 0x01c00000bae87fae */ /* 0x0003e6000c921844 */
[--C-:B------:R-:W-:Y:S01]  /*2050*/  @!P4 IMAD.IADD R210, R210, 0x1, -R220.reuse ;  /* 0x00000001d2d2c824 */ /* 0x100fe200078e0adc */
[----:B------:R1:W-:Y:S01]  /*2060*/  LDGSTS.E [R232+0x1e00], [R188.64], !P1 ;  /* 0x01e00000bce87fae */ /* 0x0003e2000c921844 */
[----:B------:R-:W-:Y:S01]  /*2070*/  @!P0 IMAD.IADD R216, R216, 0x1, -R220 ;  /* 0x00000001d8d88824 */ /* 0x000fe200078e0adc */
[C---:B------:R-:W-:Y:S01]  /*2080*/  ISETP.GT.U32.AND P4, PT, R220.reuse, R208, PT ;  /* 0x000000d0dc00720c */ /* 0x040fe20003f84070 */
[----:B------:R-:W-:Y:S01]  /*2090*/  @!P6 IMAD.MOV R207, RZ, RZ, -R207 ;  /* 0x000000ffffcfe224 */ /* 0x000fe200078e0acf */
[----:B------:R-:W-:Y:S01]  /*20a0*/  ISETP.GT.U32.AND P1, PT, R220, R210, PT ;  /* 0x000000d2dc00720c */ /* 0x000fe20003f24070 */
[----:B------:R-:W-:Y:S01]  /*20b0*/  IMAD.HI.U32 R193, R224, R219, RZ ;  /* 0x000000dbe0c17227 */ /* 0x000fe200078e00ff */
[----:B------:R-:W-:-:S02]  /*20c0*/  ISETP.GT.U32.AND P0, PT, R220, R216, PT ;  /* 0x000000d8dc00720c */ /* 0x000fc40003f04070 */
[----:B------:R-:W-:Y:S01]  /*20d0*/  ISETP.GE.AND P6, PT, R195, RZ, PT ;  /* 0x000000ffc300720c */ /* 0x000fe20003fc6270 */
[----:B------:R-:W-:Y:S02]  /*20e0*/  IMAD.MOV R195, RZ, RZ, -R196 ;  /* 0x000000ffffc37224 */ /* 0x000fe400078e0ac4 */
[----:B------:R-:W-:Y:S02]  /*20f0*/  IMAD.MOV R193, RZ, RZ, -R193 ;  /* 0x000000ffffc17224 */ /* 0x000fe400078e0ac1 */
[C---:B------:R-:W-:Y:S02]  /*2100*/  IMAD R215, R220.reuse, R195, R215 ;  /* 0x000000c3dcd77224 */ /* 0x040fe400078e02d7 */
[----:B------:R-:W-:Y:S01]  /*2110*/  IMAD R219, R220, R193, R219 ;  /* 0x000000c1dcdb7224 */ /* 0x000fe200078e02db */
[----:B------:R-:W-:Y:S01]  /*2120*/  @!P4 IADD3 R208, R208, -R220, RZ ;  /* 0x800000dcd0d0c210 */ /* 0x000fe20007ffe0ff */
[--C-:B------:R-:W-:Y:S01]  /*2130*/  @!P1 IMAD.IADD R210, R210, 0x1, -R220.reuse ;  /* 0x00000001d2d29824 */ /* 0x100fe200078e0adc */
[----:B------:R-:W-:Y:S01]  /*2140*/  ISETP.GE.AND P1, PT, R194, RZ, PT ;  /* 0x000000ffc200720c */ /* 0x000fe20003f26270 */
[----:B------:R-:W-:Y:S01]  /*2150*/  @!P0 IMAD.IADD R216, R216, 0x1, -R220 ;  /* 0x00000001d8d88824 */ /* 0x000fe200078e0adc */
[C---:B------:R-:W-:Y:S01]  /*2160*/  ISETP.GT.U32.AND P0, PT, R220.reuse, R215, PT ;  /* 0x000000d7dc00720c */ /* 0x040fe20003f04070 */
[----:B------:R-:W-:Y:S01]  /*2170*/  @!P6 IMAD.MOV R210, RZ, RZ, -R210 ;  /* 0x000000ffffd2e224 */ /* 0x000fe200078e0ad2 */
[----:B------:R-:W-:Y:S01]  /*2180*/  ISETP.GT.U32.AND P6, PT, R220, R219, PT ;  /* 0x000000dbdc00720c */ /* 0x000fe20003fc4070 */
[----:B------:R-:W-:Y:S01]  /*2190*/  IMAD.HI.U32 R192, R224, R214, RZ ;  /* 0x000000d6e0c07227 */ /* 0x000fe200078e00ff */
[----:B------:R-:W-:-:S03]  /*21a0*/  ISETP.GT.U32.AND P4, PT, R220, R208, PT ;  /* 0x000000d0dc00720c */ /* 0x000fc60003f84070 */
[----:B------:R-:W-:Y:S02]  /*21b0*/  IMAD.MOV R192, RZ, RZ, -R192 ;  /* 0x000000ffffc07224 */ /* 0x000fe400078e0ac0 */
[----:B------:R-:W-:Y:S02]  /*21c0*/  IMAD R110, R234, 0x7, RZ ;  /* 0x00000007ea6e7824 */ /* 0x000fe400078e02ff */
[----:B------:R-:W-:Y:S01]  /*21d0*/  @!P1 IMAD.MOV R216, RZ, RZ, -R216 ;  /* 0x000000ffffd89224 */ /* 0x000fe200078e0ad8 */
[----:B------:R-:W-:Y:S01]  /*21e0*/  ISETP.GE.AND P1, PT, R191, RZ, PT ;  /* 0x000000ffbf00720c */ /* 0x000fe20003f26270 */
[--C-:B------:R-:W-:Y:S01]  /*21f0*/  @!P0 IMAD.IADD R215, R215, 0x1, -R220.reuse ;  /* 0x00000001d7d78824 */ /* 0x100fe200078e0adc */
[----:B------:R-:W-:Y:S01]  /*2200*/  ISETP.GE.AND P0, PT, R190, RZ, PT ;  /* 0x000000ffbe00720c */ /* 0x000fe20003f06270 */
[----:B------:R-:W-:Y:S02]  /*2210*/  @!P6 IMAD.IADD R219, R219, 0x1, -R220 ;  /* 0x00000001dbdbe824 */ /* 0x000fe400078e0adc */
[C---:B------:R-:W-:Y:S01]  /*2220*/  IMAD R214, R220.reuse, R192, R214 ;  /* 0x000000c0dcd67224 */ /* 0x040fe200078e02d6 */
[----:B------:R-:W-:Y:S01]  /*2230*/  ISETP.GT.U32.AND P6, PT, R220, R215, PT ;  /* 0x000000d7dc00720c */ /* 0x000fe20003fc4070 */
[----:B------:R-:W-:-:S04]  /*2240*/  IMAD.WIDE R190, R110, 0x4, R62 ;  /* 0x000000046ebe7825 */ /* 0x000fc800078e023e */
[C---:B------:R-:W-:Y:S01]  /*2250*/  IMAD.WIDE R192, R110.reuse, 0x4, R74 ;  /* 0x000000046ec07825 */ /* 0x040fe200078e024a */
[----:B------:R1:W-:Y:S03]  /*2260*/  LDGSTS.E [R232+0x3800], [R190.64], !P2 ;  /* 0x03800000bee87fae */ /* 0x0003e6000d121844 */
[C---:B------:R-:W-:Y:S01]  /*2270*/  IMAD.WIDE R194, R110.reuse, 0x4, R106 ;  /* 0x000000046ec27825 */ /* 0x040fe200078e026a */
[----:B------:R1:W-:Y:S03]  /*2280*/  LDGSTS.E [R232+0x3a00], [R192.64], !P2 ;  /* 0x03a00000c0e87fae */ /* 0x0003e6000d121844 */
[----:B------:R-:W-:Y:S01]  /*2290*/  IMAD.WIDE R196, R110, 0x4, R4 ;  /* 0x000000046ec47825 */ /* 0x000fe200078e0204 */
[----:B------:R1:W-:Y:S01]  /*22a0*/  LDGSTS.E [R232+0x3c00], [R194.64], !P2 ;  /* 0x03c00000c2e87fae */ /* 0x0003e2000d121844 */
[----:B------:R-:W-:-:S02]  /*22b0*/  @!P6 IADD3 R215, R215, -R220, RZ ;  /* 0x800000dcd7d7e210 */ /* 0x000fc40007ffe0ff */
[----:B------:R-:W-:Y:S01]  /*22c0*/  IMAD.HI.U32 R201, R224, R217, RZ ;  /* 0x000000d9e0c97227 */ /* 0x000fe200078e00ff */
[----:B------:R1:W-:Y:S01]  /*22d0*/  LDGSTS.E [R232+0x3e00], [R196.64], !P2 ;  /* 0x03e00000c4e87fae */ /* 0x0003e2000d121844 */
[----:B------:R-:W-:Y:S02]  /*22e0*/  ISETP.GT.U32.AND P2, PT, R220, R219, PT ;  /* 0x000000dbdc00720c */ /* 0x000fe40003f44070 */
[----:B------:R-:W-:Y:S01]  /*22f0*/  IMAD.MOV R201, RZ, RZ, -R201 ;  /* 0x000000ffffc97224 */ /* 0x000fe200078e0ac9 */
[----:B------:R-:W-:Y:S01]  /*2300*/  ISETP.GE.AND P6, PT, R200, RZ, PT ;  /* 0x000000ffc800720c */ /* 0x000fe20003fc6270 */
[----:B------:R-:W-:Y:S01]  /*2310*/  @!P4 IMAD.IADD R208, R208, 0x1, -R220 ;  /* 0x00000001d0d0c824 */ /* 0x000fe200078e0adc */
[----:B------:R-:W-:Y:S01]  /*2320*/  ISETP.GT.U32.AND P4, PT, R220, R214, PT ;  /* 0x000000d6dc00720c */ /* 0x000fe20003f84070 */
[----:B------:R-:W-:-:S04]  /*2330*/  IMAD.HI.U32 R200, R224, R211, RZ ;  /* 0x000000d3e0c87227 */ /* 0x000fc800078e00ff */
[C---:B------:R-:W-:Y:S02]  /*2340*/  IMAD R217, R220.reuse, R201, R217 ;  /* 0x000000c9dcd97224 */ /* 0x040fe400078e02d9 */
[----:B------:R-:W-:Y:S02]  /*2350*/  IMAD.MOV R200, RZ, RZ, -R200 ;  /* 0x000000ffffc87224 */ /* 0x000fe400078e0ac8 */
[----:B------:R-:W-:Y:S01]  /*2360*/  @!P1 IMAD.MOV R208, RZ, RZ, -R208 ;  /* 0x000000ffffd09224 */ /* 0x000fe200078e0ad0 */
[----:B------:R-:W-:Y:S01]  /*2370*/  ISETP.GT.U32.AND P1, PT, R220, R217, PT ;  /* 0x000000d9dc00720c */ /* 0x000fe20003f24070 */
[--C-:B------:R-:W-:Y:S01]  /*2380*/  @!P2 IMAD.IADD R219, R219, 0x1, -R220.reuse ;  /* 0x00000001dbdba824 */ /* 0x100fe200078e0adc */
[----:B------:R-:W-:Y:S01]  /*2390*/  ISETP.GE.AND P2, PT, R198, RZ, PT ;  /* 0x000000ffc600720c */ /* 0x000fe20003f46270 */
[----:B------:R-:W-:Y:S01]  /*23a0*/  IMAD R211, R220, R200, R211 ;  /* 0x000000c8dcd37224 */ /* 0x000fe200078e02d3 */
[----:B------:R-:W-:Y:S01]  /*23b0*/  LOP3.LUT R198, R229, 0x24, RZ, 0xfc, !PT ;  /* 0x00000024e5c67812 */ /* 0x000fe200078efcff */
[----:B------:R-:W-:-:S02]  /*23c0*/  @!P4 IMAD.IADD R214, R214, 0x1, -R220 ;  /* 0x00000001d6d6c824 */ /* 0x000fc400078e0adc */
[----:B------:R-:W-:Y:S01]  /*23d0*/  @!P6 IMAD.MOV R219, RZ, RZ, -R219 ;  /* 0x000000ffffdbe224 */ /* 0x000fe200078e0adb */
[C---:B------:R-:W-:Y:S01]  /*23e0*/  ISETP.GT.U32.AND P6, PT, R220.reuse, R211, PT ;  /* 0x000000d3dc00720c */ /* 0x040fe20003fc4070 */
[----:B------:R-:W-:Y:S01]  /*23f0*/  @!P0 IMAD.MOV R215, RZ, RZ, -R215 ;  /* 0x000000ffffd78224 */ /* 0x000fe200078e0ad7 */
[----:B------:R-:W-:Y:S01]  /*2400*/  ISETP.GT.U32.AND P4, PT, R220, R214, PT ;  /* 0x000000d6dc00720c */ /* 0x000fe20003f84070 */
[----:B------:R-:W-:Y:S01]  /*2410*/  IMAD R110, R234, 0xb, RZ ;  /* 0x0000000bea6e7824 */ /* 0x000fe200078e02ff */
[----:B------:R-:W-:Y:S01]  /*2420*/  ISETP.GE.AND P0, PT, R0, RZ, PT ;  /* 0x000000ff0000720c */ /* 0x000fe20003f06270 */
[----:B------:R-:W-:Y:S01]  /*2430*/  @!P1 IMAD.IADD R217, R217, 0x1, -R220 ;  /* 0x00000001d9d99824 */ /* 0x000fe200078e0adc */
[----:B------:R-:W-:Y:S01]  /*2440*/  LOP3.LUT R0, R229, 0x28, RZ, 0xfc, !PT ;  /* 0x00000028e5007812 */ /* 0x000fe200078efcff */
[----:B------:R-:W-:Y:S01]  /*2450*/  IMAD.WIDE R202, R110, 0x4, R106 ;  /* 0x000000046eca7825 */ /* 0x000fe200078e026a */
[----:B------:R-:W-:Y:S02]  /*2460*/  IABS R209, R198 ;  /* 0x000000c600d17213 */ /* 0x000fe40000000000 */
[----:B------:R-:W-:Y:S01]  /*2470*/  ISETP.GT.U32.AND P1, PT, R220, R217, PT ;  /* 0x000000d9dc00720c */ /* 0x000fe20003f24070 */
[----:B------:R-:W-:Y:S01]  /*2480*/  IMAD.WIDE R204, R110, 0x4, R4 ;  /* 0x000000046ecc7825 */ /* 0x000fe200078e0204 */
[----:B------:R-:W-:-:S02]  /*2490*/  IABS R213, R0 ;  /* 0x0000000000d57213 */ /* 0x000fc40000000000 */
[----:B------:R-:W-:Y:S01]  /*24a0*/  LOP3.LUT R229, R229, 0x3c, RZ, 0xfc, !PT ;  /* 0x0000003ce5e57812 */ /* 0x000fe200078efcff */
[--C-:B------:R-:W-:Y:S02]  /*24b0*/  @!P6 IMAD.IADD R211, R211, 0x1, -R220.reuse ;  /* 0x00000001d3d3e824 */ /* 0x100fe400078e0adc */
[----:B------:R-:W-:Y:S01]  /*24c0*/  @!P4 IMAD.IADD R214, R214, 0x1, -R220 ;  /* 0x00000001d6d6c824 */ /* 0x000fe200078e0adc */
[----:B------:R-:W-:Y:S01]  /*24d0*/  ISETP.GE.AND P4, PT, R199, RZ, PT ;  /* 0x000000ffc700720c */ /* 0x000fe20003f86270 */
[----:B------:R-:W-:Y:S01]  /*24e0*/  IMAD.HI.U32 R200, R224, R209, RZ ;  /* 0x000000d1e0c87227 */ /* 0x000fe200078e00ff */
[----:B------:R-:W-:-:S03]  /*24f0*/  ISETP.GT.U32.AND P6, PT, R220, R211, PT ;  /* 0x000000d3dc00720c */ /* 0x000fc60003fc4070 */
[----:B------:R-:W-:Y:S01]  /*2500*/  IMAD.HI.U32 R199, R224, R213, RZ ;  /* 0x000000d5e0c77227 */ /* 0x000fe200078e00ff */
[----:B------:R-:W-:Y:S02]  /*2510*/  @!P1 IADD3 R217, R217, -R220, RZ ;  /* 0x800000dcd9d99210 */ /* 0x000fe40007ffe0ff */
[----:B------:R-:W-:Y:S01]  /*2520*/  ISETP.GE.AND P1, PT, R0, RZ, PT ;  /* 0x000000ff0000720c */ /* 0x000fe20003f26270 */
[----:B------:R-:W-:Y:S01]  /*2530*/  @!P0 IMAD.MOV R214, RZ, RZ, -R214 ;  /* 0x000000ffffd68224 */ /* 0x000fe200078e0ad6 */
[----:B------:R-:W-:Y:S01]  /*2540*/  ISETP.GE.AND P0, PT, R198, RZ, PT ;  /* 0x000000ffc600720c */ /* 0x000fe20003f06270 */
[----:B------:R-:W-:Y:S02]  /*2550*/  IMAD.MOV R200, RZ, RZ, -R200 ;  /* 0x000000ffffc87224 */ /* 0x000fe400078e0ac8 */
[----:B------:R-:W-:-:S04]  /*2560*/  IMAD.HI.U32 R198, R224, R218, RZ ;  /* 0x000000dae0c67227 */ /* 0x000fc800078e00ff */
[----:B------:R-:W-:Y:S02]  /*2570*/  IMAD.MOV R199, RZ, RZ, -R199 ;  /* 0x000000ffffc77224 */ /* 0x000fe400078e0ac7 */
[C---:B------:R-:W-:Y:S02]  /*2580*/  IMAD R209, R220.reuse, R200, R209 ;  /* 0x000000c8dcd17224 */ /* 0x040fe400078e02d1 */
[----:B------:R-:W-:Y:S02]  /*2590*/  IMAD.MOV R198, RZ, RZ, -R198 ;  /* 0x000000ffffc67224 */ /* 0x000fe400078e0ac6 */
[C---:B------:R-:W-:Y:S02]  /*25a0*/  IMAD R213, R220.reuse, R199, R213 ;  /* 0x000000c7dcd57224 */ /* 0x040fe400078e02d5 */
[----:B------:R-:W-:Y:S01]  /*25b0*/  @!P2 IMAD.MOV R217, RZ, RZ, -R217 ;  /* 0x000000ffffd9a224 */ /* 0x000fe200078e0ad9 */
[C---:B------:R-:W-:Y:S01]  /*25c0*/  ISETP.GT.U32.AND P2, PT, R220.reuse, R209, PT ;  /* 0x000000d1dc00720c */ /* 0x040fe20003f44070 */
[----:B------:R-:W-:-:S02]  /*25d0*/  IMAD R218, R220, R198, R218 ;  /* 0x000000c6dcda7224 */ /* 0x000fc400078e02da */
[----:B------:R-:W-:Y:S01]  /*25e0*/  @!P6 IMAD.IADD R211, R211, 0x1, -R220 ;  /* 0x00000001d3d3e824 */ /* 0x000fe200078e0adc */
[----:B------:R-:W-:Y:S01]  /*25f0*/  ISETP.GT.U32.AND P6, PT, R220, R213, PT ;  /* 0x000000d5dc00720c */ /* 0x000fe20003fc4070 */
[----:B------:R-:W-:-:S04]  /*2600*/  IMAD.WIDE R198, R110, 0x4, R62 ;  /* 0x000000046ec67825 */ /* 0x000fc800078e023e */
[----:B------:R-:W-:Y:S01]  /*2610*/  @!P4 IMAD.MOV R211, RZ, RZ, -R211 ;  /* 0x000000ffffd3c224 */ /* 0x000fe200078e0ad3 */
[----:B------:R-:W-:Y:S01]  /*2620*/  ISETP.GT.U32.AND P4, PT, R220, R218, PT ;  /* 0x000000dadc00720c */ /* 0x000fe20003f84070 */
[----:B------:R-:W-:Y:S01]  /*2630*/  IMAD.HI.U32 R0, R224, R212, RZ ;  /* 0x000000d4e0007227 */ /* 0x000fe200078e00ff */
[----:B------:R1:W-:Y:S01]  /*2640*/  LDGSTS.E [R232+0x5800], [R198.64], !P3 ;  /* 0x05800000c6e87fae */ /* 0x0003e2000d921844 */
[----:B------:R-:W-:Y:S02]  /*2650*/  @!P2 IADD3 R209, R209, -R220, RZ ;  /* 0x800000dcd1d1a210 */ /* 0x000fe40007ffe0ff */
[----:B------:R-:W-:-:S04]  /*2660*/  IMAD.WIDE R200, R110, 0x4, R74 ;  /* 0x000000046ec87825 */ /* 0x000fc800078e024a */
[----:B------:R-:W-:Y:S01]  /*2670*/  @!P6 IMAD.IADD R213, R213, 0x1, -R220 ;  /* 0x00000001d5d5e824 */ /* 0x000fe200078e0adc */
[----:B------:R-:W-:Y:S01]  /*2680*/  ISETP.GT.U32.AND P6, PT, R220, R209, PT ;  /* 0x000000d1dc00720c */ /* 0x000fe20003fc4070 */
[----:B------:R-:W-:Y:S01]  /*2690*/  IMAD.MOV R0, RZ, RZ, -R0 ;  /* 0x000000ffff007224 */ /* 0x000fe200078e0a00 */
[----:B------:R1:W-:Y:S01]  /*26a0*/  LDGSTS.E [R232+0x5a00], [R200.64], !P3 ;  /* 0x05a00000c8e87fae */ /* 0x0003e2000d921844 */
[----:B------:R-:W-:Y:S02]  /*26b0*/  @!P4 IMAD.IADD R218, R218, 0x1, -R220 ;  /* 0x00000001dadac824 */ /* 0x000fe400078e0adc */
[----:B------:R-:W-:Y:S01]  /*26c0*/  IMAD.HI.U32 R225, R224, R206, RZ ;  /* 0x000000cee0e17227 */ /* 0x000fe200078e00ff */
[----:B------:R1:W-:Y:S02]  /*26d0*/  LDGSTS.E [R232+0x5c00], [R202.64], !P3 ;  /* 0x05c00000cae87fae */ /* 0x0003e4000d921844 */
[C---:B------:R-:W-:Y:S01]  /*26e0*/  ISETP.GT.U32.AND P4, PT, R220.reuse, R218, PT ;  /* 0x000000dadc00720c */ /* 0x040fe20003f84070 */
[C---:B------:R-:W-:Y:S01]  /*26f0*/  IMAD R212, R220.reuse, R0, R212 ;  /* 0x00000000dcd47224 */ /* 0x040fe200078e02d4 */
[----:B------:R1:W-:Y:S01]  /*2700*/  LDGSTS.E [R232+0x5e00], [R204.64], !P3 ;  /* 0x05e00000cce87fae */ /* 0x0003e2000d921844 */
[----:B------:R-:W-:Y:S01]  /*2710*/  ISETP.GT.U32.AND P3, PT, R220, R213, PT ;  /* 0x000000d5dc00720c */ /* 0x000fe20003f64070 */
[----:B------:R-:W-:Y:S01]  /*2720*/  IMAD.HI.U32 R227, R224, R221, RZ ;  /* 0x000000dde0e37227 */ /* 0x000fe200078e00ff */
[----:B------:R-:W-:-:S02]  /*2730*/  IABS R0, R229 ;  /* 0x000000e500007213 */ /* 0x000fc40000000000 */
[----:B------:R-:W-:Y:S01]  /*2740*/  ISETP.GT.U32.AND P2, PT, R220, R212, PT ;  /* 0x000000d4dc00720c */ /* 0x000fe20003f44070 */
[----:B------:R-:W-:Y:S02]  /*2750*/  IMAD.MOV R225, RZ, RZ, -R225 ;  /* 0x000000ffffe17224 */ /* 0x000fe400078e0ae1 */
[----:B------:R-:W-:Y:S01]  /*2760*/  @!P6 IMAD.IADD R209, R209, 0x1, -R220 ;  /* 0x00000001d1d1e824 */ /* 0x000fe200078e0adc */
[----:B------:R-:W-:Y:S01]  /*2770*/  ISETP.GE.AND P6, PT, R226, RZ, PT ;  /* 0x000000ffe200720c */ /* 0x000fe20003fc6270 */
[----:B------:R-:W-:Y:S01]  /*2780*/  IMAD.MOV R227, RZ, RZ, -R227 ;  /* 0x000000ffffe37224 */ /* 0x000fe200078e0ae3 */
[----:B------:R-:W-:Y:S01]  /*2790*/  @!P4 IADD3 R218, R218, -R220, RZ ;  /* 0x800000dcdadac210 */ /* 0x000fe20007ffe0ff */
[----:B------:R-:W-:-:S04]  /*27a0*/  IMAD.HI.U32 R224, R224, R0, RZ ;  /* 0x00000000e0e07227 */ /* 0x000fc800078e00ff */
[C---:B------:R-:W-:Y:S01]  /*27b0*/  IMAD R206, R220.reuse, R225, R206 ;  /* 0x000000e1dcce7224 */ /* 0x040fe200078e02ce */
[----:B------:R-:W-:Y:S01]  /*27c0*/  IADD3 R225, R59, -0x14, RZ ;  /* 0xffffffec3be17810 */ /* 0x000fe20007ffe0ff */
[C---:B------:R-:W-:Y:S02]  /*27d0*/  IMAD R221, R220.reuse, R227, R221 ;  /* 0x000000e3dcdd7224 */ /* 0x040fe400078e02dd */
[----:B------:R-:W-:Y:S01]  /*27e0*/  IMAD.MOV R224, RZ, RZ, -R224 ;  /* 0x000000ffffe07224 */ /* 0x000fe200078e0ae0 */
[C---:B------:R-:W-:Y:S01]  /*27f0*/  ISETP.GT.U32.AND P4, PT, R220.reuse, R206, PT ;  /* 0x000000cedc00720c */ /* 0x040fe20003f84070 */
[----:B------:R-:W-:Y:S01]  /*2800*/  @!P3 IMAD.IADD R213, R213, 0x1, -R220 ;  /* 0x00000001d5d5b824 */ /* 0x000fe200078e0adc */
[----:B------:R-:W-:Y:S01]  /*2810*/  ISETP.GT.U32.AND P3, PT, R220, R221, PT ;  /* 0x000000dddc00720c */ /* 0x000fe20003f64070 */
[----:B--2---:R-:W-:Y:S02]  /*2820*/  IMAD R111, R234, 0xf, RZ ;  /* 0x0000000fea6f7824 */ /* 0x004fe400078e02ff */
[----:B------:R-:W-:Y:S01]  /*2830*/  IMAD R0, R220, R224, R0 ;  /* 0x000000e0dc007224 */ /* 0x000fe200078e0200 */
[----:B------:R-:W-:Y:S01]  /*2840*/  IADD3 R224, R59, -0x18, RZ ;  /* 0xffffffe83be07810 */ /* 0x000fe20007ffe0ff */
[----:B------:R-:W-:Y:S01]  /*2850*/  @!P0 IMAD.MOV R209, RZ, RZ, -R209 ;  /* 0x000000ffffd18224 */ /* 0x000fe200078e0ad1 */
[----:B------:R-:W-:Y:S01]  /*2860*/  ISETP.GE.U32.AND P0, PT, R225, 0x7fffffcd, PT ;  /* 0x7fffffcde100780c */ /* 0x000fe20003f06070 */
[----:B------:R-:W-:-:S04]  /*2870*/  IMAD.WIDE R226, R111, 0x4, R62 ;  /* 0x000000046fe27825 */ /* 0x000fc800078e023e */
[----:B------:R-:W-:Y:S01]  /*2880*/  @!P6 IMAD.MOV R218, RZ, RZ, -R218 ;  /* 0x000000ffffdae224 */ /* 0x000fe200078e0ada */
[----:B------:R-:W-:Y:S01]  /*2890*/  ISETP.GT.U32.AND P6, PT, R220, R0, PT ;  /* 0x00000000dc00720c */ /* 0x000fe20003fc4070 */
[C---:B------:R-:W-:Y:S01]  /*28a0*/  IMAD.WIDE R250, R111.reuse, 0x4, R74 ;  /* 0x000000046ffa7825 */ /* 0x040fe200078e024a */
[----:B------:R2:W-:Y:S03]  /*28b0*/  STL.64 [R1+0x98], R226 ;  /* 0x000098e201007387 */ /* 0x0005e60000100a00 */
[----:B------:R-:W-:Y:S01]  /*28c0*/  @!P2 IMAD.IADD R212, R212, 0x1, -R220 ;  /* 0x00000001d4d4a824 */ /* 0x000fe200078e0adc */
[----:B------:R2:W-:Y:S01]  /*28d0*/  LDGSTS.E [R232+0x7800], [R226.64], !P5 ;  /* 0x07800000e2e87fae */ /* 0x0005e2000e921844 */
[----:B------:R-:W-:Y:S01]  /*28e0*/  @!P1 IMAD.MOV R213, RZ, RZ, -R213 ;  /* 0x000000ffffd59224 */ /* 0x000fe200078e0ad5 */
[----:B------:R-:W-:Y:S01]  /*28f0*/  ISETP.GE.U32.AND P1, PT, R224, 0x7fffffc9, PT ;  /* 0x7fffffc9e000780c */ /* 0x000fe20003f26070 */
[----:B------:R-:W-:Y:S01]  /*2900*/  IMAD.WIDE R236, R111, 0x4, R106 ;  /* 0x000000046fec7825 */ /* 0x000fe200078e026a */
[----:B------:R-:W-:Y:S01]  /*2910*/  STL.64 [R1+0x90], R250 ;  /* 0x000090fa01007387 */ /* 0x000fe20000100a00 */
[----:B------:R-:W-:-:S02]  /*2920*/  ISETP.GT.U32.AND P2, PT, R220, R212, PT ;  /* 0x000000d4dc00720c */ /* 0x000fc40003f44070 */
[----:B------:R-:W-:Y:S01]  /*2930*/  IMAD R110, R234, 0x13, RZ ;  /* 0x00000013ea6e7824 */ /* 0x000fe200078e02ff */
[----:B------:R3:W-:Y:S01]  /*2940*/  LDGSTS.E [R232+0x7a00], [R250.64], !P5 ;  /* 0x07a00000fae87fae */ /* 0x0007e2000e921844 */
[----:B------:R-:W-:-:S03]  /*2950*/  IMAD.WIDE R224, R111, 0x4, R4 ;  /* 0x000000046fe07825 */ /* 0x000fc600078e0204 */
[----:B------:R4:W-:Y:S01]  /*2960*/  STL.64 [R1+0x88], R236 ;  /* 0x000088ec01007387 */ /* 0x0009e20000100a00 */
[----:B------:R-:W-:Y:S02]  /*2970*/  @!P4 IMAD.IADD R206, R206, 0x1, -R220 ;  /* 0x00000001cecec824 */ /* 0x000fe400078e0adc */
[----:B--2---:R-:W-:Y:S01]  /*2980*/  IMAD.WIDE R226, R110, 0x4, R74 ;  /* 0x000000046ee27825 */ /* 0x004fe200078e024a */
[----:B------:R4:W-:Y:S03]  /*2990*/  LDGSTS.E [R232+0x7c00], [R236.64], !P5 ;  /* 0x07c00000ece87fae */ /* 0x0009e6000e921844 */
[--C-:B------:R-:W-:Y:S01]  /*29a0*/  @!P3 IMAD.IADD R221, R221, 0x1, -R220.reuse ;  /* 0x00000001ddddb824 */ /* 0x100fe200078e0adc */
[----:B------:R2:W-:Y:S01]  /*29b0*/  STL.64 [R1+0x78], R224 ;  /* 0x000078e001007387 */ /* 0x0005e20000100a00 */
[--C-:B------:R-:W-:Y:S01]  /*29c0*/  @!P6 IMAD.IADD R0, R0, 0x1, -R220.reuse ;  /* 0x000000010000e824 */ /* 0x100fe200078e0adc */
[----:B------:R-:W-:Y:S01]  /*29d0*/  ISETP.GE.AND P3, PT, R223, RZ, PT ;  /* 0x000000ffdf00720c */ /* 0x000fe20003f66270 */
[----:B------:R-:W-:Y:S01]  /*29e0*/  @!P2 IMAD.IADD R212, R212, 0x1, -R220 ;  /* 0x00000001d4d4a824 */ /* 0x000fe200078e0adc */
[----:B------:R2:W-:Y:S01]  /*29f0*/  LDGSTS.E [R232+0x7e00], [R224.64], !P5 ;  /* 0x07e00000e0e87fae */ /* 0x0005e2000e921844 */
[----:B------:R-:W-:-:S02]  /*2a00*/  ISETP.GT.U32.AND P5, PT, R220, R206, PT ;  /* 0x000000cedc00720c */ /* 0x000fc40003fa4070 */
[----:B------:R-:W-:Y:S01]  /*2a10*/  ISETP.GT.U32.AND P4, PT, R220, R221, PT ;  /* 0x000000dddc00720c */ /* 0x000fe20003f84070 */
[----:B----4-:R-:W-:Y:S01]  /*2a20*/  IMAD.WIDE R236, R110, 0x4, R62 ;  /* 0x000000046eec7825 */ /* 0x010fe200078e023e */
[----:B------:R-:W-:Y:S02]  /*2a30*/  ISETP.GT.U32.AND P6, PT, R220, R0, PT ;  /* 0x00000000dc00720c */ /* 0x000fe40003fc4070 */
[----:B------:R-:W-:Y:S02]  /*2a40*/  ISETP.GE.AND P2, PT, R222, RZ, PT ;  /* 0x000000ffde00720c */ /* 0x000fe40003f46270 */
[----:B------:R4:W-:Y:S01]  /*2a50*/  LDGSTS.E [R232+0x9800], [R236.64], !P0 ;  /* 0x09800000ece87fae */ /* 0x0009e2000c121844 */
[C---:B------:R-:W-:Y:S01]  /*2a60*/  IADD3 R222, R59.reuse, -0x1c, RZ ;  /* 0xffffffe43bde7810 */ /* 0x040fe20007ffe0ff */
[C---:B--2---:R-:W-:Y:S02]  /*2a70*/  IMAD.WIDE R224, R110.reuse, 0x4, R106 ;  /* 0x000000046ee07825 */ /* 0x044fe400078e026a */
[----:B------:R2:W-:Y:S01]  /*2a80*/  LDGSTS.E [R232+0x9a00], [R226.64], !P0 ;  /* 0x09a00000e2e87fae */ /* 0x0005e2000c121844 */
[----:B------:R-:W-:Y:S01]  /*2a90*/  IADD3 R223, R59, -0x21, RZ ;  /* 0xffffffdf3bdf7810 */ /* 0x000fe20007ffe0ff */
[----:B------:R-:W-:-:S02]  /*2aa0*/  IMAD.WIDE R110, R110, 0x4, R4 ;  /* 0x000000046e6e7825 */ /* 0x000fc400078e0204 */
[----:B------:R1:W-:Y:S02]  /*2ab0*/  LDGSTS.E [R232+0x9c00], [R224.64], !P0 ;  /* 0x09c00000e0e87fae */ /* 0x0003e4000c121844 */
[--C-:B------:R-:W-:Y:S02]  /*2ac0*/  @!P5 IMAD.IADD R206, R206, 0x1, -R220.reuse ;  /* 0x00000001ceced824 */ /* 0x100fe400078e0adc */
[----:B------:R1:W-:Y:S01]  /*2ad0*/  LDGSTS.E [R232+0x9e00], [R110.64], !P0 ;  /* 0x09e000006ee87fae */ /* 0x0003e2000c121844 */
[----:B------:R-:W-:Y:S01]  /*2ae0*/  ISETP.GE.AND P0, PT, R228, RZ, PT ;  /* 0x000000ffe400720c */ /* 0x000fe20003f06270 */
[--C-:B------:R-:W-:Y:S01]  /*2af0*/  @!P4 IMAD.IADD R221, R221, 0x1, -R220.reuse ;  /* 0x00000001ddddc824 */ /* 0x100fe200078e0adc */
[----:B------:R-:W-:Y:S01]  /*2b00*/  ISETP.GE.U32.AND P4, PT, R222, 0x7fffffc5, PT ;  /* 0x7fffffc5de00780c */ /* 0x000fe20003f86070 */
[----:B------:R-:W-:Y:S01]  /*2b10*/  STL.64 [R1+0x70], R236 ;  /* 0x000070ec01007387 */ /* 0x000fe20000100a00 */
[----:B------:R-:W-:Y:S01]  /*2b20*/  IADD3 R222, R59, -0x25, RZ ;  /* 0xffffffdb3bde7810 */ /* 0x000fe20007ffe0ff */
[----:B------:R-:W-:Y:S01]  /*2b30*/  @!P6 IMAD.IADD R0, R0, 0x1, -R220 ;  /* 0x000000010000e824 */ /* 0x000fe200078e0adc */
[----:B------:R-:W-:Y:S01]  /*2b40*/  @!P2 IADD3 R212, -R212, RZ, RZ ;  /* 0x000000ffd4d4a210 */ /* 0x000fe20007ffe1ff */
[----:B------:R2:W-:Y:S01]  /*2b50*/  STL.64 [R1+0x68], R226 ;  /* 0x000068e201007387 */ /* 0x0005e20000100a00 */
[----:B------:R-:W-:Y:S01]  /*2b60*/  ISETP.GE.U32.AND P6, PT, R222, 0x7fffffbc, PT ;  /* 0x7fffffbcde00780c */ /* 0x000fe20003fc6070 */
[----:B------:R-:W-:Y:S01]  /*2b70*/  @!P3 IMAD.MOV R221, RZ, RZ, -R221 ;  /* 0x000000ffffddb224 */ /* 0x000fe200078e0add */
[----:B------:R-:W-:Y:S01]  /*2b80*/  ISETP.GE.AND P2, PT, R229, RZ, PT ;  /* 0x000000ffe500720c */ /* 0x000fe20003f46270 */
[----:B------:R1:W-:Y:S01]  /*2b90*/  STL.64 [R1+0x60], R224 ;  /* 0x000060e001007387 */ /* 0x0003e20000100a00 */
[----:B------:R-:W-:Y:S01]  /*2ba0*/  IADD3 R220, R59, -0x29, RZ ;  /* 0xffffffd73bdc7810 */ /* 0x000fe20007ffe0ff */
[----:B------:R-:W-:Y:S01]  /*2bb0*/  @!P0 IMAD.MOV R206, RZ, RZ, -R206 ;  /* 0x000000ffffce8224 */ /* 0x000fe200078e0ace */
[----:B------:R-:W-:Y:S01]  /*2bc0*/  ISETP.NE.AND P0, PT, RZ, c[0x0][0x17c], PT ;  /* 0x00005f00ff007a0c */ /* 0x000fe20003f05270 */
[----:B------:R3:W-:Y:S01]  /*2bd0*/  STL.64 [R1+0x58], R110 ;  /* 0x0000586e01007387 */ /* 0x0007e20000100a00 */
[----:B------:R-:W-:-:S02]  /*2be0*/  ISETP.GE.U32.AND P5, PT, R223, 0x7fffffc0, PT ;  /* 0x7fffffc0df00780c */ /* 0x000fc40003fa6070 */
[C---:B------:R-:W-:Y:S02]  /*2bf0*/  SEL R222, R233.reuse, R208, !P0 ;  /* 0x000000d0e9de7207 */ /* 0x040fe40004000000 */
[C---:B--2---:R-:W-:Y:S02]  /*2c00*/  SEL R227, R233.reuse, R209, !P0 ;  /* 0x000000d1e9e37207 */ /* 0x044fe40004000000 */
[C---:B------:R-:W-:Y:S01]  /*2c10*/  SEL R229, R233.reuse, R218, !P0 ;  /* 0x000000dae9e57207 */ /* 0x040fe20004000000 */
[C---:B-1----:R-:W-:Y:S01]  /*2c20*/  IMAD R224, R234.reuse, 0x1b, RZ ;  /* 0x0000001beae07824 */ /* 0x042fe200078e02ff */
[----:B------:R-:W-:Y:S01]  /*2c30*/  SEL R218, R233, R206, !P0 ;  /* 0x000000cee9da7207 */ /* 0x000fe20004000000 */
[----:B------:R-:W-:Y:S01]  /*2c40*/  @!P2 IMAD.MOV R0, RZ, RZ, -R0 ;  /* 0x000000ffff00a224 */ /* 0x000fe200078e0a00 */
[----:B------:R-:W-:Y:S01]  /*2c50*/  IADD3 R206, R59, -0x40, RZ ;  /* 0xffffffc03bce7810 */ /* 0x000fe20007ffe0ff */
[----:B---3--:R-:W-:Y:S01]  /*2c60*/  IMAD R110, R234, 0x17, RZ ;  /* 0x00000017ea6e7824 */ /* 0x008fe200078e02ff */
[----:B------:R-:W-:-:S02]  /*2c70*/  ISETP.GE.U32.AND P2, PT, R220, 0x7fffffb8, PT ;  /* 0x7fffffb8dc00780c */ /* 0x000fc40003f46070 */
[C---:B------:R-:W-:Y:S01]  /*2c80*/  SEL R223, R233.reuse, R219, !P0 ;  /* 0x000000dbe9df7207 */ /* 0x040fe20004000000 */
[----:B------:R-:W-:Y:S01]  /*2c90*/  IMAD.WIDE R208, R110, 0x4, R62 ;  /* 0x000000046ed07825 */ /* 0x000fe200078e023e */
[----:B------:R-:W-:Y:S02]  /*2ca0*/  ISETP.GE.U32.AND P3, PT, R230, 0x7fffffc1, PT ;  /* 0x7fffffc1e600780c */ /* 0x000fe40003f66070 */
[C---:B------:R-:W-:Y:S01]  /*2cb0*/  SEL R207, R233.reuse, R207, !P0 ;  /* 0x000000cfe9cf7207 */ /* 0x040fe20004000000 */
[C---:B------:R-:W-:Y:S01]  /*2cc0*/  IMAD.WIDE R250, R110.reuse, 0x4, R74 ;  /* 0x000000046efa7825 */ /* 0x040fe200078e024a */
[----:B------:R1:W-:Y:S01]  /*2cd0*/  LDGSTS.E [R232+0xb800], [R208.64], !P1 ;  /* 0x0b800000d0e87fae */ /* 0x0003e2000c921844 */
[C---:B------:R-:W-:Y:S02]  /*2ce0*/  SEL R220, R233.reuse, R210, !P0 ;  /* 0x000000d2e9dc7207 */ /* 0x040fe40004000000 */
[----:B----4-:R-:W-:Y:S01]  /*2cf0*/  IMAD.WIDE R236, R110, 0x4, R106 ;  /* 0x000000046eec7825 */ /* 0x010fe200078e026a */
[----:B------:R2:W-:Y:S01]  /*2d00*/  LDGSTS.E [R232+0xba00], [R250.64], !P1 ;  /* 0x0ba00000fae87fae */ /* 0x0005e2000c921844 */
[----:B------:R-:W-:-:S02]  /*2d10*/  SEL R216, R233, R216, !P0 ;  /* 0x000000d8e9d87207 */ /* 0x000fc40004000000 */
[----:B------:R-:W-:Y:S01]  /*2d20*/  IMAD.WIDE R110, R110, 0x4, R4 ;  /* 0x000000046e6e7825 */ /* 0x000fe200078e0204 */
[----:B------:R1:W-:Y:S01]  /*2d30*/  STL.64 [R1+0x50], R208 ;  /* 0x000050d001007387 */ /* 0x0003e20000100a00 */
[C---:B------:R-:W-:Y:S02]  /*2d40*/  SEL R215, R233.reuse, R215, !P0 ;  /* 0x000000d7e9d77207 */ /* 0x040fe40004000000 */
[C---:B------:R-:W-:Y:S01]  /*2d50*/  SEL R214, R233.reuse, R214, !P0 ;  /* 0x000000d6e9d67207 */ /* 0x040fe20004000000 */
[----:B------:R3:W-:Y:S01]  /*2d60*/  LDGSTS.E [R232+0xbc00], [R236.64], !P1 ;  /* 0x0bc00000ece87fae */ /* 0x0007e2000c921844 */
[C---:B------:R-:W-:Y:S02]  /*2d70*/  SEL R225, R233.reuse, R217, !P0 ;  /* 0x000000d9e9e17207 */ /* 0x040fe40004000000 */
[C---:B------:R-:W-:Y:S01]  /*2d80*/  SEL R211, R233.reuse, R211, !P0 ;  /* 0x000000d3e9d37207 */ /* 0x040fe20004000000 */
[----:B------:R2:W-:Y:S01]  /*2d90*/  STL.64 [R1+0x48], R250 ;  /* 0x000048fa01007387 */ /* 0x0005e20000100a00 */
[----:B------:R-:W-:-:S02]  /*2da0*/  SEL R213, R233, R213, !P0 ;  /* 0x000000d5e9d57207 */ /* 0x000fc40004000000 */
[C---:B------:R-:W-:Y:S01]  /*2db0*/  SEL R219, R233.reuse, R212, !P0 ;  /* 0x000000d4e9db7207 */ /* 0x040fe20004000000 */
[----:B------:R4:W-:Y:S01]  /*2dc0*/  LDGSTS.E [R232+0xbe00], [R110.64], !P1 ;  /* 0x0be000006ee87fae */ /* 0x0009e2000c921844 */
[----:B------:R-:W-:Y:S01]  /*2dd0*/  ISETP.GT.AND P1, PT, R58, 0x1f, PT ;  /* 0x0000001f3a00780c */ /* 0x000fe20003f24270 */
[C---:B------:R-:W-:Y:S01]  /*2de0*/  IMAD.WIDE R58, R224.reuse, 0x4, R62 ;  /* 0x00000004e03a7825 */ /* 0x040fe200078e023e */
[C---:B------:R-:W-:Y:S01]  /*2df0*/  SEL R231, R233.reuse, R221, !P0 ;  /* 0x000000dde9e77207 */ /* 0x040fe20004000000 */
[----:B------:R3:W-:Y:S01]  /*2e00*/  STL.64 [R1+0x40], R236 ;  /* 0x000040ec01007387 */ /* 0x0007e20000100a00 */
[----:B------:R-:W-:Y:S01]  /*2e10*/  SEL R233, R233, R0, !P0 ;  /* 0x00000000e9e97207 */ /* 0x000fe20004000000 */
[C---:B-1----:R-:W-:Y:S01]  /*2e20*/  IMAD R208, R235.reuse, c[0x0][0x18c], RZ ;  /* 0x00006300ebd07a24 */ /* 0x042fe200078e02ff */
[----:B------:R-:W-:Y:S01]  /*2e30*/  ISETP.GE.AND P0, PT, R235, c[0x0][0x180], PT ;  /* 0x00006000eb007a0c */ /* 0x000fe20003f06270 */
[----:B------:R4:W-:Y:S01]  /*2e40*/  STL.64 [R1+0x38], R110 ;  /* 0x0000386e01007387 */ /* 0x0009e20000100a00 */
[----:B--2---:R-:W-:Y:S01]  /*2e50*/  IMAD.WIDE R250, R224, 0x4, R106 ;  /* 0x00000004e0fa7825 */ /* 0x004fe200078e026a */
[----:B------:R-:W-:-:S02]  /*2e60*/  SEL R0, RZ, 0x4, !P1 ;  /* 0x00000004ff007807 */ /* 0x000fc40004800000 */
[----:B------:R1:W-:Y:S01]  /*2e70*/  STL.64 [R1+0x30], R58 ;  /* 0x0000303a01007387 */ /* 0x0003e20000100a00 */
[----:B---3--:R-:W-:-:S03]  /*2e80*/  IMAD.WIDE R236, R224, 0x4, R4 ;  /* 0x00000004e0ec7825 */ /* 0x008fc600078e0204 */
[----:B------:R1:W-:Y:S01]  /*2e90*/  LDGSTS.E [R232+0xd800], [R58.64], !P4 ;  /* 0x0d8000003ae87fae */ /* 0x0003e2000e121844 */
[----:B----4-:R-:W-:-:S05]  /*2ea0*/  IMAD.WIDE R110, R224, 0x4, R74 ;  /* 0x00000004e06e7825 */ /* 0x010fca00078e024a */
[----:B------:R2:W-:Y:S01]  /*2eb0*/  STL.64 [R1+0x28], R110 ;  /* 0x0000286e01007387 */ /* 0x0005e20000100a00 */
[----:B------:R-:W-:-:S03]  /*2ec0*/  IMAD R221, R234, 0x1f, RZ ;  /* 0x0000001feadd7824 */ /* 0x000fc600078e02ff */
[----:B-1----:R-:W3:Y:S04]  /*2ed0*/  LDL.LU.64 R58, [R1+0x838] ;  /* 0x00083800013a7983 */ /* 0x002ee80000300a00 */
[----:B------:R1:W-:Y:S04]  /*2ee0*/  STL.64 [R1+0x20], R250 ;  /* 0x000020fa01007387 */ /* 0x0003e80000100a00 */
[----:B------:R2:W-:Y:S01]  /*2ef0*/  LDGSTS.E [R232+0xda00], [R110.64], !P4 ;  /* 0x0da000006ee87fae */ /* 0x0005e2000e121844 */
[----:B------:R-:W-:-:S03]  /*2f00*/  SEL R217, R0, RZ, !P0 ;  /* 0x000000ff00d97207 */ /* 0x000fc60004000000 */
[----:B------:R1:W-:Y:S01]  /*2f10*/  LDGSTS.E [R232+0xdc00], [R250.64], !P4 ;  /* 0x0dc00000fae87fae */ /* 0x0003e2000e121844 */
[----:B------:R-:W-:-:S03]  /*2f20*/  ISETP.GE.AND P1, PT, R235, R206, PT ;  /* 0x000000ceeb00720c */ /* 0x000fc60003f26270 */
[----:B------:R4:W-:Y:S04]  /*2f30*/  LDGSTS.E [R232+0xde00], [R236.64], !P4 ;  /* 0x0de00000ece87fae */ /* 0x0009e8000e121844 */
[----:B--2---:R-:W2:Y:S01]  /*2f40*/  LDL.LU.64 R110, [R1+0x830] ;  /* 0x00083000016e7983 */ /* 0x004ea20000300a00 */
[----:B------:R-:W-:Y:S01]  /*2f50*/  ISETP.GE.U32.AND P0, PT, R206, 0x7fffffa1, PT ;  /* 0x7fffffa1ce00780c */ /* 0x000fe20003f06070 */
[----:B------:R-:W-:Y:S02]  /*2f60*/  IMAD R210, R207, c[0x0][0x190], RZ ;  /* 0x00006400cfd27a24 */ /* 0x000fe400078e02ff */
[----:B------:R4:W-:Y:S01]  /*2f70*/  STL.64 [R1+0x18], R236 ;  /* 0x000018ec01007387 */ /* 0x0009e20000100a00 */
[----:B------:R-:W-:-:S03]  /*2f80*/  IMAD.WIDE R206, R221, 0x4, R62 ;  /* 0x00000004ddce7825 */ /* 0x000fc600078e023e */
[----:B------:R-:W-:Y:S01]  /*2f90*/  STL [R1+0x214], R210 ;  /* 0x000214d201007387 */ /* 0x000fe20000100800 */
[----:B------:R-:W-:Y:S02]  /*2fa0*/  IMAD R212, R216, c[0x0][0x190], RZ ;  /* 0x00006400d8d47a24 */ /* 0x000fe400078e02ff */
[C---:B------:R-:W-:Y:S01]  /*2fb0*/  IMAD.WIDE R234, R221.reuse, 0x4, R74 ;  /* 0x00000004ddea7825 */ /* 0x040fe200078e024a */
[----:B------:R4:W-:Y:S03]  /*2fc0*/  STL.64 [R1+0x10], R206 ;  /* 0x000010ce01007387 */ /* 0x0009e60000100a00 */
[----:B-1----:R-:W-:Y:S01]  /*2fd0*/  IMAD.WIDE R250, R221, 0x4, R4 ;  /* 0x00000004ddfa7825 */ /* 0x002fe200078e0204 */
[C---:B----4-:R-:W-:Y:S01]  /*2fe0*/  LEA R236, P4, R208.reuse, c[0x0][0x168], 0x2 ;  /* 0x00005a00d0ec7a11 */ /* 0x050fe200078810ff */
[----:B------:R1:W-:Y:S02]  /*2ff0*/  LDGSTS.E [R232+0xf800], [R206.64], !P3 ;  /* 0x0f800000cee87fae */ /* 0x0003e4000d921844 */
[----:B------:R-:W-:Y:S01]  /*3000*/  IMAD R215, R215, c[0x0][0x190], RZ ;  /* 0x00006400d7d77a24 */ /* 0x000fe200078e02ff */
[----:B------:R-:W-:Y:S01]  /*3010*/  LEA.HI.X.SX32 R0, R208, c[0x0][0x16c], 0x2, P4 ;  /* 0x00005b00d0007a11 */ /* 0x000fe200020f16ff */
[----:B------:R-:W-:Y:S01]  /*3020*/  IMAD.WIDE R208, R221, 0x4, R106 ;  /* 0x00000004ddd07825 */ /* 0x000fe200078e026a */
[----:B------:R-:W-:Y:S03]  /*3030*/  STL [R1+0x20c], R212 ;  /* 0x00020cd401007387 */ /* 0x000fe60000100800 */
[----:B------:R-:W-:Y:S01]  /*3040*/  IMAD R216, R214, c[0x0][0x190], RZ ;  /* 0x00006400d6d87a24 */ /* 0x000fe200078e02ff */
[----:B------:R4:W-:Y:S01]  /*3050*/  LDGSTS.E [R232+0xfa00], [R234.64], !P3 ;  /* 0x0fa00000eae87fae */ /* 0x0009e2000d921844 */
[----:B------:R-:W-:Y:S01]  /*3060*/  IMAD R226, R211, c[0x0][0x190], RZ ;  /* 0x00006400d3e27a24 */ /* 0x000fe200078e02ff */
[----:B-1----:R-:W-:-:S02]  /*3070*/  LEA R206, P4, R210, R236, 0x2 ;  /* 0x000000ecd2ce7211 */ /* 0x002fc400078810ff */
[----:B------:R4:W-:Y:S01]  /*3080*/  STL.64 [R1+0x8], R234 ;  /* 0x000008ea01007387 */ /* 0x0009e20000100a00 */
[----:B------:R-:W-:Y:S01]  /*3090*/  IMAD R224, R213, c[0x0][0x190], RZ ;  /* 0x00006400d5e07a24 */ /* 0x000fe200078e02ff */
[----:B------:R-:W-:Y:S02]  /*30a0*/  LEA.HI.X.SX32 R207, R210, R0, 0x2, P4 ;  /* 0x00000000d2cf7211 */ /* 0x000fe400020f16ff */
[----:B------:R1:W-:Y:S01]  /*30b0*/  LDGSTS.E [R232+0xfc00], [R208.64], !P3 ;  /* 0x0fc00000d0e87fae */ /* 0x0003e2000d921844 */
[----:B------:R-:W-:Y:S01]  /*30c0*/  LEA R210, P4, R215, R236, 0x2 ;  /* 0x000000ecd7d27211 */ /* 0x000fe200078810ff */
[----:B------:R-:W-:Y:S02]  /*30d0*/  IMAD R221, R219, c[0x0][0x190], RZ ;  /* 0x00006400dbdd7a24 */ /* 0x000fe400078e02ff */
[----:B------:R1:W-:Y:S01]  /*30e0*/  STL.64 [R1], R208 ;  /* 0x000000d001007387 */ /* 0x0003e20000100a00 */
[----:B------:R-:W-:Y:S01]  /*30f0*/  LEA.HI.X.SX32 R211, R215, R0, 0x2, P4 ;  /* 0x00000000d7d37211 */ /* 0x000fe200020f16ff */
[----:B------:R-:W-:Y:S01]  /*3100*/  IMAD R228, R218, c[0x0][0x190], RZ ;  /* 0x00006400dae47a24 */ /* 0x000fe200078e02ff */
[----:B------:R-:W-:Y:S01]  /*3110*/  LEA R214, P4, R226, R236, 0x2 ;  /* 0x000000ece2d67211 */ /* 0x000fe200078810ff */
[----:B------:R1:W-:Y:S01]  /*3120*/  LDGSTS.E [R232+0xfe00], [R250.64], !P3 ;  /* 0x0fe00000fae87fae */ /* 0x0003e2000d921844 */
[----:B------:R-:W-:-:S02]  /*3130*/  IMAD R230, R225, c[0x0][0x190], RZ ;  /* 0x00006400e1e67a24 */ /* 0x000fc400078e02ff */
[----:B----4-:R-:W-:Y:S01]  /*3140*/  IMAD R234, R229, c[0x0][0x190], RZ ;  /* 0x00006400e5ea7a24 */ /* 0x010fe200078e02ff */
[----:B------:R4:W-:Y:S01]  /*3150*/  STL [R1+0x204], R215 ;  /* 0x000204d701007387 */ /* 0x0009e20000100800 */
[----:B------:R-:W-:Y:S01]  /*3160*/  IMAD R237, R231, c[0x0][0x190], RZ ;  /* 0x00006400e7ed7a24 */ /* 0x000fe200078e02ff */
[C---:B-1----:R-:W-:Y:S02]  /*3170*/  LEA R208, P3, R212.reuse, R236, 0x2 ;  /* 0x000000ecd4d07211 */ /* 0x042fe400078610ff */
[----:B------:R1:W-:Y:S02]  /*3180*/  STL.64 [R1+0x7d0], R250 ;  /* 0x0007d0fa01007387 */ /* 0x0003e40000100a00 */
[----:B------:R-:W-:Y:S02]  /*3190*/  LEA.HI.X.SX32 R209, R212, R0, 0x2, P3 ;  /* 0x00000000d4d17211 */ /* 0x000fe400018f16ff */
[----:B------:R1:W-:Y:S01]  /*31a0*/  STL [R1+0x1ec], R216 ;  /* 0x0001ecd801007387 */ /* 0x0003e20000100800 */
[----:B------:R-:W-:Y:S01]  /*31b0*/  LEA R212, P3, R216, R236, 0x2 ;  /* 0x000000ecd8d47211 */ /* 0x000fe200078610ff */
[----:B------:R-:W-:Y:S01]  /*31c0*/  IMAD R232, R227, c[0x0][0x190], RZ ;  /* 0x00006400e3e87a24 */ /* 0x000fe200078e02ff */
[-C--:B----4-:R-:W-:Y:S01]  /*31d0*/  LEA.HI.X.SX32 R215, R226, R0.reuse, 0x2, P4 ;  /* 0x00000000e2d77211 */ /* 0x090fe200020f16ff */
[----:B------:R4:W-:Y:S01]  /*31e0*/  STL [R1+0x1e4], R226 ;  /* 0x0001e4e201007387 */ /* 0x0009e20000100800 */
[----:B------:R-:W-:-:S02]  /*31f0*/  LEA.HI.X.SX32 R213, R216, R0, 0x2, P3 ;  /* 0x00000000d8d57211 */ /* 0x000fc400018f16ff */
[----:B------:R-:W-:Y:S01]  /*3200*/  ISETP.NE.U32.AND P4, PT, R217, RZ, PT ;  /* 0x000000ffd900720c */ /* 0x000fe20003f85070 */
[----:B------:R4:W-:Y:S01]  /*3210*/  STL [R1+0x1dc], R224 ;  /* 0x0001dce001007387 */ /* 0x0009e20000100800 */
[----:B-1----:R-:W-:Y:S01]  /*3220*/  IMAD R251, R233, c[0x0][0x190], RZ ;  /* 0x00006400e9fb7a24 */ /* 0x002fe200078e02ff */
[C---:B------:R-:W-:Y:S01]  /*3230*/  LEA R216, P3, R224.reuse, R236, 0x2 ;  /* 0x000000ece0d87211 */ /* 0x040fe200078610ff */
[----:B------:R-:W-:Y:S01]  /*3240*/  IMAD.MOV.U32 R250, RZ, RZ, c[0x0][0x180] ;  /* 0x00006000fffa7624 */ /* 0x000fe200078e00ff */
[----:B------:R1:W-:Y:S02]  /*3250*/  STL [R1+0x184], R221 ;  /* 0x000184dd01007387 */ /* 0x0003e40000100800 */
[----:B------:R-:W-:Y:S01]  /*3260*/  LEA.HI.X.SX32 R217, R224, R0, 0x2, P3 ;  /* 0x00000000e0d97211 */ /* 0x000fe200018f16ff */
[----:B----4-:R-:W-:Y:S01]  /*3270*/  IMAD R226, R222, c[0x0][0x190], RZ ;  /* 0x00006400dee27a24 */ /* 0x010fe200078e02ff */
[----:B------:R-:W-:Y:S01]  /*3280*/  LEA R218, P3, R221, R236, 0x2 ;  /* 0x000000ecddda7211 */ /* 0x000fe200078610ff */
[----:B------:R4:W-:Y:S01]  /*3290*/  STL [R1+0x178], R228 ;  /* 0x000178e401007387 */ /* 0x0009e20000100800 */
[----:B------:R-:W-:Y:S01]  /*32a0*/  IMAD R224, R220, c[0x0][0x190], RZ ;  /* 0x00006400dce07a24 */ /* 0x000fe200078e02ff */
[----:B------:R-:W-:-:S02]  /*32b0*/  IADD3 R250, R250, -0x2d, RZ ;  /* 0xffffffd3fafa7810 */ /* 0x000fc40007ffe0ff */
[----:B------:R-:W-:Y:S01]  /*32c0*/  LEA.HI.X.SX32 R219, R221, R0, 0x2, P3 ;  /* 0x00000000dddb7211 */ /* 0x000fe200018f16ff */
[----:B------:R-:W0:Y:S01]  /*32d0*/  LDGDEPBAR ;  /* 0x00000000000079af */ /* 0x000e220000000000 */
[----:B------:R-:W-:-:S03]  /*32e0*/  LEA R220, P3, R228, R236, 0x2 ;  /* 0x000000ece4dc7211 */ /* 0x000fc600078610ff */
[----:B------:R4:W-:Y:S01]  /*32f0*/  STL [R1+0x210], R224 ;  /* 0x000210e001007387 */ /* 0x0009e20000100800 */
[----:B-1----:R-:W-:Y:S01]  /*3300*/  LEA.HI.X.SX32 R221, R228, R0, 0x2, P3 ;  /* 0x00000000e4dd7211 */ /* 0x002fe200018f16ff */
[----:B----4-:R-:W-:Y:S01]  /*3310*/  IMAD R228, R223, c[0x0][0x190], RZ ;  /* 0x00006400dfe47a24 */ /* 0x010fe200078e02ff */
[C---:B------:R-:W-:Y:S01]  /*3320*/  LEA R222, P3, R224.reuse, R236, 0x2 ;  /* 0x000000ece0de7211 */ /* 0x040fe200078610ff */
[----:B------:R1:W-:Y:S03]  /*3330*/  STL [R1+0x208], R226 ;  /* 0x000208e201007387 */ /* 0x0003e60000100800 */
[----:B------:R-:W-:Y:S01]  /*3340*/  LEA.HI.X.SX32 R223, R224, R0, 0x2, P3 ;  /* 0x00000000e0df7211 */ /* 0x000fe200018f16ff */
[----:B------:R4:W-:Y:S01]  /*3350*/  STL [R1+0x200], R228 ;  /* 0x000200e401007387 */ /* 0x0009e20000100800 */
[----:B------:R-:W-:-:S03]  /*3360*/  LEA R224, P3, R226, R236, 0x2 ;  /* 0x000000ece2e07211 */ /* 0x000fc600078610ff */
[----:B------:R4:W-:Y:S01]  /*3370*/  STL [R1+0x1e8], R230 ;  /* 0x0001e8e601007387 */ /* 0x0009e20000100800 */
[----:B------:R-:W-:Y:S02]  /*3380*/  LEA.HI.X.SX32 R225, R226, R0, 0x2, P3 ;  /* 0x00000000e2e17211 */ /* 0x000fe400018f16ff */
[C---:B-1----:R-:W-:Y:S01]  /*3390*/  LEA R226, P3, R228.reuse, R236, 0x2 ;  /* 0x000000ece4e27211 */ /* 0x042fe200078610ff */
[----:B------:R1:W-:Y:S03]  /*33a0*/  STL [R1+0x180], R232 ;  /* 0x000180e801007387 */ /* 0x0003e60000100800 */
[----:B------:R-:W-:Y:S01]  /*33b0*/  LEA.HI.X.SX32 R227, R228, R0, 0x2, P3 ;  /* 0x00000000e4e37211 */ /* 0x000fe200018f16ff */
[----:B------:R1:W-:Y:S01]  /*33c0*/  STL [R1+0x17c], R234 ;  /* 0x00017cea01007387 */ /* 0x0003e20000100800 */
[----:B----4-:R-:W-:-:S03]  /*33d0*/  LEA R228, P3, R230, R236, 0x2 ;  /* 0x000000ece6e47211 */ /* 0x010fc600078610ff */
[----:B------:R4:W-:Y:S01]  /*33e0*/  STL [R1+0x174], R237 ;  /* 0x000174ed01007387 */ /* 0x0009e20000100800 */
[----:B------:R-:W-:Y:S02]  /*33f0*/  LEA.HI.X.SX32 R229, R230, R0, 0x2, P3 ;  /* 0x00000000e6e57211 */ /* 0x000fe400018f16ff */
[C---:B------:R-:W-:Y:S01]  /*3400*/  LEA R230, P3, R232.reuse, R236, 0x2 ;  /* 0x000000ece8e67211 */ /* 0x040fe200078610ff */
[----:B------:R4:W-:Y:S03]  /*3410*/  STL [R1+0x170], R251 ;  /* 0x000170fb01007387 */ /* 0x0009e60000100800 */
[----:B------:R-:W-:Y:S01]  /*3420*/  LEA.HI.X.SX32 R231, R232, R0, 0x2, P3 ;  /* 0x00000000e8e77211 */ /* 0x000fe200018f16ff */
[----:B------:R4:W-:Y:S01]  /*3430*/  STL.64 [R1+0x7b0], R206 ;  /* 0x0007b0ce01007387 */ /* 0x0009e20000100a00 */
[----:B-1----:R-:W-:-:S03]  /*3440*/  LEA R232, P3, R234, R236, 0x2 ;  /* 0x000000eceae87211 */ /* 0x002fc600078610ff */
[----:B------:R-:W-:Y:S01]  /*3450*/  STL.64 [R1+0x7b8], R208 ;  /* 0x0007b8d001007387 */ /* 0x000fe20000100a00 */
[----:B------:R-:W-:Y:S02]  /*3460*/  LEA.HI.X.SX32 R233, R234, R0, 0x2, P3 ;  /* 0x00000000eae97211 */ /* 0x000fe400018f16ff */
[C---:B------:R-:W-:Y:S01]  /*3470*/  LEA R234, P3, R237.reuse, R236, 0x2 ;  /* 0x000000ecedea7211 */ /* 0x040fe200078610ff */
[----:B------:R-:W-:Y:S03]  /*3480*/  STL.64 [R1+0x7c0], R210 ;  /* 0x0007c0d201007387 */ /* 0x000fe60000100a00 */
[----:B------:R-:W-:Y:S01]  /*3490*/  LEA.HI.X.SX32 R235, R237, R0, 0x2, P3 ;  /* 0x00000000edeb7211 */ /* 0x000fe200018f16ff */
[----:B----4-:R-:W-:Y:S01]  /*34a0*/  IMAD.MOV.U32 R237, RZ, RZ, R251 ;  /* 0x000000ffffed7224 */ /* 0x010fe200078e00fb */
[----:B------:R-:W-:Y:S01]  /*34b0*/  LEA R236, P3, R251, R236, 0x2 ;  /* 0x000000ecfbec7211 */ /* 0x000fe200078610ff */
[----:B------:R-:W-:Y:S03]  /*34c0*/  STL.64 [R1+0x7c8], R212 ;  /* 0x0007c8d401007387 */ /* 0x000fe60000100a00 */
[----:B------:R-:W-:Y:S01]  /*34d0*/  LEA.HI.X.SX32 R237, R237, R0, 0x2, P3 ;  /* 0x00000000eded7211 */ /* 0x000fe200018f16ff */
[----:B------:R-:W1:Y:S01]  /*34e0*/  S2R R251, SR_TID.X ;  /* 0x0000000000fb7919 */ /* 0x000e620000002100 */
[----:B------:R-:W-:-:S03]  /*34f0*/  ISETP.GE.U32.AND P3, PT, R250, 0x7fffffb4, PT ;  /* 0x7fffffb4fa00780c */ /* 0x000fc60003f66070 */
[----:B------:R-:W-:Y:S04]  /*3500*/  STL.64 [R1+0x7d8], R214 ;  /* 0x0007d8d601007387 */ /* 0x000fe80000100a00 */
[----:B------:R-:W-:Y:S04]  /*3510*/  STL.64 [R1+0x7e0], R216 ;  /* 0x0007e0d801007387 */ /* 0x000fe80000100a00 */
[----:B------:R-:W-:Y:S04]  /*3520*/  STL.64 [R1+0x7e8], R218 ;  /* 0x0007e8da01007387 */ /* 0x000fe80000100a00 */
[----:B------:R-:W-:Y:S04]  /*3530*/  STL.64 [R1+0x7f0], R220 ;  /* 0x0007f0dc01007387 */ /* 0x000fe80000100a00 */
[----:B------:R-:W-:Y:S01]  /*3540*/  STL.64 [R1+0x7f8], R222 ;  /* 0x0007f8de01007387 */ /* 0x000fe20000100a00 */
[----:B-1----:R-:W-:-:S03]  /*3550*/  LOP3.LUT R0, R251, 0x60, RZ, 0xc0, !PT ;  /* 0x00000060fb007812 */ /* 0x002fc600078ec0ff */
[----:B------:R-:W-:Y:S01]  /*3560*/  STL.64 [R1+0x800], R224 ;  /* 0x000800e001007387 */ /* 0x000fe20000100a00 */
[----:B------:R-:W-:-:S03]  /*3570*/  SHF.R.U32.HI R0, RZ, 0x1, R0 ;  /* 0x00000001ff007819 */ /* 0x000fc60000011600 */
[----:B------:R-:W-:Y:S01]  /*3580*/  STL.64 [R1+0x808], R226 ;  /* 0x000808e201007387 */ /* 0x000fe20000100a00 */
[----:B------:R-:W-:-:S03]  /*3590*/  LOP3.LUT R0, R252, R0, RZ, 0x3c, !PT ;  /* 0x00000000fc007212 */ /* 0x000fc600078e3cff */
[----:B------:R-:W-:Y:S01]  /*35a0*/  STL.64 [R1+0x810], R228 ;  /* 0x000810e401007387 */ /* 0x000fe20000100a00 */
[----:B------:R-:W-:-:S03]  /*35b0*/  LOP3.LUT R250, R0, 0x40, RZ, 0x3c, !PT ;  /* 0x0000004000fa7812 */ /* 0x000fc600078e3cff */
[----:B------:R1:W-:Y:S04]  /*35c0*/  LDGSTS.E [R0+0x40000], [R206.64], P4 ;  /* 0x40000000ce007fae */ /* 0x0003e8000a121844 */
[----:B------:R4:W-:Y:S04]  /*35d0*/  LDGSTS.E [R0+0x40400], [R208.64], P4 ;  /* 0x40400000d0007fae */ /* 0x0009e8000a121844 */
[----:B------:R4:W-:Y:S04]  /*35e0*/  LDGSTS.E [R0+0x40800], [R210.64], P4 ;  /* 0x40800000d2007fae */ /* 0x0009e8000a121844 */
[----:B------:R4:W-:Y:S01]  /*35f0*/  LDGSTS.E [R0+0x40c00], [R212.64], P4 ;  /* 0x40c00000d4007fae */ /* 0x0009e2000a121844 */
[----:B-1----:R-:W-:-:S03]  /*3600*/  IMAD.MOV.U32 R207, RZ, RZ, c[0x0][0x180] ;  /* 0x00006000ffcf7624 */ /* 0x002fc600078e00ff */
[----:B------:R4:W-:Y:S04]  /*3610*/  LDGSTS.E [R0+0x41000], [R214.64], P4 ;  /* 0x41000000d6007fae */ /* 0x0009e8000a121844 */
[----:B------:R4:W-:Y:S04]  /*3620*/  LDGSTS.E [R0+0x41400], [R216.64], P4 ;  /* 0x41400000d8007fae */ /* 0x0009e8000a121844 */
[----:B------:R4:W-:Y:S04]  /*3630*/  LDGSTS.E [R0+0x41800], [R218.64], P4 ;  /* 0x41800000da007fae */ /* 0x0009e8000a121844 */
[----:B------:R4:W-:Y:S04]  /*3640*/  LDGSTS.E [R0+0x41c00], [R220.64], P4 ;  /* 0x41c00000dc007fae */ /* 0x0009e8000a121844 */
[----:B------:R-:W-:Y:S04]  /*3650*/  STL.64 [R1+0x818], R230 ;  /* 0x000818e601007387 */ /* 0x000fe80000100a00 */
[----:B------:R-:W-:Y:S01]  /*3660*/  STL.64 [R1+0x820], R232 ;  /* 0x000820e801007387 */ /* 0x000fe20000100a00 */
[----:B----4-:R-:W-:-:S03]  /*3670*/  MOV R0, c[0x0][0x188] ;  /* 0x0000620000007a02 */ /* 0x010fc60000000f00 */
[----:B------:R-:W-:Y:S02]  /*3680*/  STL.64 [R1+0x828], R234 ;  /* 0x000828ea01007387 */ /* 0x000fe40000100a00 */
[----:B------:R-:W-:Y:S02]  /*3690*/  IMAD.SHL.U32 R206, R0, 0x20, RZ ;  /* 0x0000002000ce7824 */ /* 0x000fe400078e00ff */
[----:B------:R1:W-:Y:S01]  /*36a0*/  LDGSTS.E [R250+0x40200], [R222.64], P4 ;  /* 0x40200000defa7fae */ /* 0x0003e2000a121844 */
[----:B------:R-:W-:Y:S01]  /*36b0*/  IADD3 R0, R207, -0x31, RZ ;  /* 0xffffffcfcf007810 */ /* 0x000fe20007ffe0ff */
[C---:B------:R-:W-:Y:S02]  /*36c0*/  IMAD.WIDE R62, R206.reuse, 0x4, R62 ;  /* 0x00000004ce3e7825 */ /* 0x040fe400078e023e */
[----:B------:R1:W-:Y:S02]  /*36d0*/  LDGSTS.E [R250+0x40600], [R224.64], P4 ;  /* 0x40600000e0fa7fae */ /* 0x0003e4000a121844 */
[----:B------:R-:W-:-:S02]  /*36e0*/  IMAD.WIDE R74, R206, 0x4, R74 ;  /* 0x00000004ce4a7825 */ /* 0x000fc400078e024a */
[----:B------:R4:W-:Y:S02]  /*36f0*/  STL.64 [R1+0x80], R62 ;  /* 0x0000803e01007387 */ /* 0x0009e40000100a00 */
[C---:B------:R-:W-:Y:S02]  /*3700*/  IMAD.WIDE R106, R206.reuse, 0x4, R106 ;  /* 0x00000004ce6a7825 */ /* 0x040fe400078e026a */
[----:B------:R1:W-:Y:S04]  /*3710*/  LDGSTS.E [R250+0x40a00], [R226.64], P4 ;  /* 0x40a00000e2fa7fae */ /* 0x0003e8000a121844 */
[----:B------:R1:W-:Y:S01]  /*3720*/  LDGSTS.E [R250+0x40e00], [R228.64], P4 ;  /* 0x40e00000e4fa7fae */ /* 0x0003e2000a121844 */
[----:B----4-:R-:W-:-:S03]  /*3730*/  IMAD.WIDE R62, R206, 0x4, R4 ;  /* 0x00000004ce3e7825 */ /* 0x010fc600078e0204 */
[----:B------:R1:W-:Y:S04]  /*3740*/  LDGSTS.E [R250+0x41200], [R230.64], P4 ;  /* 0x41200000e6fa7fae */ /* 0x0003e8000a121844 */
[----:B------:R-:W4:Y:S04]  /*3750*/  LDL.LU.64 R4, [R1+0x80] ;  /* 0x0000800001047983 */ /* 0x000f280000300a00 */
[----:B------:R1:W-:Y:S04]  /*3760*/  LDGSTS.E [R250+0x41600], [R232.64], P4 ;  /* 0x41600000e8fa7fae */ /* 0x0003e8000a121844 */
[----:B------:R1:W-:Y:S04]  /*3770*/  LDGSTS.E [R250+0x41a00], [R234.64], P4 ;  /* 0x41a00000eafa7fae */ /* 0x0003e8000a121844 */
[----:B------:R1:W-:Y:S01]  /*3780*/  LDGSTS.E [R250+0x41e00], [R236.64], P4 ;  /* 0x41e00000ecfa7fae */ /* 0x0003e2000a121844 */
[----:B------:R-:W-:-:S03]  /*3790*/  ISETP.GE.U32.AND P4, PT, R0, 0x7fffffb0, PT ;  /* 0x7fffffb00000780c */ /* 0x000fc60003f86070 */
[----:B------:R-:W0:Y:S04]  /*37a0*/  LDGDEPBAR ;  /* 0x00000000000079af */ /* 0x000e280000000000 */
[----:B------:R-:W-:Y:S01]  /*37b0*/  BAR.SYNC.DEFER_BLOCKING 0x0 ;  /* 0x0000000000007b1d */ /* 0x000fe20000010000 */
[----:B------:R-:W-:Y:S01]  /*37c0*/  IADD3 R0, R207, -0x35, RZ ;  /* 0xffffffcbcf007810 */ /* 0x000fe20007ffe0ff */
[----:B------:R-:W-:-:S04]  /*37d0*/  IMAD.WIDE R56, R206, 0x4, R56 ;  /* 0x00000004ce387825 */ /* 0x000fc800078e0238 */
[----:B-1----:R-:W1:Y:S01]  /*37e0*/  S2R R250, SR_TID.X ;  /* 0x0000000000fa7919 */ /* 0x002e620000002100 */
[----:B------:R-:W-:-:S04]  /*37f0*/  IMAD.WIDE R54, R206, 0x4, R54 ;  /* 0x00000004ce367825 */ /* 0x000fc800078e0236 */
[----:B------:R-:W-:-:S04]  /*3800*/  IMAD.WIDE R52, R206, 0x4, R52 ;  /* 0x00000004ce347825 */ /* 0x000fc800078e0234 */
[----:B------:R-:W-:-:S04]  /*3810*/  IMAD.WIDE R50, R206, 0x4, R50 ;  /* 0x00000004ce327825 */ /* 0x000fc800078e0232 */
[----:B---3--:R-:W-:-:S04]  /*3820*/  IMAD.WIDE R58, R206, 0x4, R58 ;  /* 0x00000004ce3a7825 */ /* 0x008fc800078e023a */
[----:B------:R-:W-:-:S04]  /*3830*/  IMAD.WIDE R48, R206, 0x4, R48 ;  /* 0x00000004ce307825 */ /* 0x000fc800078e0230 */
[----:B------:R-:W-:-:S04]  /*3840*/  IMAD.WIDE R46, R206, 0x4, R46 ;  /* 0x00000004ce2e7825 */ /* 0x000fc800078e022e */
[----:B--2---:R-:W-:-:S04]  /*3850*/  IMAD.WIDE R110, R206, 0x4, R110 ;  /* 0x00000004ce6e7825 */ /* 0x004fc800078e026e */
[----:B------:R-:W-:-:S04]  /*3860*/  IMAD.WIDE R44, R206, 0x4, R44 ;  /* 0x00000004ce2c7825 */ /* 0x000fc800078e022c */
        /* <DEDUP_REMOVED lines=8> */
[----:B------:R-:W-:Y:S01]  /*38f0*/  IMAD.WIDE R30, R206, 0x4, R30 ;  /* 0x00000004ce1e7825 */ /* 0x000fe200078e021e */
[----:B-1----:R-:W-:-:S03]  /*3900*/  LOP3.LUT R250, R250, 0x7f, RZ, 0xc0, !PT ;  /* 0x0000007ffafa7812 */ /* 0x002fc600078ec0ff */
[----:B------:R-:W-:-:S04]  /*3910*/  IMAD.WIDE R26, R206, 0x4, R26 ;  /* 0x00000004ce1a7825 */ /* 0x000fc800078e021a */
[----:B------:R-:W-:-:S04]  /*3920*/  IMAD.WIDE R108, R206, 0x4, R108 ;  /* 0x00000004ce6c7825 */ /* 0x000fc800078e026c */
[----:B------:R-:W-:-:S04]  /*3930*/  IMAD.WIDE R112, R206, 0x4, R112 ;  /* 0x00000004ce707825 */ /* 0x000fc800078e0270 */
[----:B------:R-:W-:-:S04]  /*3940*/  IMAD.WIDE R28, R206, 0x4, R28 ;  /* 0x00000004ce1c7825 */ /* 0x000fc800078e021c */
[----:B------:R-:W-:-:S04]  /*3950*/  IMAD.WIDE R116, R206, 0x4, R116 ;  /* 0x00000004ce747825 */ /* 0x000fc800078e0274 */
[----:B------:R-:W-:-:S04]  /*3960*/  IMAD.WIDE R70, R206, 0x4, R70 ;  /* 0x00000004ce467825 */ /* 0x000fc800078e0246 */
[----:B------:R-:W-:-:S04]  /*3970*/  IMAD.WIDE R98, R206, 0x4, R98 ;  /* 0x00000004ce627825 */ /* 0x000fc800078e0262 */
[----:B------:R-:W-:Y:S02]  /*3980*/  IMAD.SHL.U32 R250, R250, 0x4, RZ ;  /* 0x00000004fafa7824 */ /* 0x000fe400078e00ff */
[----:B------:R-:W-:-:S04]  /*3990*/  IMAD.WIDE R114, R206, 0x4, R114 ;  /* 0x00000004ce727825 */ /* 0x000fc800078e0272 */
[----:B------:R-:W-:Y:S01]  /*39a0*/  IMAD.WIDE R120, R206, 0x4, R120 ;  /* 0x00000004ce787825 */ /* 0x000fe200078e0278 */
[----:B------:R-:W-:-:S03]  /*39b0*/  LOP3.LUT R250, R250, 0x20, RZ, 0x3c, !PT ;  /* 0x00000020fafa7812 */ /* 0x000fc600078e3cff */
        /* <DEDUP_REMOVED lines=22> */
[----:B------:R-:W-:-:S03]  /*3b20*/  LOP3.LUT R251, R251, 0x7f, RZ, 0xc0, !PT ;  /* 0x0000007ffbfb7812 */ /* 0x000fc600078ec0ff */
[----:B------:R-:W-:-:S04]  /*3b30*/  IMAD.WIDE R88, R206, 0x4, R88 ;  /* 0x00000004ce587825 */ /* 0x000fc800078e0258 */
[----:B------:R-:W-:Y:S01]  /*3b40*/  IMAD.WIDE R14, R206, 0x4, R14 ;  /* 0x00000004ce0e7825 */ /* 0x000fe200078e020e */
[----:B------:R-:W-:Y:S01]  /*3b50*/  @!PT LDS RZ, [RZ] ;  /* 0x00000000fffff984 */ /* 0x000fe20000000800 */
[----:B------:R-:W-:Y:S01]  /*3b60*/  @!PT LDS RZ, [RZ] ;  /* 0x00000000fffff984 */ /* 0x000fe20000000800 */
[----:B------:R-:W-:Y:S01]  /*3b70*/  @!PT LDS RZ, [RZ] ;  /* 0x00000000fffff984 */ /* 0x000fe20000000800 */
[----:B----4-:R1:W-:Y:S04]  /*3b80*/  LDGSTS.E [R252+0x10000], [R4.64], !P5 ;  /* 0x1000000004fc7fae */ /* 0x0103e8000e921844 */
[----:B------:R2:W-:Y:S04]  /*3b90*/  LDGSTS.E [R252+0x10200], [R74.64], !P5 ;  /* 0x102000004afc7fae */ /* 0x0005e8000e921844 */
[----:B------:R3:W-:Y:S04]  /*3ba0*/  LDGSTS.E [R252+0x10400], [R106.64], !P5 ;  /* 0x104000006afc7fae */ /* 0x0007e8000e921844 */
[----:B------:R4:W-:Y:S01]  /*3bb0*/  LDGSTS.E [R252+0x10600], [R62.64], !P5 ;  /* 0x106000003efc7fae */ /* 0x0009e2000e921844 */
[----:B------:R-:W-:-:S02]  /*3bc0*/  ISETP.GE.U32.AND P5, PT, R0, 0x7fffffac, PT ;  /* 0x7fffffac0000780c */ /* 0x000fc40003fa6070 */
[----:B------:R-:W-:Y:S01]  /*3bd0*/  IADD3 R0, R207, -0x39, RZ ;  /* 0xffffffc7cf007810 */ /* 0x000fe20007ffe0ff */
[----:B------:R1:W-:Y:S04]  /*3be0*/  LDGSTS.E [R252+0x12000], [R110.64], !P6 ;  /* 0x120000006efc7fae */ /* 0x0003e8000f121844 */
        /* <DEDUP_REMOVED lines=72> */
[----:B------:R-:W-:Y:S02]  /*4070*/  ISETP.GE.U32.AND P2, PT, R0, 0x7fffffba, PT ;  /* 0x7fffffba0000780c */ /* 0x000fe40003f46070 */
[----:B------:R-:W-:Y:S01]  /*4080*/  IADD3 R0, R207, -0x2b, RZ ;  /* 0xffffffd5cf007810 */ /* 0x000fe20007ffe0ff */
[----:B------:R1:W-:Y:S01]  /*4090*/  LDGSTS.E [R250+0x1a800], [R118.64], !P3 ;  /* 0x1a80000076fa7fae */ /* 0x0003e2000d921844 */
[----:B------:R-:W-:-:S03]  /*40a0*/  IMAD.WIDE R10, R206, 0x4, R10 ;  /* 0x00000004ce0a7825 */ /* 0x000fc600078e020a */
[----:B------:R1:W-:Y:S01]  /*40b0*/  LDGSTS.E [R250+0x1aa00], [R88.64], !P3 ;  /* 0x1aa0000058fa7fae */ /* 0x0003e2000d921844 */
[----:B------:R-:W-:-:S03]  /*40c0*/  IMAD.WIDE R94, R206, 0x4, R94 ;  /* 0x00000004ce5e7825 */ /* 0x000fc600078e025e */
[----:B------:R1:W-:Y:S01]  /*40d0*/  LDGSTS.E [R250+0x1ac00], [R14.64], !P3 ;  /* 0x1ac000000efa7fae */ /* 0x0003e2000d921844 */
[----:B------:R-:W-:-:S03]  /*40e0*/  IMAD.SHL.U32 R251, R251, 0x4, RZ ;  /* 0x00000004fbfb7824 */ /* 0x000fc600078e00ff */
[----:B------:R1:W-:Y:S01]  /*40f0*/  LDGSTS.E [R250+0x1ae00], [R82.64], !P3 ;  /* 0x1ae0000052fa7fae */ /* 0x0003e2000d921844 */
[----:B------:R-:W-:Y:S01]  /*4100*/  ISETP.GE.U32.AND P3, PT, R0, 0x7fffffb6, PT ;  /* 0x7fffffb60000780c */ /* 0x000fe20003f66070 */
[C---:B------:R-:W-:Y:S01]  /*4110*/  IMAD.WIDE R12, R206.reuse, 0x4, R12 ;  /* 0x00000004ce0c7825 */ /* 0x040fe200078e020c */
[----:B------:R-:W-:Y:S01]  /*4120*/  IADD3 R0, R207, -0x2f, RZ ;  /* 0xffffffd1cf007810 */ /* 0x000fe20007ffe0ff */
[----:B------:R1:W-:Y:S02]  /*4130*/  LDGSTS.E [R250+0x1c800], [R86.64], !P4 ;  /* 0x1c80000056fa7fae */ /* 0x0003e4000e121844 */
[C---:B------:R-:W-:Y:S02]  /*4140*/  IMAD.WIDE R76, R206.reuse, 0x4, R76 ;  /* 0x00000004ce4c7825 */ /* 0x040fe400078e024c */
[----:B------:R1:W-:Y:S02]  /*4150*/  LDGSTS.E [R250+0x1ca00], [R104.64], !P4 ;  /* 0x1ca0000068fa7fae */ /* 0x0003e4000e121844 */
[----:B------:R-:W-:-:S02]  /*4160*/  IMAD.WIDE R16, R206, 0x4, R16 ;  /* 0x00000004ce107825 */ /* 0x000fc400078e0210 */
[----:B------:R1:W-:Y:S01]  /*4170*/  LDGSTS.E [R250+0x1cc00], [R10.64], !P4 ;  /* 0x1cc000000afa7fae */ /* 0x0003e2000e121844 */
[----:B------:R-:W-:Y:S01]  /*4180*/  LOP3.LUT R251, R251, 0x40, RZ, 0x3c, !PT ;  /* 0x00000040fbfb7812 */ /* 0x000fe200078e3cff */
[----:B------:R-:W-:Y:S02]  /*4190*/  IMAD.WIDE R102, R206, 0x4, R102 ;  /* 0x00000004ce667825 */ /* 0x000fe400078e0266 */
[----:B------:R1:W-:Y:S01]  /*41a0*/  LDGSTS.E [R250+0x1ce00], [R94.64], !P4 ;  /* 0x1ce000005efa7fae */ /* 0x0003e2000e121844 */
[----:B------:R-:W-:Y:S01]  /*41b0*/  ISETP.GE.U32.AND P4, PT, R0, 0x7fffffb2, PT ;  /* 0x7fffffb20000780c */ /* 0x000fe20003f86070 */
[C---:B------:R-:W-:Y:S01]  /*41c0*/  IMAD.WIDE R240, R206.reuse, 0x4, R240 ;  /* 0x00000004cef07825 */ /* 0x040fe200078e02f0 */
[----:B------:R-:W-:Y:S01]  /*41d0*/  IADD3 R0, R207, -0x33, RZ ;  /* 0xffffffcdcf007810 */ /* 0x000fe20007ffe0ff */
[----:B------:R1:W-:Y:S02]  /*41e0*/  LDGSTS.E [R250+0x1e800], [R12.64], !P5 ;  /* 0x1e8000000cfa7fae */ /* 0x0003e4000e921844 */
[----:B------:R-:W-:-:S02]  /*41f0*/  IMAD.WIDE R238, R206, 0x4, R238 ;  /* 0x00000004ceee7825 */ /* 0x000fc400078e02ee */
[----:B------:R1:W-:Y:S02]  /*4200*/  LDGSTS.E [R250+0x1ea00], [R76.64], !P5 ;  /* 0x1ea000004cfa7fae */ /* 0x0003e4000e921844 */
[C---:B------:R-:W-:Y:S02]  /*4210*/  IMAD.WIDE R122, R206.reuse, 0x4, R122 ;  /* 0x00000004ce7a7825 */ /* 0x040fe400078e027a */
[----:B------:R1:W-:Y:S02]  /*4220*/  LDGSTS.E [R250+0x1ec00], [R16.64], !P5 ;  /* 0x1ec0000010fa7fae */ /* 0x0003e4000e921844 */
        /* <DEDUP_REMOVED lines=10> */
[C---:B------:R-:W-:Y:S02]  /*42d0*/  IMAD.WIDE R132, R206.reuse, 0x4, R132 ;  /* 0x00000004ce847825 */ /* 0x040fe400078e0284 */
[----:B------:R1:W-:Y:S02]  /*42e0*/  LDGSTS.E [R251+0x11600], [R124.64], !P6 ;  /* 0x116000007cfb7fae */ /* 0x0003e4000f121844 */
[----:B------:R-:W-:Y:S01]  /*42f0*/  IMAD.WIDE R134, R206, 0x4, R134 ;  /* 0x00000004ce867825 */ /* 0x000fe200078e0286 */
[----:B------:R-:W-:Y:S01]  /*4300*/  ISETP.GE.U32.AND P6, PT, R0, 0x7fffffaa, PT ;  /* 0x7fffffaa0000780c */ /* 0x000fe20003fc6070 */
[----:B------:R1:W-:Y:S02]  /*4310*/  LDGSTS.E [R251+0x13000], [R126.64], !P2 ;  /* 0x130000007efb7fae */ /* 0x0003e4000d121844 */
        /* <DEDUP_REMOVED lines=24> */
[----:B------:R-:W-:-:S02]  /*44a0*/  IMAD.WIDE R156, R206, 0x4, R156 ;  /* 0x00000004ce9c7825 */ /* 0x000fc400078e029c */
[----:B------:R1:W-:Y:S02]  /*44b0*/  LDGSTS.E [R251+0x17600], [R148.64], !P4 ;  /* 0x1760000094fb7fae */ /* 0x0003e4000e121844 */
[C---:B------:R-:W-:Y:S02]  /*44c0*/  IMAD.WIDE R158, R206.reuse, 0x4, R158 ;  /* 0x00000004ce9e7825 */ /* 0x040fe400078e029e */
[----:B------:R1:W-:Y:S02]  /*44d0*/  LDGSTS.E [R251+0x19000], [R150.64], !P5 ;  /* 0x1900000096fb7fae */ /* 0x0003e4000e921844 */
[C---:B------:R-:W-:Y:S02]  /*44e0*/  IMAD.WIDE R160, R206.reuse, 0x4, R160 ;  /* 0x00000004cea07825 */ /* 0x040fe400078e02a0 */
        /* <DEDUP_REMOVED lines=18> */
[----:B------:R1:W-:Y:S02]  /*4610*/  STL [R1+0x7a8], R5 ;  /* 0x0007a80501007387 */ /* 0x0003e40000100800 */
[----:B------:R-:W-:-:S02]  /*4620*/  IMAD.WIDE R180, R206, 0x4, R180 ;  /* 0x00000004ceb47825 */ /* 0x000fc400078e02b4 */
[----:B------:R1:W-:Y:S04]  /*4630*/  LDGSTS.E [R251+0x1d400], [R170.64], !P2 ;  /* 0x1d400000aafb7fae */ /* 0x0003e8000d121844 */
[----:B------:R1:W-:Y:S04]  /*4640*/  LDGSTS.E [R251+0x1d600], [R172.64], !P2 ;  /* 0x1d600000acfb7fae */ /* 0x0003e8000d121844 */
[----:B------:R-:W2:Y:S04]  /*4650*/  LDL.LU R221, [R1+0xa0] ;  /* 0x0000a00001dd7983 */ /* 0x000ea80000300800 */
[----:B------:R1:W-:Y:S04]  /*4660*/  LDGSTS.E [R251+0x1f000], [R174.64], !P3 ;  /* 0x1f000000aefb7fae */ /* 0x0003e8000d921844 */
[----:B------:R-:W3:Y:S04]  /*4670*/  LDL.LU.64 R216, [R1+0x98] ;  /* 0x0000980001d87983 */ /* 0x000ee80000300a00 */
[----:B------:R1:W-:Y:S04]  /*4680*/  LDGSTS.E [R251+0x1f200], [R176.64], !P3 ;  /* 0x1f200000b0fb7fae */ /* 0x0003e8000d921844 */
[----:B------:R-:W4:Y:S04]  /*4690*/  LDL.LU.64 R214, [R1+0x90] ;  /* 0x0000900001d67983 */ /* 0x000f280000300a00 */
[----:B------:R1:W-:Y:S04]  /*46a0*/  LDGSTS.E [R251+0x1f400], [R178.64], !P3 ;  /* 0x1f400000b2fb7fae */ /* 0x0003e8000d921844 */
[----:B------:R-:W4:Y:S04]  /*46b0*/  LDL.LU.64 R218, [R1+0x88] ;  /* 0x0000880001da7983 */ /* 0x000f280000300a00 */
[----:B------:R1:W-:Y:S04]  /*46c0*/  LDGSTS.E [R251+0x1f600], [R180.64], !P3 ;  /* 0x1f600000b4fb7fae */ /* 0x0003e8000d921844 */
[----:B-1----:R-:W4:Y:S01]  /*46d0*/  LDL.LU.64 R250, [R1+0x78] ;  /* 0x0000780001fa7983 */ /* 0x002f220000300a00 */
[----:B------:R-:W-:Y:S01]  /*46e0*/  IADD3 R0, R207, -0x24, RZ ;  /* 0xffffffdccf007810 */ /* 0x000fe20007ffe0ff */
[----:B------:R-:W-:Y:S01]  /*46f0*/  IMAD.WIDE R182, R206, 0x4, R182 ;  /* 0x00000004ceb67825 */ /* 0x000fe200078e02b6 */
[----:B------:R-:W-:Y:S01]  /*4700*/  LOP3.LUT R5, R252, 0x60, RZ, 0x3c, !PT ;  /* 0x00000060fc057812 */ /* 0x000fe200078e3cff */
[----:B------:R-:W4:Y:S01]  /*4710*/  LDL.LU.64 R228, [R1+0x70] ;  /* 0x0000700001e47983 */ /* 0x000f220000300a00 */
[----:B------:R-:W-:-:S02]  /*4720*/  ISETP.GE.U32.AND P4, PT, R0, 0x7fffffbd, PT ;  /* 0x7fffffbd0000780c */ /* 0x000fc40003f86070 */
[C---:B------:R-:W-:Y:S01]  /*4730*/  IADD3 R0, R207.reuse, -0x28, RZ ;  /* 0xffffffd8cf007810 */ /* 0x040fe20007ffe0ff */
[----:B------:R-:W-:Y:S01]  /*4740*/  IMAD.WIDE R184, R206, 0x4, R184 ;  /* 0x00000004ceb87825 */ /* 0x000fe200078e02b8 */
[----:B------:R-:W4:Y:S02]  /*4750*/  LDL.LU.64 R212, [R1+0x68] ;  /* 0x0000680001d47983 */ /* 0x000f240000300a00 */
[----:B------:R-:W-:Y:S02]  /*4760*/  ISETP.GE.U32.AND P5, PT, R0, 0x7fffffb9, PT ;  /* 0x7fffffb90000780c */ /* 0x000fe40003fa6070 */
[----:B------:R-:W-:Y:S01]  /*4770*/  IADD3 R0, R207, -0x2c, RZ ;  /* 0xffffffd4cf007810 */ /* 0x000fe20007ffe0ff */
[----:B------:R-:W-:Y:S01]  /*4780*/  IMAD.WIDE R186, R206, 0x4, R186 ;  /* 0x00000004ceba7825 */ /* 0x000fe200078e02ba */
[----:B------:R-:W4:Y:S02]  /*4790*/  LDL.LU.64 R210, [R1+0x60] ;  /* 0x0000600001d27983 */ /* 0x000f240000300a00 */
[----:B------:R-:W-:-:S02]  /*47a0*/  ISETP.GE.U32.AND P6, PT, R0, 0x7fffffb5, PT ;  /* 0x7fffffb50000780c */ /* 0x000fc40003fc6070 */
[C---:B------:R-:W-:Y:S01]  /*47b0*/  IADD3 R0, R207.reuse, -0x30, RZ ;  /* 0xffffffd0cf007810 */ /* 0x040fe20007ffe0ff */
[----:B------:R-:W-:Y:S01]  /*47c0*/  IMAD.WIDE R188, R206, 0x4, R188 ;  /* 0x00000004cebc7825 */ /* 0x000fe200078e02bc */
[----:B------:R1:W-:Y:S02]  /*47d0*/  LDGSTS.E [R5+0x11800], [R182.64], !P4 ;  /* 0x11800000b6057fae */ /* 0x0003e4000e121844 */
[----:B------:R-:W-:Y:S02]  /*47e0*/  ISETP.GE.U32.AND P2, PT, R0, 0x7fffffb1, PT ;  /* 0x7fffffb10000780c */ /* 0x000fe40003f46070 */
[C---:B------:R-:W-:Y:S01]  /*47f0*/  IADD3 R0, R207.reuse, -0x34, RZ ;  /* 0xffffffcccf007810 */ /* 0x040fe20007ffe0ff */
[----:B------:R-:W-:Y:S01]  /*4800*/  IMAD.WIDE R190, R206, 0x4, R190 ;  /* 0x00000004cebe7825 */ /* 0x000fe200078e02be */
[----:B------:R1:W-:Y:S02]  /*4810*/  LDGSTS.E [R5+0x11a00], [R184.64], !P4 ;  /* 0x11a00000b8057fae */ /* 0x0003e4000e121844 */
[----:B------:R-:W-:Y:S01]  /*4820*/  ISETP.GE.U32.AND P3, PT, R0, 0x7fffffad, PT ;  /* 0x7fffffad0000780c */ /* 0x000fe20003f66070 */
[----:B------:R-:W-:Y:S01]  /*4830*/  IMAD.WIDE R192, R206, 0x4, R192 ;  /* 0x00000004cec07825 */ /* 0x000fe200078e02c0 */
[----:B------:R-:W-:Y:S01]  /*4840*/  IADD3 R0, R207, -0x38, RZ ;  /* 0xffffffc8cf007810 */ /* 0x000fe20007ffe0ff */
[----:B------:R1:W-:Y:S02]  /*4850*/  LDGSTS.E [R5+0x11c00], [R186.64], !P4 ;  /* 0x11c00000ba057fae */ /* 0x0003e4000e121844 */
[----:B------:R-:W-:-:S02]  /*4860*/  IMAD.MOV.U32 R209, RZ, RZ, 0x1f ;  /* 0x0000001fffd17424 */ /* 0x000fc400078e00ff */
[----:B------:R-:W-:Y:S01]  /*4870*/  IMAD.WIDE R194, R206, 0x4, R194 ;  /* 0x00000004cec27825 */ /* 0x000fe200078e02c2 */
[----:B------:R1:W-:Y:S01]  /*4880*/  LDGSTS.E [R5+0x11e00], [R188.64], !P4 ;  /* 0x11e00000bc057fae */ /* 0x0003e2000e121844 */
[----:B------:R-:W-:Y:S02]  /*4890*/  ISETP.GE.U32.AND P4, PT, R0, 0x7fffffa9, PT ;  /* 0x7fffffa90000780c */ /* 0x000fe40003f86070 */
[C---:B------:R-:W-:Y:S01]  /*48a0*/  IMAD.WIDE R196, R206.reuse, 0x4, R196 ;  /* 0x00000004cec47825 */ /* 0x040fe200078e02c4 */
[----:B------:R1:W-:Y:S01]  /*48b0*/  LDGSTS.E [R5+0x13800], [R190.64], !P5 ;  /* 0x13800000be057fae */ /* 0x0003e2000e921844 */
[----:B------:R-:W-:Y:S02]  /*48c0*/  IADD3 R0, R207, -0x3c, RZ ;  /* 0xffffffc4cf007810 */ /* 0x000fe40007ffe0ff */
[----:B------:R-:W-:Y:S01]  /*48d0*/  IADD3 R209, R209, c[0x0][0x180], RZ ;  /* 0x00006000d1d17a10 */ /* 0x000fe20007ffe0ff */
[----:B------:R1:W-:Y:S01]  /*48e0*/  LDGSTS.E [R5+0x13a00], [R192.64], !P5 ;  /* 0x13a00000c0057fae */ /* 0x0003e2000e921844 */
[----:B------:R-:W-:-:S03]  /*48f0*/  IMAD.WIDE R198, R206, 0x4, R198 ;  /* 0x00000004cec67825 */ /* 0x000fc600078e02c6 */
[----:B------:R1:W-:Y:S01]  /*4900*/  LDGSTS.E [R5+0x13c00], [R194.64], !P5 ;  /* 0x13c00000c2057fae */ /* 0x0003e2000e921844 */
[----:B------:R-:W-:-:S03]  /*4910*/  IMAD.WIDE R200, R206, 0x4, R200 ;  /* 0x00000004cec87825 */ /* 0x000fc600078e02c8 */
[----:B------:R1:W-:Y:S01]  /*4920*/  LDGSTS.E [R5+0x13e00], [R196.64], !P5 ;  /* 0x13e00000c4057fae */ /* 0x0003e2000e921844 */
[----:B------:R-:W-:Y:S01]  /*4930*/  ISETP.GE.U32.AND P5, PT, R0, 0x7fffffa5, PT ;  /* 0x7fffffa50000780c */ /* 0x000fe20003fa6070 */
[C---:B------:R-:W-:Y:S01]  /*4940*/  IMAD.WIDE R202, R206.reuse, 0x4, R202 ;  /* 0x00000004ceca7825 */ /* 0x040fe200078e02ca */
[----:B------:R-:W-:Y:S01]  /*4950*/  SEL R0, RZ, 0x4, P1 ;  /* 0x00000004ff007807 */ /* 0x000fe20000800000 */
[----:B------:R1:W-:Y:S01]  /*4960*/  LDGSTS.E [R5+0x15800], [R198.64], !P6 ;  /* 0x15800000c6057fae */ /* 0x0003e2000f121844 */
[----:B------:R-:W-:Y:S01]  /*4970*/  ISETP.GT.AND P1, PT, R209, 0x5f, PT ;  /* 0x0000005fd100780c */ /* 0x000fe20003f24270 */
[----:B------:R-:W-:Y:S02]  /*4980*/  IMAD.WIDE R204, R206, 0x4, R204 ;  /* 0x00000004cecc7825 */ /* 0x000fe400078e02cc */
[----:B------:R-:W4:Y:S04]  /*4990*/  LDL.LU.64 R208, [R1+0x58] ;  /* 0x0000580001d07983 */ /* 0x000f280000300a00 */
[----:B------:R1:W-:Y:S04]  /*49a0*/  LDGSTS.E [R5+0x15a00], [R200.64], !P6 ;  /* 0x15a00000c8057fae */ /* 0x0003e8000f121844 */
[----:B------:R-:W4:Y:S04]  /*49b0*/  LDL.LU.64 R226, [R1+0x50] ;  /* 0x0000500001e27983 */ /* 0x000f280000300a00 */
[----:B------:R1:W-:Y:S04]  /*49c0*/  LDGSTS.E [R5+0x15c00], [R202.64], !P6 ;  /* 0x15c00000ca057fae */ /* 0x0003e8000f121844 */
[----:B------:R1:W-:Y:S04]  /*49d0*/  LDGSTS.E [R5+0x15e00], [R204.64], !P6 ;  /* 0x15e00000cc057fae */ /* 0x0003e8000f121844 */
[----:B------:R-:W4:Y:S04]  /*49e0*/  LDL.LU.64 R224, [R1+0x48] ;  /* 0x0000480001e07983 */ /* 0x000f280000300a00 */
[----:B------:R-:W4:Y:S01]  /*49f0*/  LDL.LU.64 R222, [R1+0x40] ;  /* 0x0000400001de7983 */ /* 0x000f220000300a00 */
[----:B--2---:R-:W-:-:S03]  /*4a00*/  ISETP.NE.U32.AND P6, PT, R221, RZ, PT ;  /* 0x000000ffdd00720c */ /* 0x004fc60003fc5070 */
[----:B------:R-:W2:Y:S01]  /*4a10*/  LDL.LU.64 R220, [R1+0x38] ;  /* 0x0000380001dc7983 */ /* 0x000ea20000300a00 */
[----:B---3--:R-:W-:-:S04]  /*4a20*/  IMAD.WIDE R216, R206, 0x4, R216 ;  /* 0x00000004ced87825 */ /* 0x008fc800078e02d8 */
[C---:B----4-:R-:W-:Y:S01]  /*4a30*/  IMAD.WIDE R214, R206.reuse, 0x4, R214 ;  /* 0x00000004ced67825 */ /* 0x050fe200078e02d6 */
[----:B------:R3:W-:Y:S03]  /*4a40*/  STL.64 [R1+0xc8], R216 ;  /* 0x0000c8d801007387 */ /* 0x0007e60000100a00 */
[C---:B------:R-:W-:Y:S01]  /*4a50*/  IMAD.WIDE R232, R206.reuse, 0x4, R218 ;  /* 0x00000004cee87825 */ /* 0x040fe200078e02da */
[----:B------:R4:W-:Y:S04]  /*4a60*/  STL.64 [R1+0x140], R214 ;  /* 0x000140d601007387 */ /* 0x0009e80000100a00 */
[----:B------:R1:W-:Y:S04]  /*4a70*/  STL.64 [R1+0x138], R232 ;  /* 0x000138e801007387 */ /* 0x0003e80000100a00 */
[----:B------:R-:W2:Y:S04]  /*4a80*/  LDL.LU.64 R218, [R1+0x30] ;  /* 0x0000300001da7983 */ /* 0x000ea80000300a00 */
[----:B------:R3:W-:Y:S01]  /*4a90*/  LDGSTS.E [R5+0x17800], [R216.64], !P2 ;  /* 0x17800000d8057fae */ /* 0x0007e2000d121844 */
[----:B------:R-:W-:-:S03]  /*4aa0*/  IMAD.WIDE R230, R206, 0x4, R250 ;  /* 0x00000004cee67825 */ /* 0x000fc600078e02fa */
[----:B------:R4:W-:Y:S04]  /*4ab0*/  LDGSTS.E [R5+0x17a00], [R214.64], !P2 ;  /* 0x17a00000d6057fae */ /* 0x0009e8000d121844 */
[----:B------:R1:W-:Y:S04]  /*4ac0*/  STL.64 [R1+0x130], R230 ;  /* 0x000130e601007387 */ /* 0x0003e80000100a00 */
[----:B---3--:R-:W3:Y:S04]  /*4ad0*/  LDL.LU.64 R216, [R1+0x28] ;  /* 0x0000280001d87983 */ /* 0x008ee80000300a00 */
[----:B----4-:R-:W3:Y:S04]  /*4ae0*/  LDL.LU.64 R214, [R1+0x20] ;  /* 0x0000200001d67983 */ /* 0x010ee80000300a00 */
[----:B------:R-:W3:Y:S01]  /*4af0*/  LDL.LU.64 R250, [R1+0x18] ;  /* 0x0000180001fa7983 */ /* 0x000ee20000300a00 */
[----:B------:R-:W-:-:S03]  /*4b00*/  IMAD.WIDE R234, R206, 0x4, R228 ;  /* 0x00000004ceea7825 */ /* 0x000fc600078e02e4 */
[----:B------:R1:W-:Y:S04]  /*4b10*/  LDGSTS.E [R5+0x17c00], [R232.64], !P2 ;  /* 0x17c00000e8057fae */ /* 0x0003e8000d121844 */
[----:B------:R1:W-:Y:S04]  /*4b20*/  LDGSTS.E [R5+0x17e00], [R230.64], !P2 ;  /* 0x17e00000e6057fae */ /* 0x0003e8000d121844 */
[----:B------:R1:W-:Y:S02]  /*4b30*/  LDGSTS.E [R5+0x19800], [R234.64], !P3 ;  /* 0x19800000ea057fae */ /* 0x0003e4000d921844 */
[----:B-1----:R-:W-:-:S02]  /*4b40*/  IMAD.WIDE R232, R206, 0x4, R212 ;  /* 0x00000004cee87825 */ /* 0x002fc400078e02d4 */
[----:B------:R-:W3:Y:S02]  /*4b50*/  LDL.LU.64 R212, [R1+0x10] ;  /* 0x0000100001d47983 */ /* 0x000ee40000300a00 */
[C---:B------:R-:W-:Y:S02]  /*4b60*/  IMAD.WIDE R230, R206.reuse, 0x4, R210 ;  /* 0x00000004cee67825 */ /* 0x040fe400078e02d2 */
[----:B------:R1:W-:Y:S04]  /*4b70*/  STL.64 [R1+0xc0], R234 ;  /* 0x0000c0ea01007387 */ /* 0x0003e80000100a00 */
[----:B------:R-:W3:Y:S04]  /*4b80*/  LDL.LU.64 R210, [R1+0x8] ;  /* 0x0000080001d27983 */ /* 0x000ee80000300a00 */
[----:B------:R1:W-:Y:S04]  /*4b90*/  STL.64 [R1+0x128], R232 ;  /* 0x000128e801007387 */ /* 0x0003e80000100a00 */
[----:B------:R1:W-:Y:S04]  /*4ba0*/  STL.64 [R1+0x120], R230 ;  /* 0x000120e601007387 */ /* 0x0003e80000100a00 */
[----:B------:R1:W-:Y:S04]  /*4bb0*/  LDGSTS.E [R5+0x19a00], [R232.64], !P3 ;  /* 0x19a00000e8057fae */ /* 0x0003e8000d921844 */
[----:B------:R1:W-:Y:S01]  /*4bc0*/  LDGSTS.E [R5+0x19c00], [R230.64], !P3 ;  /* 0x19c00000e6057fae */ /* 0x0003e2000d921844 */
[----:B------:R-:W-:-:S03]  /*4bd0*/  IMAD.WIDE R228, R206, 0x4, R208 ;  /* 0x00000004cee47825 */ /* 0x000fc600078e02d0 */
[----:B------:R-:W3:Y:S04]  /*4be0*/  LDL.LU.64 R208, [R1] ;  /* 0x0000000001d07983 */ /* 0x000ee80000300a00 */
[----:B-1----:R-:W3:Y:S01]  /*4bf0*/  LDL.LU.64 R234, [R1+0x828] ;  /* 0x0008280001ea7983 */ /* 0x002ee20000300a00 */
[----:B------:R-:W-:-:S03]  /*4c00*/  IMAD.WIDE R226, R206, 0x4, R226 ;  /* 0x00000004cee27825 */ /* 0x000fc600078e02e2 */
[----:B------:R-:W3:Y:S04]  /*4c10*/  LDL.LU.64 R232, [R1+0x820] ;  /* 0x0008200001e87983 */ /* 0x000ee80000300a00 */
[----:B------:R1:W-:Y:S04]  /*4c20*/  STL.64 [R1+0x118], R228 ;  /* 0x000118e401007387 */ /* 0x0003e80000100a00 */
[----:B------:R-:W3:Y:S01]  /*4c30*/  LDL.LU.64 R230, [R1+0x818] ;  /* 0x0008180001e67983 */ /* 0x000ee20000300a00 */
[----:B------:R-:W-:-:S03]  /*4c40*/  IMAD.WIDE R224, R206, 0x4, R224 ;  /* 0x00000004cee07825 */ /* 0x000fc600078e02e0 */
[----:B------:R1:W-:Y:S01]  /*4c50*/  LDGSTS.E [R5+0x19e00], [R228.64], !P3 ;  /* 0x19e00000e4057fae */ /* 0x0003e2000d921844 */
[----:B------:R-:W-:-:S03]  /*4c60*/  IMAD.WIDE R222, R206, 0x4, R222 ;  /* 0x00000004cede7825 */ /* 0x000fc600078e02de */
[----:B------:R1:W-:Y:S04]  /*4c70*/  LDGSTS.E [R5+0x1b800], [R226.64], !P4 ;  /* 0x1b800000e2057fae */ /* 0x0003e8000e121844 */
[----:B------:R1:W-:Y:S04]  /*4c80*/  LDGSTS.E [R5+0x1ba00], [R224.64], !P4 ;  /* 0x1ba00000e0057fae */ /* 0x0003e8000e121844 */
[----:B-1----:R-:W3:Y:S04]  /*4c90*/  LDL.LU.64 R228, [R1+0x810] ;  /* 0x0008100001e47983 */ /* 0x002ee80000300a00 */
[----:B------:R1:W-:Y:S04]  /*4ca0*/  STL.64 [R1+0xb8], R226 ;  /* 0x0000b8e201007387 */ /* 0x0003e80000100a00 */
[----:B------:R2:W-:Y:S04]  /*4cb0*/  LDGSTS.E [R5+0x1bc00], [R222.64], !P4 ;  /* 0x1bc00000de057fae */ /* 0x0005e8000e121844 */
[----:B-1----:R-:W3:Y:S04]  /*4cc0*/  LDL.LU.64 R226, [R1+0x808] ;  /* 0x0008080001e27983 */ /* 0x002ee80000300a00 */
[----:B------:R1:W-:Y:S04]  /*4cd0*/  STL.64 [R1+0x110], R224 ;  /* 0x000110e001007387 */ /* 0x0003e80000100a00 */
[----:B-1----:R-:W3:Y:S04]  /*4ce0*/  LDL.LU.64 R224, [R1+0x800] ;  /* 0x0008000001e07983 */ /* 0x002ee80000300a00 */
[----:B------:R1:W-:Y:S01]  /*4cf0*/  STL.64 [R1+0x108], R222 ;  /* 0x000108de01007387 */ /* 0x0003e20000100a00 */
[----:B--2---:R-:W-:-:S05]  /*4d00*/  IMAD.WIDE R220, R206, 0x4, R220 ;  /* 0x00000004cedc7825 */ /* 0x004fca00078e02dc */
[----:B------:R2:W-:Y:S04]  /*4d10*/  STL.64 [R1+0x100], R220 ;  /* 0x000100dc01007387 */ /* 0x0005e80000100a00 */
[----:B-1----:R-:W2:Y:S04]  /*4d20*/  LDL.LU.64 R222, [R1+0x7f8] ;  /* 0x0007f80001de7983 */ /* 0x002ea80000300a00 */
[----:B------:R2:W-:Y:S04]  /*4d30*/  LDGSTS.E [R5+0x1be00], [R220.64], !P4 ;  /* 0x1be00000dc057fae */ /* 0x0005e8000e121844 */
[----:B--2---:R-:W2:Y:S01]  /*4d40*/  LDL.LU.64 R220, [R1+0x7f0] ;  /* 0x0007f00001dc7983 */ /* 0x004ea20000300a00 */
[----:B------:R-:W-:-:S05]  /*4d50*/  IMAD.WIDE R218, R206, 0x4, R218 ;  /* 0x00000004ceda7825 */ /* 0x000fca00078e02da */
[----:B------:R1:W-:Y:S04]  /*4d60*/  STL.64 [R1+0xb0], R218 ;  /* 0x0000b0da01007387 */ /* 0x0003e80000100a00 */
[----:B------:R1:W-:Y:S01]  /*4d70*/  LDGSTS.E [R5+0x1d800], [R218.64], !P5 ;  /* 0x1d800000da057fae */ /* 0x0003e2000e921844 */
[----:B---3--:R-:W-:-:S04]  /*4d80*/  IMAD.WIDE R216, R206, 0x4, R216 ;  /* 0x00000004ced87825 */ /* 0x008fc800078e02d8 */
[C---:B------:R-:W-:Y:S01]  /*4d90*/  IMAD.WIDE R214, R206.reuse, 0x4, R214 ;  /* 0x00000004ced67825 */ /* 0x040fe200078e02d6 */
[----:B-1----:R-:W3:Y:S03]  /*4da0*/  LDL.LU.64 R218, [R1+0x7e8] ;  /* 0x0007e80001da7983 */ /* 0x002ee60000300a00 */
[----:B------:R-:W-:Y:S01]  /*4db0*/  IMAD.WIDE R250, R206, 0x4, R250 ;  /* 0x00000004cefa7825 */ /* 0x000fe200078e02fa */
[----:B------:R1:W-:Y:S04]  /*4dc0*/  STL.64 [R1+0xf8], R216 ;  /* 0x0000f8d801007387 */ /* 0x0003e80000100a00 */
[----:B------:R1:W-:Y:S04]  /*4dd0*/  LDGSTS.E [R5+0x1da00], [R216.64], !P5 ;  /* 0x1da00000d8057fae */ /* 0x0003e8000e921844 */
[----:B------:R1:W-:Y:S04]  /*4de0*/  LDGSTS.E [R5+0x1dc00], [R214.64], !P5 ;  /* 0x1dc00000d6057fae */ /* 0x0003e8000e921844 */
[----:B------:R1:W-:Y:S04]  /*4df0*/  LDGSTS.E [R5+0x1de00], [R250.64], !P5 ;  /* 0x1de00000fa057fae */ /* 0x0003e8000e921844 */
[----:B-1----:R-:W2:Y:S04]  /*4e00*/  LDL.LU.64 R216, [R1+0x7e0] ;  /* 0x0007e00001d87983 */ /* 0x002ea80000300a00 */
[----:B------:R1:W-:Y:S04]  /*4e10*/  STL.64 [R1+0xf0], R214 ;  /* 0x0000f0d601007387 */ /* 0x0003e80000100a00 */
[----:B------:R1:W-:Y:S04]  /*4e20*/  STL.64 [R1+0xe8], R250 ;  /* 0x0000e8fa01007387 */ /* 0x0003e80000100a00 */
[----:B-1----:R-:W2:Y:S04]  /*4e30*/  LDL.LU.64 R214, [R1+0x7d8] ;  /* 0x0007d80001d67983 */ /* 0x002ea80000300a00 */
[----:B------:R-:W2:Y:S01]  /*4e40*/  LDL.LU.64 R250, [R1+0x7d0] ;  /* 0x0007d00001fa7983 */ /* 0x000ea20000300a00 */
[----:B------:R-:W-:-:S04]  /*4e50*/  SEL R0, R0, RZ, P1 ;  /* 0x000000ff00007207 */ /* 0x000fc80000800000 */
[----:B------:R-:W-:Y:S02]  /*4e60*/  ISETP.NE.U32.AND P1, PT, R0, RZ, PT ;  /* 0x000000ff0000720c */ /* 0x000fe40003f25070 */
[----:B------:R-:W-:-:S04]  /*4e70*/  IADD3 R0, R207, -0x41, RZ ;  /* 0xffffffbfcf007810 */ /* 0x000fc80007ffe0ff */
[----:B------:R-:W-:Y:S02]  /*4e80*/  ISETP.GE.U32.AND P2, PT, R0, 0x7fffffa0, PT ;  /* 0x7fffffa00000780c */ /* 0x000fe40003f46070 */
[----:B------:R-:W-:Y:S01]  /*4e90*/  IADD3 R0, R207, -0x45, RZ ;  /* 0xffffffbbcf007810 */ /* 0x000fe20007ffe0ff */
[----:B------:R-:W-:-:S03]  /*4ea0*/  IMAD.WIDE R212, R206, 0x4, R212 ;  /* 0x00000004ced47825 */ /* 0x000fc600078e02d4 */
[----:B------:R-:W-:Y:S02]  /*4eb0*/  ISETP.GE.U32.AND P3, PT, R0, 0x7fffff9c, PT ;  /* 0x7fffff9c0000780c */ /* 0x000fe40003f66070 */
[C---:B------:R-:W-:Y:S01]  /*4ec0*/  IADD3 R0, R207.reuse, -0x49, RZ ;  /* 0xffffffb7cf007810 */ /* 0x040fe20007ffe0ff */
[----:B------:R-:W-:Y:S01]  /*4ed0*/  IMAD.WIDE R210, R206, 0x4, R210 ;  /* 0x00000004ced27825 */ /* 0x000fe200078e02d2 */
[----:B------:R1:W-:Y:S02]  /*4ee0*/  STL.64 [R1+0xa8], R212 ;  /* 0x0000a8d401007387 */ /* 0x0003e40000100a00 */
[----:B------:R-:W-:Y:S01]  /*4ef0*/  ISETP.GE.U32.AND P4, PT, R0, 0x7fffff98, PT ;  /* 0x7fffff980000780c */ /* 0x000fe20003f86070 */
[C---:B------:R-:W-:Y:S01]  /*4f00*/  IMAD.WIDE R208, R206.reuse, 0x4, R208 ;  /* 0x00000004ced07825 */ /* 0x040fe200078e02d0 */
[----:B------:R-:W-:Y:S01]  /*4f10*/  IADD3 R0, R207, -0x4d, RZ ;  /* 0xffffffb3cf007810 */ /* 0x000fe20007ffe0ff */
[----:B------:R1:W-:Y:S04]  /*4f20*/  STL.64 [R1+0xe0], R210 ;  /* 0x0000e0d201007387 */ /* 0x0003e80000100a00 */
[----:B------:R1:W-:Y:S04]  /*4f30*/  LDGSTS.E [R5+0x1f800], [R212.64], !P0 ;  /* 0x1f800000d4057fae */ /* 0x0003e8000c121844 */
[----:B------:R1:W-:Y:S04]  /*4f40*/  LDGSTS.E [R5+0x1fa00], [R210.64], !P0 ;  /* 0x1fa00000d2057fae */ /* 0x0003e8000c121844 */
[----:B------:R2:W-:Y:S04]  /*4f50*/  LDGSTS.E [R5+0x1fc00], [R208.64], !P0 ;  /* 0x1fc00000d0057fae */ /* 0x0005e8000c121844 */
[----:B-1----:R-:W3:Y:S04]  /*4f60*/  LDL.LU.64 R212, [R1+0x7c8] ;  /* 0x0007c80001d47983 */ /* 0x002ee80000300a00 */
[----:B------:R1:W-:Y:S04]  /*4f70*/  STL.64 [R1+0xd8], R208 ;  /* 0x0000d8d001007387 */ /* 0x0003e80000100a00 */
[----:B------:R-:W3:Y:S01]  /*4f80*/  LDL.LU.64 R210, [R1+0x7c0] ;  /* 0x0007c00001d27983 */ /* 0x000ee20000300a00 */
[----:B--2---:R-:W-:-:S05]  /*4f90*/  IMAD.WIDE R206, R206, 0x4, R250 ;  /* 0x00000004cece7825 */ /* 0x004fca00078e02fa */
[----:B------:R2:W-:Y:S04]  /*4fa0*/  STL.64 [R1+0xd0], R206 ;  /* 0x0000d0ce01007387 */ /* 0x0005e80000100a00 */
[----:B-1----:R-:W4:Y:S04]  /*4fb0*/  LDL.LU.64 R208, [R1+0x7b8] ;  /* 0x0007b80001d07983 */ /* 0x002f280000300a00 */
[----:B------:R2:W-:Y:S01]  /*4fc0*/  LDGSTS.E [R5+0x1fe00], [R206.64], !P0 ;  /* 0x1fe00000ce057fae */ /* 0x0005e2000c121844 */
[----:B------:R-:W-:Y:S01]  /*4fd0*/  IMAD.MOV.U32 R251, RZ, RZ, c[0x0][0x180] ;  /* 0x00006000fffb7624 */ /* 0x000fe200078e00ff */
[----:B------:R-:W-:-:S02]  /*4fe0*/  ISETP.GE.U32.AND P5, PT, R0, 0x7fffff94, PT ;  /* 0x7fffff940000780c */ /* 0x000fc40003fa6070 */
[----:B------:R-:W0:Y:S04]  /*4ff0*/  LDGDEPBAR ;  /* 0x00000000000079af */ /* 0x000e280000000000 */
[----:B--2---:R-:W2:Y:S04]  /*5000*/  LDL.LU.64 R206, [R1+0x7b0] ;  /* 0x0007b00001ce7983 */ /* 0x004ea80000300a00 */
[----:B------:R-:W1:Y:S01]  /*5010*/  S2R R5, SR_TID.X ;  /* 0x0000000000057919 */ /* 0x000e620000002100 */
[----:B------:R-:W-:-:S04]  /*5020*/  IADD3 R0, R251, -0x51, RZ ;  /* 0xffffffaffb007810 */ /* 0x000fc80007ffe0ff */
[----:B------:R-:W-:Y:S01]  /*5030*/  ISETP.GE.U32.AND P0, PT, R0, 0x7fffff90, PT ;  /* 0x7fffff900000780c */ /* 0x000fe20003f06070 */
[----:B------:R-:W-:-:S04]  /*5040*/  IMAD.MOV.U32 R0, RZ, RZ, c[0x0][0x18c] ;  /* 0x00006300ff007624 */ /* 0x000fc800078e00ff */
[----:B------:R-:W-:Y:S01]  /*5050*/  IMAD.SHL.U32 R0, R0, 0x20, RZ ;  /* 0x0000002000007824 */ /* 0x000fe200078e00ff */
[----:B-1----:R-:W-:-:S04]  /*5060*/  LOP3.LUT R5, R5, 0x60, RZ, 0xc0, !PT ;  /* 0x0000006005057812 */ /* 0x002fc800078ec0ff */
[--C-:B------:R-:W-:Y:S02]  /*5070*/  SHF.R.U32.HI R250, RZ, 0x1, R5.reuse ;  /* 0x00000001fffa7819 */ /* 0x100fe40000011605 */
[----:B------:R-:W-:Y:S02]  /*5080*/  SHF.R.U32.HI R5, RZ, 0x1, R5 ;  /* 0x00000001ff057819 */ /* 0x000fe40000011605 */
[----:B------:R-:W-:Y:S01]  /*5090*/  LOP3.LUT R250, R252, R250, RZ, 0x3c, !PT ;  /* 0x000000fafcfa7212 */ /* 0x000fe200078e3cff */
[----:B---3--:R-:W-:Y:S01]  /*50a0*/  IMAD.WIDE R210, R0, 0x4, R210 ;  /* 0x0000000400d27825 */ /* 0x008fe200078e02d2 */
[----:B------:R-:W-:-:S03]  /*50b0*/  LOP3.LUT R5, R252, R5, RZ, 0x3c, !PT ;  /* 0x00000005fc057212 */ /* 0x000fc600078e3cff */
        /* <DEDUP_REMOVED lines=14> */
[----:B----4-:R-:W-:-:S04]  /*51a0*/  IMAD.WIDE R208, R0, 0x4, R208 ;  /* 0x0000000400d07825 */ /* 0x010fc800078e02d0 */
[----:B--2---:R-:W-:-:S05]  /*51b0*/  IMAD.WIDE R206, R0, 0x4, R206 ;  /* 0x0000000400ce7825 */ /* 0x004fca00078e02ce */
[----:B------:R1:W-:Y:S04]  /*51c0*/  LDGSTS.E [R250+0x42000], [R206.64], P6 ;  /* 0x42000000cefa7fae */ /* 0x0003e8000b121844 */
        /* <DEDUP_REMOVED lines=15> */
[----:B------:R-:W0:Y:S04]  /*52c0*/  LDGDEPBAR ;  /* 0x00000000000079af */ /* 0x000e280000000000 */
[----:B--2---:R-:W2:Y:S01]  /*52d0*/  LDL.LU R5, [R1+0x7a8] ;  /* 0x0007a80001057983 */ /* 0x004ea20000300800 */
[----:B-1----:R-:W-:-:S05]  /*52e0*/  IMAD.MOV.U32 R250, RZ, RZ, c[0x0][0x188] ;  /* 0x00006200fffa7624 */ /* 0x002fca00078e00ff */
[----:B------:R-:W-:Y:S02]  /*52f0*/  SHF.L.U32 R250, R250, 0x5, RZ ;  /* 0x00000005fafa7819 */ /* 0x000fe400000006ff */
[----:B------:R-:W-:-:S03]  /*5300*/  IADD3 R0, R251, -0x55, RZ ;  /* 0xffffffabfb007810 */ /* 0x000fc60007ffe0ff */
[----:B------:R-:W-:-:S04]  /*5310*/  IMAD.WIDE R74, R250, 0x4, R74 ;  /* 0x00000004fa4a7825 */ /* 0x000fc800078e024a */
[C---:B------:R-:W-:Y:S01]  /*5320*/  IMAD.WIDE R106, R250.reuse, 0x4, R106 ;  /* 0x00000004fa6a7825 */ /* 0x040fe200078e026a */
[----:B------:R-:W-:Y:S03]  /*5330*/  STL.64 [R1+0xa0], R74 ;  /* 0x0000a04a01007387 */ /* 0x000fe60000100a00 */
[----:B------:R-:W-:Y:S01]  /*5340*/  IMAD.WIDE R62, R250, 0x4, R62 ;  /* 0x00000004fa3e7825 */ /* 0x000fe200078e023e */
[----:B------:R-:W-:Y:S01]  /*5350*/  STL.64 [R1+0x98], R106 ;  /* 0x0000986a01007387 */ /* 0x000fe20000100a00 */
[----:B------:R-:W-:Y:S02]  /*5360*/  ISETP.GE.U32.AND P6, PT, R0, 0x7fffff8c, PT ;  /* 0x7fffff8c0000780c */ /* 0x000fe40003fc6070 */
[----:B------:R-:W-:Y:S01]  /*5370*/  IADD3 R0, R251, -0x59, RZ ;  /* 0xffffffa7fb007810 */ /* 0x000fe20007ffe0ff */
[----:B------:R1:W-:Y:S01]  /*5380*/  STL.64 [R1+0x90], R62 ;  /* 0x0000903e01007387 */ /* 0x0003e20000100a00 */
        /* <DEDUP_REMOVED lines=9> */
[C---:B------:R-:W-:Y:S01]  /*5420*/  IMAD.WIDE R40, R250.reuse, 0x4, R40 ;  /* 0x00000004fa287825 */ /* 0x040fe200078e0228 */
[----:B------:R-:W-:Y:S03]  /*5430*/  BAR.SYNC.DEFER_BLOCKING 0x0 ;  /* 0x0000000000007b1d */ /* 0x000fe60000010000 */
[----:B--2---:R-:W-:-:S05]  /*5440*/  IMAD.WIDE R4, R250, 0x4, R4 ;  /* 0x00000004fa047825 */ /* 0x004fca00078e0204 */
[----:B------:R-:W-:Y:S01]  /*5450*/  @!PT LDS RZ, [RZ] ;  /* 0x00000000fffff984 */ /* 0x000fe20000000800 */
[----:B------:R-:W-:Y:S01]  /*5460*/  @!PT LDS RZ, [RZ] ;  /* 0x00000000fffff984 */ /* 0x000fe20000000800 */
[----:B------:R-:W-:Y:S01]  /*5470*/  @!PT LDS RZ, [RZ] ;  /* 0x00000000fffff984 */ /* 0x000fe20000000800 */
[----:B------:R2:W-:Y:S04]  /*5480*/  LDGSTS.E [R252+0x20000], [R4.64], !P2 ;  /* 0x2000000004fc7fae */ /* 0x0005e8000d121844 */
[----:B------:R3:W-:Y:S04]  /*5490*/  LDGSTS.E [R252+0x20200], [R74.64], !P2 ;  /* 0x202000004afc7fae */ /* 0x0007e8000d121844 */
[----:B------:R4:W-:Y:S04]  /*54a0*/  LDGSTS.E [R252+0x20400], [R106.64], !P2 ;  /* 0x204000006afc7fae */ /* 0x0009e8000d121844 */
[----:B------:R1:W-:Y:S01]  /*54b0*/  LDGSTS.E [R252+0x20600], [R62.64], !P2 ;  /* 0x206000003efc7fae */ /* 0x0003e2000d121844 */
[----:B------:R-:W-:-:S02]  /*54c0*/  ISETP.GE.U32.AND P2, PT, R0, 0x7fffff88, PT ;  /* 0x7fffff880000780c */ /* 0x000fc40003f46070 */
[----:B------:R-:W-:Y:S01]  /*54d0*/  IADD3 R0, R251, -0x5d, RZ ;  /* 0xffffffa3fb007810 */ /* 0x000fe20007ffe0ff */
[----:B-1----:R-:W-:-:S05]  /*54e0*/  IMAD.WIDE R62, R250, 0x4, R110 ;  /* 0x00000004fa3e7825 */ /* 0x002fca00078e026e */
[----:B------:R1:W-:Y:S04]  /*54f0*/  LDGSTS.E [R252+0x22000], [R62.64], !P3 ;  /* 0x220000003efc7fae */ /* 0x0003e8000d921844 */
[----:B------:R1:W-:Y:S04]  /*5500*/  LDGSTS.E [R252+0x22200], [R58.64], !P3 ;  /* 0x222000003afc7fae */ /* 0x0003e8000d921844 */
[----:B------:R1:W-:Y:S04]  /*5510*/  STL.64 [R1+0x88], R62 ;  /* 0x0000883e01007387 */ /* 0x0003e80000100a00 */
[----:B------:R2:W-:Y:S04]  /*5520*/  LDGSTS.E [R252+0x22400], [R56.64], !P3 ;  /* 0x2240000038fc7fae */ /* 0x0005e8000d921844 */
[----:B------:R2:W-:Y:S01]  /*5530*/  LDGSTS.E [R252+0x22600], [R54.64], !P3 ;  /* 0x2260000036fc7fae */ /* 0x0005e2000d921844 */
[----:B------:R-:W-:-:S03]  /*5540*/  ISETP.GE.U32.AND P3, PT, R0, 0x7fffff84, PT ;  /* 0x7fffff840000780c */ /* 0x000fc60003f66070 */
[----:B-1----:R-:W1:Y:S01]  /*5550*/  S2R R63, SR_TID.X ;  /* 0x00000000003f7919 */ /* 0x002e620000002100 */
[----:B------:R-:W-:-:S03]  /*5560*/  IADD3 R0, R251, -0x42, RZ ;  /* 0xffffffbefb007810 */ /* 0x000fc60007ffe0ff */
[----:B------:R-:W-:Y:S01]  /*5570*/  STL.64 [R1+0x80], R58 ;  /* 0x0000803a01007387 */ /* 0x000fe20000100a00 */
[----:B---3--:R-:W-:-:S03]  /*5580*/  IMAD.WIDE R74, R250, 0x4, R34 ;  /* 0x00000004fa4a7825 */ /* 0x008fc600078e0222 */
[----:B------:R-:W-:Y:S04]  /*5590*/  STL.64 [R1+0x78], R56 ;  /* 0x0000783801007387 */ /* 0x000fe80000100a00 */
[----:B------:R3:W-:Y:S04]  /*55a0*/  LDGSTS.E [R252+0x24000], [R52.64], !P4 ;  /* 0x2400000034fc7fae */ /* 0x0007e8000e121844 */
[----:B------:R-:W-:Y:S04]  /*55b0*/  STL.64 [R1+0x70], R54 ;  /* 0x0000703601007387 */ /* 0x000fe80000100a00 */
[----:B------:R1:W-:Y:S04]  /*55c0*/  LDGSTS.E [R252+0x24200], [R50.64], !P4 ;  /* 0x2420000032fc7fae */ /* 0x0003e8000e121844 */
[----:B------:R-:W-:Y:S04]  /*55d0*/  STL.64 [R1+0x68], R52 ;  /* 0x0000683401007387 */ /* 0x000fe80000100a00 */
[----:B------:R1:W-:Y:S04]  /*55e0*/  LDGSTS.E [R252+0x24400], [R48.64], !P4 ;  /* 0x2440000030fc7fae */ /* 0x0003e8000e121844 */
[----:B------:R-:W-:Y:S04]  /*55f0*/  STL.64 [R1+0x60], R50 ;  /* 0x0000603201007387 */ /* 0x000fe80000100a00 */
[----:B------:R1:W-:Y:S01]  /*5600*/  LDGSTS.E [R252+0x24600], [R46.64], !P4 ;  /* 0x246000002efc7fae */ /* 0x0003e2000e121844 */
[----:B------:R-:W-:-:S02]  /*5610*/  ISETP.GE.U32.AND P4, PT, R0, 0x7fffff9f, PT ;  /* 0x7fffff9f0000780c */ /* 0x000fc40003f86070 */
[----:B------:R-:W-:Y:S01]  /*5620*/  IADD3 R0, R251, -0x46, RZ ;  /* 0xffffffbafb007810 */ /* 0x000fe20007ffe0ff */
[----:B------:R-:W-:Y:S01]  /*5630*/  STL.64 [R1+0x58], R48 ;  /* 0x0000583001007387 */ /* 0x000fe20000100a00 */
[----:B------:R-:W-:-:S03]  /*5640*/  IMAD.MOV.U32 R251, RZ, RZ, c[0x0][0x188] ;  /* 0x00006200fffb7624 */ /* 0x000fc600078e00ff */
[----:B------:R-:W-:Y:S04]  /*5650*/  STL.64 [R1+0x50], R46 ;  /* 0x0000502e01007387 */ /* 0x000fe80000100a00 */
[----:B------:R1:W-:Y:S04]  /*5660*/  LDGSTS.E [R252+0x26000], [R44.64], !P5 ;  /* 0x260000002cfc7fae */ /* 0x0003e8000e921844 */
[----:B------:R-:W-:Y:S04]  /*5670*/  STL.64 [R1+0x48], R44 ;  /* 0x0000482c01007387 */ /* 0x000fe80000100a00 */
[----:B------:R1:W-:Y:S04]  /*5680*/  LDGSTS.E [R252+0x26200], [R42.64], !P5 ;  /* 0x262000002afc7fae */ /* 0x0003e8000e921844 */
[----:B------:R1:W-:Y:S04]  /*5690*/  STL.64 [R1+0x40], R42 ;  /* 0x0000402a01007387 */ /* 0x0003e80000100a00 */
[----:B------:R2:W-:Y:S04]  /*56a0*/  LDGSTS.E [R252+0x26400], [R74.64], !P5 ;  /* 0x264000004afc7fae */ /* 0x0005e8000e921844 */
[----:B------:R2:W-:Y:S04]  /*56b0*/  STL.64 [R1+0x38], R40 ;  /* 0x0000382801007387 */ /* 0x0005e80000100a00 */
[----:B------:R2:W-:Y:S01]  /*56c0*/  LDGSTS.E [R252+0x26600], [R40.64], !P5 ;  /* 0x2660000028fc7fae */ /* 0x0005e2000e921844 */
[----:B-1----:R-:W-:Y:S01]  /*56d0*/  IMAD.WIDE R42, R250, 0x4, R38 ;  /* 0x00000004fa2a7825 */ /* 0x002fe200078e0226 */
[----:B------:R-:W-:-:S04]  /*56e0*/  ISETP.GE.U32.AND P5, PT, R0, 0x7fffff9b, PT ;  /* 0x7fffff9b0000780c */ /* 0x000fc80003fa6070 */
[----:B------:R1:W-:Y:S01]  /*56f0*/  LDGSTS.E [R252+0x28000], [R42.64], !P0 ;  /* 0x280000002afc7fae */ /* 0x0003e2000c121844 */
[----:B--2---:R-:W-:-:S04]  /*5700*/  IMAD.WIDE R40, R250, 0x4, R96 ;  /* 0x00000004fa287825 */ /* 0x004fc800078e0260 */
[----:B------:R-:W-:Y:S01]  /*5710*/  IMAD.SHL.U32 R97, R251, 0x20, RZ ;  /* 0x00000020fb617824 */ /* 0x000fe200078e00ff */
[----:B------:R2:W-:Y:S01]  /*5720*/  LDGSTS.E [R252+0x28200], [R40.64], !P0 ;  /* 0x2820000028fc7fae */ /* 0x0005e2000c121844 */
[----:B------:R-:W-:Y:S02]  /*5730*/  IMAD.MOV.U32 R96, RZ, RZ, c[0x0][0x180] ;  /* 0x00006000ff607624 */ /* 0x000fe400078e00ff */
[----:B------:R-:W-:-:S04]  /*5740*/  IMAD.WIDE R38, R97, 0x4, R64 ;  /* 0x0000000461267825 */ /* 0x000fc800078e0240 */
[C---:B------:R-:W-:Y:S01]  /*5750*/  IMAD.WIDE R34, R97.reuse, 0x4, R66 ;  /* 0x0000000461227825 */ /* 0x040fe200078e0242 */
[----:B------:R-:W-:Y:S01]  /*5760*/  IADD3 R0, R96, -0x4a, RZ ;  /* 0xffffffb660007810 */ /* 0x000fe20007ffe0ff */
[----:B------:R1:W-:Y:S02]  /*5770*/  LDGSTS.E [R252+0x28400], [R38.64], !P0 ;  /* 0x2840000026fc7fae */ /* 0x0003e4000c121844 */
[C---:B------:R-:W-:Y:S02]  /*5780*/  IMAD.WIDE R32, R97.reuse, 0x4, R32 ;  /* 0x0000000461207825 */ /* 0x040fe400078e0220 */
[----:B------:R1:W-:Y:S02]  /*5790*/  LDGSTS.E [R252+0x28600], [R34.64], !P0 ;  /* 0x2860000022fc7fae */ /* 0x0003e4000c121844 */
[C---:B------:R-:W-:Y:S01]  /*57a0*/  IMAD.WIDE R30, R97.reuse, 0x4, R30 ;  /* 0x00000004611e7825 */ /* 0x040fe200078e021e */
[----:B------:R-:W-:Y:S01]  /*57b0*/  ISETP.GE.U32.AND P0, PT, R0, 0x7fffff97, PT ;  /* 0x7fffff970000780c */ /* 0x000fe20003f06070 */
[----:B------:R1:W-:Y:S02]  /*57c0*/  LDGSTS.E [R252+0x2a000], [R32.64], !P6 ;  /* 0x2a00000020fc7fae */ /* 0x0003e4000f121844 */
[C---:B------:R-:W-:Y:S01]  /*57d0*/  IMAD.WIDE R26, R97.reuse, 0x4, R26 ;  /* 0x00000004611a7825 */ /* 0x040fe200078e021a */
[----:B------:R-:W-:Y:S01]  /*57e0*/  IADD3 R0, R96, -0x4e, RZ ;  /* 0xffffffb260007810 */ /* 0x000fe20007ffe0ff */
[----:B------:R1:W-:Y:S02]  /*57f0*/  LDGSTS.E [R252+0x2a200], [R30.64], !P6 ;  /* 0x2a2000001efc7fae */ /* 0x0003e4000f121844 */
[----:B------:R-:W-:Y:S01]  /*5800*/  IMAD.WIDE R250, R97, 0x4, R108 ;  /* 0x0000000461fa7825 */ /* 0x000fe200078e026c */
[----:B------:R-:W-:Y:S01]  /*5810*/  LOP3.LUT R63, R63, 0x7f, RZ, 0xc0, !PT ;  /* 0x0000007f3f3f7812 */ /* 0x000fe200078ec0ff */
[----:B------:R1:W-:Y:S02]  /*5820*/  LDGSTS.E [R252+0x2a400], [R26.64], !P6 ;  /* 0x2a4000001afc7fae */ /* 0x0003e4000f121844 */
[----:B------:R-:W-:-:S02]  /*5830*/  IMAD.WIDE R112, R97, 0x4, R112 ;  /* 0x0000000461707825 */ /* 0x000fc400078e0270 */
[----:B------:R1:W-:Y:S02]  /*5840*/  LDGSTS.E [R252+0x2a600], [R250.64], !P6 ;  /* 0x2a600000fafc7fae */ /* 0x0003e4000f121844 */
[C---:B------:R-:W-:Y:S01]  /*5850*/  IMAD.WIDE R110, R97.reuse, 0x4, R28 ;  /* 0x00000004616e7825 */ /* 0x040fe200078e021c */
[----:B------:R-:W-:Y:S01]  /*5860*/  ISETP.GE.U32.AND P6, PT, R0, 0x7fffff93, PT ;  /* 0x7fffff930000780c */ /* 0x000fe20003fc6070 */
[----:B------:R1:W-:Y:S02]  /*5870*/  LDGSTS.E [R252+0x2c000], [R112.64], !P2 ;  /* 0x2c00000070fc7fae */ /* 0x0003e4000d121844 */
[C---:B------:R-:W-:Y:S01]  /*5880*/  IMAD.WIDE R116, R97.reuse, 0x4, R116 ;  /* 0x0000000461747825 */ /* 0x040fe200078e0274 */
[----:B------:R-:W-:Y:S01]  /*5890*/  IADD3 R0, R96, -0x52, RZ ;  /* 0xffffffae60007810 */ /* 0x000fe20007ffe0ff */
[----:B------:R1:W-:Y:S02]  /*58a0*/  LDGSTS.E [R252+0x2c200], [R110.64], !P2 ;  /* 0x2c2000006efc7fae */ /* 0x0003e4000d121844 */
[----:B------:R-:W-:-:S02]  /*58b0*/  IMAD.WIDE R108, R97, 0x4, R70 ;  /* 0x00000004616c7825 */ /* 0x000fc400078e0246 */
[----:B------:R1:W-:Y:S02]  /*58c0*/  LDGSTS.E [R252+0x2c400], [R116.64], !P2 ;  /* 0x2c40000074fc7fae */ /* 0x0003e4000d121844 */
[----:B----4-:R-:W-:Y:S02]  /*58d0*/  IMAD.WIDE R106, R97, 0x4, R98 ;  /* 0x00000004616a7825 */ /* 0x010fe400078e0262 */
[----:B------:R4:W-:Y:S02]  /*58e0*/  LDGSTS.E [R252+0x2c600], [R108.64], !P2 ;  /* 0x2c6000006cfc7fae */ /* 0x0009e4000d121844 */
[----:B------:R-:W-:Y:S02]  /*58f0*/  IMAD.SHL.U32 R63, R63, 0x4, RZ ;  /* 0x000000043f3f7824 */ /* 0x000fe400078e00ff */
        /* <DEDUP_REMOVED lines=13> */
[----:B------:R-:W1:Y:S02]  /*59d0*/  S2R R63, SR_TID.X ;  /* 0x00000000003f7919 */ /* 0x000e640000002100 */
        /* <DEDUP_REMOVED lines=46> */
[----:B-1----:R-:W-:Y:S01]  /*5cc0*/  LOP3.LUT R63, R63, 0x7f, RZ, 0xc0, !PT ;  /* 0x0000007f3f3f7812 */ /* 0x002fe200078ec0ff */
        /* <DEDUP_REMOVED lines=16> */
[----:B------:R-:W-:Y:S01]  /*5dd0*/  IMAD.WIDE R94, R97, 0x4, R94 ;  /* 0x00000004615e7825 */ /* 0x000fe200078e025e */
[----:B------:R-:W-:Y:S01]  /*5de0*/  IADD3 R0, R96, -0x53, RZ ;  /* 0xffffffad60007810 */ /* 0x000fe20007ffe0ff */
[----:B------:R2:W-:Y:S02]  /*5df0*/  LDGSTS.E [R62+0x2ca00], [R104.64], !P4 ;  /* 0x2ca00000683e7fae */ /* 0x0005e4000e121844 */
[----:B------:R-:W-:-:S02]  /*5e00*/  IMAD.SHL.U32 R63, R63, 0x4, RZ ;  /* 0x000000043f3f7824 */ /* 0x000fc400078e00ff */
[C---:B------:R-:W-:Y:S01]  /*5e10*/  IMAD.WIDE R12, R97.reuse, 0x4, R12 ;  /* 0x00000004610c7825 */ /* 0x040fe200078e020c */
[----:B------:R2:W-:Y:S03]  /*5e20*/  LDGSTS.E [R62+0x2cc00], [R10.64], !P4 ;  /* 0x2cc000000a3e7fae */ /* 0x0005e6000e121844 */
[----:B------:R-:W-:Y:S01]  /*5e30*/  IMAD.WIDE R76, R97, 0x4, R76 ;  /* 0x00000004614c7825 */ /* 0x000fe200078e024c */
[----:B------:R2:W-:Y:S01]  /*5e40*/  LDGSTS.E [R62+0x2ce00], [R94.64], !P4 ;  /* 0x2ce000005e3e7fae */ /* 0x0005e2000e121844 */
[----:B------:R-:W-:Y:S02]  /*5e50*/  LOP3.LUT R63, R63, 0x40, RZ, 0x3c, !PT ;  /* 0x000000403f3f7812 */ /* 0x000fe400078e3cff */
[C---:B------:R-:W-:Y:S01]  /*5e60*/  IMAD.WIDE R16, R97.reuse, 0x4, R16 ;  /* 0x0000000461107825 */ /* 0x040fe200078e0210 */
[----:B------:R2:W-:Y:S03]  /*5e70*/  LDGSTS.E [R62+0x2e800], [R12.64], !P5 ;  /* 0x2e8000000c3e7fae */ /* 0x0005e6000e921844 */
        /* <DEDUP_REMOVED lines=55> */
[----:B------:R-:W-:Y:S02]  /*61f0*/  STL.64 [R1+0x30], R42 ;  /* 0x0000302a01007387 */ /* 0x000fe40000100a00 */
[C---:B------:R-:W-:Y:S02]  /*6200*/  IMAD.WIDE R162, R97.reuse, 0x4, R162 ;  /* 0x0000000461a27825 */ /* 0x040fe400078e02a2 */
[----:B------:R2:W-:Y:S02]  /*6210*/  LDGSTS.E [R63+0x29600], [R156.64], !P4 ;  /* 0x296000009c3f7fae */ /* 0x0005e4000e121844 */
[----:B------:R-:W-:-:S02]  /*6220*/  IMAD.WIDE R164, R97, 0x4, R164 ;  /* 0x0000000461a47825 */ /* 0x000fc400078e02a4 */
[----:B------:R-:W-:Y:S02]  /*6230*/  STL.64 [R1+0x28], R40 ;  /* 0x0000282801007387 */ /* 0x000fe40000100a00 */
[C---:B------:R-:W-:Y:S02]  /*6240*/  IMAD.WIDE R166, R97.reuse, 0x4, R166 ;  /* 0x0000000461a67825 */ /* 0x040fe400078e02a6 */
[----:B------:R2:W-:Y:S02]  /*6250*/  LDGSTS.E [R63+0x2b000], [R158.64], !P5 ;  /* 0x2b0000009e3f7fae */ /* 0x0005e4000e921844 */
[C---:B------:R-:W-:Y:S01]  /*6260*/  IMAD.WIDE R168, R97.reuse, 0x4, R168 ;  /* 0x0000000461a87825 */ /* 0x040fe200078e02a8 */
[----:B------:R-:W-:Y:S01]  /*6270*/  ISETP.GE.U32.AND P3, PT, R0, 0x7fffff99, PT ;  /* 0x7fffff990000780c */ /* 0x000fe20003f66070 */
[----:B------:R-:W-:Y:S02]  /*6280*/  STL.64 [R1+0x20], R38 ;  /* 0x0000202601007387 */ /* 0x000fe40000100a00 */
[----:B------:R-:W-:-:S02]  /*6290*/  IMAD.WIDE R170, R97, 0x4, R170 ;  /* 0x0000000461aa7825 */ /* 0x000fc400078e02aa */
[----:B------:R2:W-:Y:S01]  /*62a0*/  LDGSTS.E [R63+0x2b200], [R160.64], !P5 ;  /* 0x2b200000a03f7fae */ /* 0x0005e2000e921844 */
[----:B------:R-:W-:Y:S01]  /*62b0*/  IADD3 R0, R96, -0x4c, RZ ;  /* 0xffffffb460007810 */ /* 0x000fe20007ffe0ff */
[C---:B------:R-:W-:Y:S02]  /*62c0*/  IMAD.WIDE R172, R97.reuse, 0x4, R172 ;  /* 0x0000000461ac7825 */ /* 0x040fe400078e02ac */
[----:B------:R-:W-:Y:S02]  /*62d0*/  STL.64 [R1+0x18], R34 ;  /* 0x0000182201007387 */ /* 0x000fe40000100a00 */
[C---:B------:R-:W-:Y:S02]  /*62e0*/  IMAD.WIDE R174, R97.reuse, 0x4, R174 ;  /* 0x0000000461ae7825 */ /* 0x040fe400078e02ae */
[----:B------:R2:W-:Y:S02]  /*62f0*/  LDGSTS.E [R63+0x2b400], [R162.64], !P5 ;  /* 0x2b400000a23f7fae */ /* 0x0005e4000e921844 */
[----:B------:R-:W-:-:S02]  /*6300*/  IMAD.WIDE R176, R97, 0x4, R176 ;  /* 0x0000000461b07825 */ /* 0x000fc400078e02b0 */
[----:B------:R-:W-:Y:S02]  /*6310*/  STL.64 [R1+0x10], R32 ;  /* 0x0000102001007387 */ /* 0x000fe40000100a00 */
[C---:B------:R-:W-:Y:S02]  /*6320*/  IMAD.WIDE R178, R97.reuse, 0x4, R178 ;  /* 0x0000000461b27825 */ /* 0x040fe400078e02b2 */
[----:B------:R2:W-:Y:S01]  /*6330*/  LDGSTS.E [R63+0x2b600], [R164.64], !P5 ;  /* 0x2b600000a43f7fae */ /* 0x0005e2000e921844 */
[----:B------:R-:W-:Y:S01]  /*6340*/  ISETP.GE.U32.AND P4, PT, R0, 0x7fffff95, PT ;  /* 0x7fffff950000780c */ /* 0x000fe20003f86070 */
[C---:B------:R-:W-:Y:S02]  /*6350*/  IMAD.WIDE R180, R97.reuse, 0x4, R180 ;  /* 0x0000000461b47825 */ /* 0x040fe400078e02b4 */
[----:B------:R-:W-:Y:S04]  /*6360*/  STL.64 [R1+0x8], R30 ;  /* 0x0000081e01007387 */ /* 0x000fe80000100a00 */
[----:B------:R2:W-:Y:S01]  /*6370*/  LDGSTS.E [R63+0x2d000], [R166.64], !P0 ;  /* 0x2d000000a63f7fae */ /* 0x0005e2000c121844 */
[----:B------:R-:W-:-:S03]  /*6380*/  IMAD.WIDE R182, R97, 0x4, R182 ;  /* 0x0000000461b67825 */ /* 0x000fc600078e02b6 */
[----:B------:R-:W-:Y:S01]  /*6390*/  STL.64 [R1], R26 ;  /* 0x0000001a01007387 */ /* 0x000fe20000100a00 */
[----:B------:R-:W-:-:S03]  /*63a0*/  IMAD.WIDE R184, R97, 0x4, R184 ;  /* 0x0000000461b87825 */ /* 0x000fc600078e02b8 */
[----:B------:R2:W-:Y:S01]  /*63b0*/  LDGSTS.E [R63+0x2d200], [R168.64], !P0 ;  /* 0x2d200000a83f7fae */ /* 0x0005e2000c121844 */
[----:B------:R-:W-:-:S03]  /*63c0*/  IMAD.WIDE R186, R97, 0x4, R186 ;  /* 0x0000000461ba7825 */ /* 0x000fc600078e02ba */
[----:B------:R1:W-:Y:S04]  /*63d0*/  STL.64 [R1+0x798], R250 ;  /* 0x000798fa01007387 */ /* 0x0003e80000100a00 */
[----:B------:R2:W-:Y:S01]  /*63e0*/  LDGSTS.E [R63+0x2d400], [R170.64], !P0 ;  /* 0x2d400000aa3f7fae */ /* 0x0005e2000c121844 */
[----:B------:R-:W-:-:S03]  /*63f0*/  IMAD.WIDE R188, R97, 0x4, R188 ;  /* 0x0000000461bc7825 */ /* 0x000fc600078e02bc */
[----:B------:R2:W-:Y:S01]  /*6400*/  LDGSTS.E [R63+0x2d600], [R172.64], !P0 ;  /* 0x2d600000ac3f7fae */ /* 0x0005e2000c121844 */
[----:B-1----:R-:W-:-:S03]  /*6410*/  LOP3.LUT R251, R252, 0x60, RZ, 0x3c, !PT ;  /* 0x00000060fcfb7812 */ /* 0x002fc600078e3cff */
[----:B------:R2:W-:Y:S01]  /*6420*/  LDGSTS.E [R63+0x2f000], [R174.64], !P6 ;  /* 0x2f000000ae3f7fae */ /* 0x0005e2000f121844 */
[----:B------:R-:W-:-:S03]  /*6430*/  IMAD.WIDE R190, R97, 0x4, R190 ;  /* 0x0000000461be7825 */ /* 0x000fc600078e02be */
        /* <DEDUP_REMOVED lines=15> */
[----:B------:R-:W-:-:S03]  /*6530*/  IADD3 R26, R96, -0x60, RZ ;  /* 0xffffffa0601a7810 */ /* 0x000fc60007ffe0ff */
[----:B------:R1:W-:Y:S04]  /*6540*/  LDGSTS.E [R251+0x23a00], [R192.64], !P3 ;  /* 0x23a00000c0fb7fae */ /* 0x0003e8000d921844 */
[----:B------:R1:W-:Y:S04]  /*6550*/  LDGSTS.E [R251+0x23c00], [R194.64], !P3 ;  /* 0x23c00000c2fb7fae */ /* 0x0003e8000d921844 */
[----:B------:R1:W-:Y:S04]  /*6560*/  LDGSTS.E [R251+0x23e00], [R196.64], !P3 ;  /* 0x23e00000c4fb7fae */ /* 0x0003e8000d921844 */
[----:B------:R1:W-:Y:S04]  /*6570*/  STL.64 [R1+0x7a0], R112 ;  /* 0x0007a07001007387 */ /* 0x0003e80000100a00 */
[----:B------:R1:W-:Y:S04]  /*6580*/  LDGSTS.E [R251+0x25800], [R198.64], !P4 ;  /* 0x25800000c6fb7fae */ /* 0x0003e8000e121844 */
[----:B------:R1:W-:Y:S04]  /*6590*/  LDGSTS.E [R251+0x25a00], [R200.64], !P4 ;  /* 0x25a00000c8fb7fae */ /* 0x0003e8000e121844 */
[----:B------:R-:W4:Y:S04]  /*65a0*/  LDL.LU.64 R32, [R1+0xc8] ;  /* 0x0000c80001207983 */ /* 0x000f280000300a00 */
[----:B------:R1:W-:Y:S04]  /*65b0*/  LDGSTS.E [R251+0x25c00], [R202.64], !P4 ;  /* 0x25c00000cafb7fae */ /* 0x0003e8000e121844 */
[----:B------:R-:W4:Y:S04]  /*65c0*/  LDL.LU.64 R34, [R1+0xc0] ;  /* 0x0000c00001227983 */ /* 0x000f280000300a00 */
[----:B------:R1:W-:Y:S01]  /*65d0*/  LDGSTS.E [R251+0x25e00], [R204.64], !P4 ;  /* 0x25e00000ccfb7fae */ /* 0x0003e2000e121844 */
[----:B------:R-:W-:-:S03]  /*65e0*/  ISETP.GE.U32.AND P4, PT, R26, 0x7fffff81, PT ;  /* 0x7fffff811a00780c */ /* 0x000fc60003f86070 */
[----:B------:R-:W4:Y:S04]  /*65f0*/  LDL.LU.64 R30, [R1+0xb8] ;  /* 0x0000b800011e7983 */ /* 0x000f280000300a00 */
[----:B------:R-:W4:Y:S04]  /*6600*/  LDL.LU.64 R28, [R1+0xb0] ;  /* 0x0000b000011c7983 */ /* 0x000f280000300a00 */
[----:B------:R-:W4:Y:S04]  /*6610*/  LDL.LU.64 R26, [R1+0xa8] ;  /* 0x0000a800011a7983 */ /* 0x000f280000300a00 */
[----:B------:R-:W4:Y:S04]  /*6620*/  LDL.LU.64 R66, [R1+0x140] ;  /* 0x0001400001427983 */ /* 0x000f280000300a00 */
[----:B------:R-:W4:Y:S04]  /*6630*/  LDL.LU.64 R64, [R1+0x138] ;  /* 0x0001380001407983 */ /* 0x000f280000300a00 */
[----:B------:R-:W4:Y:S04]  /*6640*/  LDL.LU.64 R58, [R1+0x130] ;  /* 0x00013000013a7983 */ /* 0x000f280000300a00 */
[----:B---3--:R-:W3:Y:S04]  /*6650*/  LDL.LU.64 R52, [R1+0x128] ;  /* 0x0001280001347983 */ /* 0x008ee80000300a00 */
[----:B--2---:R-:W2:Y:S04]  /*6660*/  LDL.LU.64 R62, [R1+0x120] ;  /* 0x00012000013e7983 */ /* 0x004ea80000300a00 */
[----:B------:R-:W2:Y:S04]  /*6670*/  LDL.LU.64 R56, [R1+0x118] ;  /* 0x0001180001387983 */ /* 0x000ea80000300a00 */
        /* <DEDUP_REMOVED lines=8> */
[----:B------:R-:W2:Y:S01]  /*6700*/  LDL.LU.64 R42, [R1+0xd0] ;  /* 0x0000d000012a7983 */ /* 0x000ea20000300a00 */
[----:B------:R-:W-:Y:S01]  /*6710*/  IADD3 R0, R96, -0x50, RZ ;  /* 0xffffffb060007810 */ /* 0x000fe20007ffe0ff */
[----:B------:R-:W-:-:S03]  /*6720*/  IMAD.MOV.U32 R250, RZ, RZ, c[0x0][0x18c] ;  /* 0x00006300fffa7624 */ /* 0x000fc600078e00ff */
[----:B------:R-:W-:Y:S01]  /*6730*/  ISETP.GE.U32.AND P5, PT, R0, 0x7fffff91, PT ;  /* 0x7fffff910000780c */ /* 0x000fe20003fa6070 */
[----:B------:R-:W-:Y:S01]  /*6740*/  IMAD.SHL.U32 R250, R250, 0x20, RZ ;  /* 0x00000020fafa7824 */ /* 0x000fe200078e00ff */
[----:B------:R-:W-:-:S04]  /*6750*/  IADD3 R0, R96, -0x54, RZ ;  /* 0xffffffac60007810 */ /* 0x000fc80007ffe0ff */
[----:B------:R-:W-:Y:S01]  /*6760*/  ISETP.GE.U32.AND P0, PT, R0, 0x7fffff8d, PT ;  /* 0x7fffff8d0000780c */ /* 0x000fe20003f06070 */
[----:B------:R-:W-:Y:S01]  /*6770*/  IMAD.WIDE R206, R250, 0x4, R206 ;  /* 0x00000004face7825 */ /* 0x000fe200078e02ce */
[----:B------:R-:W-:-:S03]  /*6780*/  IADD3 R0, R96, -0x58, RZ ;  /* 0xffffffa860007810 */ /* 0x000fc60007ffe0ff */
[----:B------:R-:W-:Y:S01]  /*6790*/  IMAD.WIDE R208, R250, 0x4, R208 ;  /* 0x00000004fad07825 */ /* 0x000fe200078e02d0 */
[----:B------:R-:W-:-:S03]  /*67a0*/  ISETP.GE.U32.AND P6, PT, R0, 0x7fffff89, PT ;  /* 0x7fffff890000780c */ /* 0x000fc60003fc6070 */
        /* <DEDUP_REMOVED lines=13> */
[----:B------:R-:W-:Y:S02]  /*6880*/  IMAD.WIDE R236, R250, 0x4, R236 ;  /* 0x00000004faec7825 */ /* 0x000fe400078e02ec */
[----:B------:R-:W1:Y:S01]  /*6890*/  S2R R250, SR_TID.X ;  /* 0x0000000000fa7919 */ /* 0x000e620000002100 */
[----:B------:R-:W-:-:S04]  /*68a0*/  IADD3 R0, R96, -0x5c, RZ ;  /* 0xffffffa460007810 */ /* 0x000fc80007ffe0ff */
[----:B------:R-:W-:Y:S01]  /*68b0*/  ISETP.GE.U32.AND P2, PT, R0, 0x7fffff85, PT ;  /* 0x7fffff850000780c */ /* 0x000fe20003f46070 */
[----:B------:R-:W-:Y:S01]  /*68c0*/  IMAD.WIDE R68, R97, 0x4, R4 ;  /* 0x0000000461447825 */ /* 0x000fe200078e0204 */
[----:B------:R-:W-:-:S04]  /*68d0*/  IADD3 R0, R96, -0x61, RZ ;  /* 0xffffff9f60007810 */ /* 0x000fc80007ffe0ff */
[----:B------:R-:W-:Y:S02]  /*68e0*/  ISETP.GE.U32.AND P3, PT, R0, 0x7fffff80, PT ;  /* 0x7fffff800000780c */ /* 0x000fe40003f66070 */
[----:B-1----:R-:W-:-:S04]  /*68f0*/  LOP3.LUT R250, R250, 0x60, RZ, 0xc0, !PT ;  /* 0x00000060fafa7812 */ /* 0x002fc800078ec0ff */
[----:B------:R-:W-:-:S04]  /*6900*/  SHF.R.U32.HI R0, RZ, 0x1, R250 ;  /* 0x00000001ff007819 */ /* 0x000fc800000116fa */
[----:B------:R-:W-:-:S04]  /*6910*/  LOP3.LUT R0, R252, R0, RZ, 0x3c, !PT ;  /* 0x00000000fc007212 */ /* 0x000fc800078e3cff */
[----:B------:R-:W-:Y:S01]  /*6920*/  LOP3.LUT R0, R0, 0x40, RZ, 0x3c, !PT ;  /* 0x0000004000007812 */ /* 0x000fe200078e3cff */
[----:B----4-:R-:W-:-:S05]  /*6930*/  IMAD.WIDE R32, R97, 0x4, R32 ;  /* 0x0000000461207825 */ /* 0x010fca00078e0220 */
[----:B------:R1:W-:Y:S01]  /*6940*/  LDGSTS.E [R251+0x27800], [R32.64], !P5 ;  /* 0x2780000020fb7fae */ /* 0x0003e2000e921844 */
[----:B------:R-:W-:-:S04]  /*6950*/  IMAD.WIDE R34, R97, 0x4, R34 ;  /* 0x0000000461227825 */ /* 0x000fc800078e0222 */
[----:B------:R-:W-:-:S04]  /*6960*/  IMAD.WIDE R30, R97, 0x4, R30 ;  /* 0x00000004611e7825 */ /* 0x000fc800078e021e */
[----:B------:R-:W-:-:S04]  /*6970*/  IMAD.WIDE R66, R97, 0x4, R66 ;  /* 0x0000000461427825 */ /* 0x000fc800078e0242 */
[C---:B------:R-:W-:Y:S01]  /*6980*/  IMAD.WIDE R64, R97.reuse, 0x4, R64 ;  /* 0x0000000461407825 */ /* 0x040fe200078e0240 */
[----:B------:R1:W-:Y:S03]  /*6990*/  LDGSTS.E [R251+0x27a00], [R66.64], !P5 ;  /* 0x27a0000042fb7fae */ /* 0x0003e6000e921844 */
[C---:B------:R-:W-:Y:S01]  /*69a0*/  IMAD.WIDE R58, R97.reuse, 0x4, R58 ;  /* 0x00000004613a7825 */ /* 0x040fe200078e023a */
[----:B------:R1:W-:Y:S03]  /*69b0*/  LDGSTS.E [R251+0x27c00], [R64.64], !P5 ;  /* 0x27c0000040fb7fae */ /* 0x0003e6000e921844 */
[C---:B---3--:R-:W-:Y:S01]  /*69c0*/  IMAD.WIDE R52, R97.reuse, 0x4, R52 ;  /* 0x0000000461347825 */ /* 0x048fe200078e0234 */
[----:B------:R1:W-:Y:S03]  /*69d0*/  LDGSTS.E [R251+0x27e00], [R58.64], !P5 ;  /* 0x27e000003afb7fae */ /* 0x0003e6000e921844 */
[C---:B--2---:R-:W-:Y:S01]  /*69e0*/  IMAD.WIDE R62, R97.reuse, 0x4, R62 ;  /* 0x00000004613e7825 */ /* 0x044fe200078e023e */
[----:B------:R1:W-:Y:S03]  /*69f0*/  LDGSTS.E [R251+0x29800], [R34.64], !P0 ;  /* 0x2980000022fb7fae */ /* 0x0003e6000c121844 */
[C---:B------:R-:W-:Y:S01]  /*6a00*/  IMAD.WIDE R56, R97.reuse, 0x4, R56 ;  /* 0x0000000461387825 */ /* 0x040fe200078e0238 */
        /* <DEDUP_REMOVED lines=21> */
[----:B------:R-:W-:Y:S01]  /*6b60*/  IMAD.WIDE R42, R97, 0x4, R42 ;  /* 0x00000004612a7825 */ /* 0x000fe200078e022a */
[----:B------:R1:W-:Y:S04]  /*6b70*/  LDGSTS.E [R251+0x2f800], [R26.64], !P4 ;  /* 0x2f8000001afb7fae */ /* 0x0003e8000e121844 */
[----:B------:R1:W-:Y:S04]  /*6b80*/  LDGSTS.E [R251+0x2fa00], [R44.64], !P4 ;  /* 0x2fa000002cfb7fae */ /* 0x0003e8000e121844 */
[----:B------:R1:W-:Y:S04]  /*6b90*/  LDGSTS.E [R251+0x2fc00], [R38.64], !P4 ;  /* 0x2fc0000026fb7fae */ /* 0x0003e8000e121844 */
[----:B------:R1:W-:Y:S04]  /*6ba0*/  LDGSTS.E [R251+0x2fe00], [R42.64], !P4 ;  /* 0x2fe000002afb7fae */ /* 0x0003e8000e121844 */
[----:B------:R-:W0:Y:S04]  /*6bb0*/  LDGDEPBAR ;  /* 0x00000000000079af */ /* 0x000e280000000000 */
[----:B------:R-:W2:Y:S01]  /*6bc0*/  LDL.LU.64 R70, [R1+0x80] ;  /* 0x0000800001467983 */ /* 0x000ea20000300a00 */
[----:B-1----:R-:W-:-:S03]  /*6bd0*/  SHF.R.U32.HI R251, RZ, 0x1, R250 ;  /* 0x00000001fffb7819 */ /* 0x002fc600000116fa */
[----:B------:R-:W3:Y:S01]  /*6be0*/  LDL.LU.64 R112, [R1+0x78] ;  /* 0x0000780001707983 */ /* 0x000ee20000300a00 */
[----:B------:R-:W-:-:S05]  /*6bf0*/  LOP3.LUT R251, R252, R251, RZ, 0x3c, !PT ;  /* 0x000000fbfcfb7212 */ /* 0x000fca00078e3cff */
        /* <DEDUP_REMOVED lines=17> */
[----:B------:R-:W-:Y:S06]  /*6d10*/  BAR.SYNC.DEFER_BLOCKING 0x0 ;  /* 0x0000000000007b1d */ /* 0x000fec0000010000 */
[----:B-1----:R-:W2:Y:S04]  /*6d20*/  LDL.LU.64 R250, [R1+0x58] ;  /* 0x0000580001fa7983 */ /* 0x002ea80000300a00 */
[----:B------:R-:W-:Y:S01]  /*6d30*/  @!PT LDS RZ, [RZ] ;  /* 0x00000000fffff984 */ /* 0x000fe20000000800 */
[----:B------:R-:W-:Y:S01]  /*6d40*/  @!PT LDS RZ, [RZ] ;  /* 0x00000000fffff984 */ /* 0x000fe20000000800 */
[----:B------:R-:W-:Y:S01]  /*6d50*/  @!PT LDS RZ, [RZ] ;  /* 0x00000000fffff984 */ /* 0x000fe20000000800 */
[----:B------:R1:W-:Y:S04]  /*6d60*/  LDGSTS.E [R252+0x30000], [R68.64], !P3 ;  /* 0x3000000044fc7fae */ /* 0x0003e8000d921844 */
[----:B-1----:R-:W2:Y:S02]  /*6d70*/  LDL.LU.64 R68, [R1+0xa0] ;  /* 0x0000a00001447983 */ /* 0x002ea40000300a00 */
[----:B--2---:R-:W-:-:S05]  /*6d80*/  IMAD.WIDE R68, R97, 0x4, R68 ;  /* 0x0000000461447825 */ /* 0x004fca00078e0244 */
[----:B------:R1:W-:Y:S04]  /*6d90*/  LDGSTS.E [R252+0x30200], [R68.64], !P3 ;  /* 0x3020000044fc7fae */ /* 0x0003e8000d921844 */
[----:B-1----:R-:W2:Y:S02]  /*6da0*/  LDL.LU.64 R68, [R1+0x98] ;  /* 0x0000980001447983 */ /* 0x002ea40000300a00 */
[----:B--2---:R-:W-:-:S05]  /*6db0*/  IMAD.WIDE R68, R97, 0x4, R68 ;  /* 0x0000000461447825 */ /* 0x004fca00078e0244 */
[----:B------:R1:W-:Y:S04]  /*6dc0*/  LDGSTS.E [R252+0x30400], [R68.64], !P3 ;  /* 0x3040000044fc7fae */ /* 0x0003e8000d921844 */
[----:B-1----:R-:W2:Y:S01]  /*6dd0*/  LDL.LU.64 R68, [R1+0x90] ;  /* 0x0000900001447983 */ /* 0x002ea20000300a00 */
[----:B----4-:R-:W-:Y:S01]  /*6de0*/  IADD3 R0, R96, -0x65, RZ ;  /* 0xffffff9b60007810 */ /* 0x010fe20007ffe0ff */
[----:B--2---:R-:W-:-:S05]  /*6df0*/  IMAD.WIDE R68, R97, 0x4, R68 ;  /* 0x0000000461447825 */ /* 0x004fca00078e0244 */
[----:B------:R1:W-:Y:S04]  /*6e00*/  LDGSTS.E [R252+0x30600], [R68.64], !P3 ;  /* 0x3060000044fc7fae */ /* 0x0003e8000d921844 */
[----:B-1----:R-:W2:Y:S01]  /*6e10*/  LDL.LU.64 R68, [R1+0x88] ;  /* 0x0000880001447983 */ /* 0x002ea20000300a00 */
[----:B------:R-:W-:Y:S01]  /*6e20*/  ISETP.GE.U32.AND P1, PT, R0, 0x7fffff7c, PT ;  /* 0x7fffff7c0000780c */ /* 0x000fe20003f26070 */
[----:B--2---:R-:W-:-:S12]  /*6e30*/  IMAD.WIDE R68, R97, 0x4, R68 ;  /* 0x0000000461447825 */ /* 0x004fd800078e0244 */
[----:B------:R1:W-:Y:S02]  /*6e40*/  LDGSTS.E [R252+0x32000], [R68.64], !P1 ;  /* 0x3200000044fc7fae */ /* 0x0003e4000c921844 */
[C---:B-1----:R-:W-:Y:S02]  /*6e50*/  IMAD.WIDE R68, R97.reuse, 0x4, R70 ;  /* 0x0000000461447825 */ /* 0x042fe400078e0246 */
[----:B------:R-:W2:Y:S04]  /*6e60*/  LDL.LU.64 R70, [R1+0x40] ;  /* 0x0000400001467983 */ /* 0x000ea80000300a00 */
[----:B------:R3:W-:Y:S02]  /*6e70*/  LDGSTS.E [R252+0x32200], [R68.64], !P1 ;  /* 0x3220000044fc7fae */ /* 0x0007e4000c921844 */
[----:B---3--:R-:W-:-:S02]  /*6e80*/  IMAD.WIDE R68, R97, 0x4, R112 ;  /* 0x0000000461447825 */ /* 0x008fc400078e0270 */
[----:B------:R-:W3:Y:S04]  /*6e90*/  LDL.LU.64 R112, [R1+0x38] ;  /* 0x0000380001707983 */ /* 0x000ee80000300a00 */
[----:B------:R1:W-:Y:S04]  /*6ea0*/  LDGSTS.E [R252+0x32400], [R68.64], !P1 ;  /* 0x3240000044fc7fae */ /* 0x0003e8000c921844 */
[----:B-1----:R-:W4:Y:S01]  /*6eb0*/  LDL.LU.64 R68, [R1+0x70] ;  /* 0x0000700001447983 */ /* 0x002f220000300a00 */
[----:B------:R-:W-:Y:S01]  /*6ec0*/  IADD3 R0, R96, -0x69, RZ ;  /* 0xffffff9760007810 */ /* 0x000fe20007ffe0ff */
[----:B----4-:R-:W-:-:S05]  /*6ed0*/  IMAD.WIDE R68, R97, 0x4, R68 ;  /* 0x0000000461447825 */ /* 0x010fca00078e0244 */
[----:B------:R1:W-:Y:S04]  /*6ee0*/  LDGSTS.E [R252+0x32600], [R68.64], !P1 ;  /* 0x3260000044fc7fae */ /* 0x0003e8000c921844 */
[----:B-1----:R-:W4:Y:S01]  /*6ef0*/  LDL.LU.64 R68, [R1+0x68] ;  /* 0x0000680001447983 */ /* 0x002f220000300a00 */
[----:B------:R-:W-:Y:S01]  /*6f00*/  ISETP.GE.U32.AND P0, PT, R0, 0x7fffff78, PT ;  /* 0x7fffff780000780c */ /* 0x000fe20003f06070 */
[----:B----4-:R-:W-:-:S12]  /*6f10*/  IMAD.WIDE R68, R97, 0x4, R68 ;  /* 0x0000000461447825 */ /* 0x010fd800078e0244 */
[----:B------:R1:W-:Y:S04]  /*6f20*/  LDGSTS.E [R252+0x34000], [R68.64], !P0 ;  /* 0x3400000044fc7fae */ /* 0x0003e8000c121844 */
[----:B-1----:R-:W4:Y:S02]  /*6f30*/  LDL.LU.64 R68, [R1+0x60] ;  /* 0x0000600001447983 */ /* 0x002f240000300a00 */
[----:B----4-:R-:W-:-:S05]  /*6f40*/  IMAD.WIDE R68, R97, 0x4, R68 ;  /* 0x0000000461447825 */ /* 0x010fca00078e0244 */
[----:B------:R1:W-:Y:S02]  /*6f50*/  LDGSTS.E [R252+0x34200], [R68.64], !P0 ;  /* 0x3420000044fc7fae */ /* 0x0003e4000c121844 */
[C---:B-1----:R-:W-:Y:S02]  /*6f60*/  IMAD.WIDE R68, R97.reuse, 0x4, R250 ;  /* 0x0000000461447825 */ /* 0x042fe400078e02fa */
[----:B------:R-:W4:Y:S04]  /*6f70*/  LDL.LU.64 R250, [R1+0x18] ;  /* 0x0000180001fa7983 */ /* 0x000f280000300a00 */
[----:B------:R1:W-:Y:S04]  /*6f80*/  LDGSTS.E [R252+0x34400], [R68.64], !P0 ;  /* 0x3440000044fc7fae */ /* 0x0003e8000c121844 */
[----:B-1----:R-:W2:Y:S02]  /*6f90*/  LDL.LU.64 R68, [R1+0x50] ;  /* 0x0000500001447983 */ /* 0x002ea40000300a00 */
[----:B--2---:R-:W-:-:S05]  /*6fa0*/  IMAD.WIDE R68, R97, 0x4, R68 ;  /* 0x0000000461447825 */ /* 0x004fca00078e0244 */
[----:B------:R1:W-:Y:S02]  /*6fb0*/  LDGSTS.E [R252+0x34600], [R68.64], !P0 ;  /* 0x3460000044fc7fae */ /* 0x0003e4000c121844 */
[----:B-1----:R-:W-:-:S04]  /*6fc0*/  IADD3 R68, R96, -0x6d, RZ ;  /* 0xffffff9360447810 */ /* 0x002fc80007ffe0ff */
[----:B------:R-:W-:Y:S02]  /*6fd0*/  ISETP.GE.U32.AND P6, PT, R68, 0x7fffff74, PT ;  /* 0x7fffff744400780c */ /* 0x000fe40003fc6070 */
[----:B------:R-:W-:-:S04]  /*6fe0*/  IADD3 R68, R96, -0x75, RZ ;  /* 0xffffff8b60447810 */ /* 0x000fc80007ffe0ff */
[----:B------:R-:W-:Y:S02]  /*6ff0*/  ISETP.GE.U32.AND P1, PT, R68, 0x7fffff6c, PT ;  /* 0x7fffff6c4400780c */ /* 0x000fe40003f26070 */
[----:B------:R-:W-:-:S04]  /*7000*/  IADD3 R68, R96, -0x7d, RZ ;  /* 0xffffff8360447810 */ /* 0x000fc80007ffe0ff */
[----:B------:R-:W-:Y:S02]  /*7010*/  ISETP.GE.U32.AND P3, PT, R68, 0x7fffff64, PT ;  /* 0x7fffff644400780c */ /* 0x000fe40003f66070 */
[----:B------:R-:W2:Y:S01]  /*7020*/  LDL.LU.64 R68, [R1+0x48] ;  /* 0x0000480001447983 */ /* 0x000ea20000300a00 */
[----:B------:R-:W-:-:S04]  /*7030*/  IADD3 R0, R96, -0x71, RZ ;  /* 0xffffff8f60007810 */ /* 0x000fc80007ffe0ff */
[----:B------:R-:W-:Y:S02]  /*7040*/  ISETP.GE.U32.AND P2, PT, R0, 0x7fffff70, PT ;  /* 0x7fffff700000780c */ /* 0x000fe40003f46070 */
[----:B------:R-:W-:-:S04]  /*7050*/  IADD3 R0, R96, -0x79, RZ ;  /* 0xffffff8760007810 */ /* 0x000fc80007ffe0ff */
[----:B------:R-:W-:Y:S02]  /*7060*/  ISETP.GE.U32.AND P0, PT, R0, 0x7fffff68, PT ;  /* 0x7fffff680000780c */ /* 0x000fe40003f06070 */
[----:B------:R-:W-:Y:S01]  /*7070*/  IADD3 R0, R96, -0x62, RZ ;  /* 0xffffff9e60007810 */ /* 0x000fe20007ffe0ff */
[----:B------:R-:W-:-:S03]  /*7080*/  IMAD.WIDE R70, R97, 0x4, R70 ;  /* 0x0000000461467825 */ /* 0x000fc600078e0246 */
[----:B------:R-:W-:Y:S01]  /*7090*/  ISETP.GE.U32.AND P4, PT, R0, 0x7fffff7f, PT ;  /* 0x7fffff7f0000780c */ /* 0x000fe20003f86070 */
[----:B------:R-:W-:Y:S01]  /*70a0*/  IMAD.WIDE R74, R97, 0x4, R74 ;  /* 0x00000004614a7825 */ /* 0x000fe200078e024a */
[----:B------:R-:W-:-:S03]  /*70b0*/  IADD3 R0, R96, -0x66, RZ ;  /* 0xffffff9a60007810 */ /* 0x000fc60007ffe0ff */
[----:B--2---:R-:W-:-:S04]  /*70c0*/  IMAD.WIDE R68, R97, 0x4, R68 ;  /* 0x0000000461447825 */ /* 0x004fc800078e0244 */
[----:B---3--:R-:W-:Y:S01]  /*70d0*/  IMAD.WIDE R96, R97, 0x4, R112 ;  /* 0x0000000461607825 */ /* 0x008fe200078e0270 */
[----:B------:R1:W-:Y:S04]  /*70e0*/  LDGSTS.E [R252+0x36000], [R68.64], !P6 ;  /* 0x3600000044fc7fae */ /* 0x0003e8000f121844 */
[----:B------:R-:W2:Y:S04]  /*70f0*/  LDL.LU.64 R112, [R1+0x7a0] ;  /* 0x0007a00001707983 */ /* 0x000ea80000300a00 */
[----:B------:R3:W-:Y:S04]  /*7100*/  LDGSTS.E [R252+0x36200], [R70.64], !P6 ;  /* 0x3620000046fc7fae */ /* 0x0007e8000f121844 */
[----:B-1----:R-:W2:Y:S04]  /*7110*/  LDL.LU.64 R68, [R1+0x30] ;  /* 0x0000300001447983 */ /* 0x002ea80000300a00 */
[----:B------:R1:W-:Y:S04]  /*7120*/  LDGSTS.E [R252+0x36400], [R74.64], !P6 ;  /* 0x364000004afc7fae */ /* 0x0003e8000f121844 */
[----:B---3--:R-:W3:Y:S04]  /*7130*/  LDL.LU.64 R70, [R1+0x28] ;  /* 0x0000280001467983 */ /* 0x008ee80000300a00 */
[----:B------:R4:W-:Y:S04]  /*7140*/  LDGSTS.E [R252+0x36600], [R96.64], !P6 ;  /* 0x3660000060fc7fae */ /* 0x0009e8000f121844 */
[----:B-1----:R-:W3:Y:S01]  /*7150*/  LDL.LU.64 R74, [R1+0x20] ;  /* 0x00002000014a7983 */ /* 0x002ee20000300a00 */
[----:B----4-:R-:W-:-:S05]  /*7160*/  MOV R97, c[0x0][0x188] ;  /* 0x0000620000617a02 */ /* 0x010fca0000000f00 */
[----:B------:R-:W-:-:S04]  /*7170*/  IMAD.SHL.U32 R97, R97, 0x20, RZ ;  /* 0x0000002061617824 */ /* 0x000fc800078e00ff */
[----:B--2---:R-:W-:-:S05]  /*7180*/  IMAD.WIDE R68, R97, 0x4, R68 ;  /* 0x0000000461447825 */ /* 0x004fca00078e0244 */
[----:B------:R1:W-:Y:S01]  /*7190*/  LDGSTS.E [R252+0x38000], [R68.64], !P2 ;  /* 0x3800000044fc7fae */ /* 0x0003e2000d121844 */
[----:B---3--:R-:W-:-:S05]  /*71a0*/  IMAD.WIDE R70, R97, 0x4, R70 ;  /* 0x0000000461467825 */ /* 0x008fca00078e0246 */
[----:B------:R2:W-:Y:S01]  /*71b0*/  LDGSTS.E [R252+0x38200], [R70.64], !P2 ;  /* 0x3820000046fc7fae */ /* 0x0005e2000d121844 */
[----:B------:R-:W-:-:S04]  /*71c0*/  IMAD.WIDE R74, R97, 0x4, R74 ;  /* 0x00000004614a7825 */ /* 0x000fc800078e024a */
[----:B------:R-:W-:Y:S01]  /*71d0*/  IMAD.WIDE R96, R97, 0x4, R250 ;  /* 0x0000000461607825 */ /* 0x000fe200078e02fa */
[----:B------:R3:W-:Y:S04]  /*71e0*/  LDGSTS.E [R252+0x38400], [R74.64], !P2 ;  /* 0x384000004afc7fae */ /* 0x0007e8000d121844 */
[----:B------:R-:W4:Y:S04]  /*71f0*/  LDL.LU.64 R250, [R1+0x798] ;  /* 0x0007980001fa7983 */ /* 0x000f280000300a00 */
[----:B-1----:R-:W4:Y:S04]  /*7200*/  LDL.LU.64 R68, [R1+0x10] ;  /* 0x0000100001447983 */ /* 0x002f280000300a00 */
[----:B--2---:R-:W2:Y:S04]  /*7210*/  LDL.LU.64 R70, [R1+0x8] ;  /* 0x0000080001467983 */ /* 0x004ea80000300a00 */
[----:B---3--:R-:W3:Y:S04]  /*7220*/  LDL.LU.64 R74, [R1] ;  /* 0x00000000014a7983 */ /* 0x008ee80000300a00 */
[----:B------:R1:W-:Y:S04]  /*7230*/  LDGSTS.E [R252+0x38600], [R96.64], !P2 ;  /* 0x3860000060fc7fae */ /* 0x0003e8000d121844 */
[----:B-1----:R-:W3:Y:S01]  /*7240*/  LDL.LU R252, [R1+0x790] ;  /* 0x0007900001fc7983 */ /* 0x002ee20000300800 */
[----:B------:R-:W-:-:S04]  /*7250*/  IMAD.MOV.U32 R97, RZ, RZ, c[0x0][0x188] ;  /* 0x00006200ff617624 */ /* 0x000fc800078e00ff */
[----:B------:R-:W-:Y:S01]  /*7260*/  IMAD.SHL.U32 R97, R97, 0x20, RZ ;  /* 0x0000002061617824 */ /* 0x000fe200078e00ff */
[----:B------:R-:W-:Y:S01]  /*7270*/  ISETP.GE.U32.AND P5, PT, R0, 0x7fffff7b, PT ;  /* 0x7fffff7b0000780c */ /* 0x000fe20003fa6070 */
[----:B------:R-:W-:-:S05]  /*7280*/  IMAD.MOV.U32 R0, RZ, RZ, c[0x0][0x180] ;  /* 0x00006000ff007624 */ /* 0x000fca00078e00ff */
[----:B------:R-:W-:-:S04]  /*7290*/  IADD3 R0, R0, -0x6a, RZ ;  /* 0xffffff9600007810 */ /* 0x000fc80007ffe0ff */
[----:B------:R-:W-:Y:S01]  /*72a0*/  ISETP.GE.U32.AND P6, PT, R0, 0x7fffff77, PT ;  /* 0x7fffff770000780c */ /* 0x000fe20003fc6070 */
[----:B------:R-:W-:-:S05]  /*72b0*/  IMAD.MOV.U32 R0, RZ, RZ, c[0x0][0x180] ;  /* 0x00006000ff007624 */ /* 0x000fca00078e00ff */
[----:B------:R-:W-:-:S04]  /*72c0*/  IADD3 R0, R0, -0x6e, RZ ;  /* 0xffffff9200007810 */ /* 0x000fc80007ffe0ff */
[----:B------:R-:W-:Y:S01]  /*72d0*/  ISETP.GE.U32.AND P2, PT, R0, 0x7fffff73, PT ;  /* 0x7fffff730000780c */ /* 0x000fe20003f46070 */
[----:B------:R-:W-:Y:S02]  /*72e0*/  IMAD.MOV.U32 R0, RZ, RZ, c[0x0][0x188] ;  /* 0x00006200ff007624 */ /* 0x000fe400078e00ff */
[----:B----4-:R-:W-:-:S04]  /*72f0*/  IMAD.WIDE R68, R97, 0x4, R68 ;  /* 0x0000000461447825 */ /* 0x010fc800078e0244 */
[----:B--2---:R-:W-:-:S04]  /*7300*/  IMAD.WIDE R70, R97, 0x4, R70 ;  /* 0x0000000461467825 */ /* 0x004fc800078e0246 */
[----:B---3--:R-:W-:-:S04]  /*7310*/  IMAD.WIDE R74, R97, 0x4, R74 ;  /* 0x00000004614a7825 */ /* 0x008fc800078e024a */
[----:B------:R-:W-:Y:S02]  /*7320*/  IMAD.WIDE R96, R97, 0x4, R250 ;  /* 0x0000000461607825 */ /* 0x000fe400078e02fa */
[----:B------:R-:W1:Y:S02]  /*7330*/  S2R R251, SR_TID.X ;  /* 0x0000000000fb7919 */ /* 0x000e640000002100 */
[----:B-1----:R-:W-:-:S05]  /*7340*/  LOP3.LUT R251, R251, 0x7f, RZ, 0xc0, !PT ;  /* 0x0000007ffbfb7812 */ /* 0x002fca00078ec0ff */
[----:B------:R-:W-:-:S05]  /*7350*/  IMAD.SHL.U32 R251, R251, 0x4, RZ ;  /* 0x00000004fbfb7824 */ /* 0x000fca00078e00ff */
[----:B------:R1:W-:Y:S04]  /*7360*/  LDGSTS.E [R251+0x3a000], [R68.64], !P1 ;  /* 0x3a00000044fb7fae */ /* 0x0003e8000c921844 */
[----:B------:R2:W-:Y:S04]  /*7370*/  LDGSTS.E [R251+0x3a200], [R70.64], !P1 ;  /* 0x3a20000046fb7fae */ /* 0x0005e8000c921844 */
[----:B------:R3:W-:Y:S01]  /*7380*/  LDGSTS.E [R251+0x3a400], [R74.64], !P1 ;  /* 0x3a4000004afb7fae */ /* 0x0007e2000c921844 */
[----:B-1----:R-:W-:-:S03]  /*7390*/  IMAD.SHL.U32 R69, R0, 0x20, RZ ;  /* 0x0000002000457824 */ /* 0x002fc600078e00ff */
[----:B------:R1:W-:Y:S01]  /*73a0*/  LDGSTS.E [R251+0x3a600], [R96.64], !P1 ;  /* 0x3a60000060fb7fae */ /* 0x0003e2000c921844 */
[----:B--2---:R-:W-:Y:S01]  /*73b0*/  MOV R71, c[0x0][0x188] ;  /* 0x0000620000477a02 */ /* 0x004fe20000000f00 */
[----:B------:R-:W-:-:S04]  /*73c0*/  IMAD.WIDE R68, R69, 0x4, R112 ;  /* 0x0000000445447825 */ /* 0x000fc800078e0270 */
[----:B------:R-:W-:-:S04]  /*73d0*/  IMAD.SHL.U32 R113, R71, 0x20, RZ ;  /* 0x0000002047717824 */ /* 0x000fc800078e00ff */
[C---:B------:R-:W-:Y:S02]  /*73e0*/  IMAD.WIDE R70, R113.reuse, 0x4, R110 ;  /* 0x0000000471467825 */ /* 0x040fe400078e026e */
[----:B------:R-:W2:Y:S02]  /*73f0*/  S2R R111, SR_TID.X ;  /* 0x00000000006f7919 */ /* 0x000ea40000002100 */
[C---:B---3--:R-:W-:Y:S02]  /*7400*/  IMAD.WIDE R74, R113.reuse, 0x4, R116 ;  /* 0x00000004714a7825 */ /* 0x048fe400078e0274 */
[----:B------:R-:W3:Y:S02]  /*7410*/  S2R R117, SR_TID.X ;  /* 0x0000000000757919 */ /* 0x000ee40000002100 */
[----:B------:R-:W-:Y:S02]  /*7420*/  IMAD.MOV.U32 R250, RZ, RZ, c[0x0][0x180] ;  /* 0x00006000fffa7624 */ /* 0x000fe400078e00ff */
[----:B-1----:R-:W-:-:S03]  /*7430*/  IMAD.WIDE R96, R113, 0x4, R108 ;  /* 0x0000000471607825 */ /* 0x002fc600078e026c */
[----:B------:R-:W-:Y:S01]  /*7440*/  IADD3 R0, R250, -0x72, RZ ;  /* 0xffffff8efa007810 */ /* 0x000fe20007ffe0ff */
[----:B------:R-:W-:Y:S01]  /*7450*/  IMAD.WIDE R106, R113, 0x4, R106 ;  /* 0x00000004716a7825 */ /* 0x000fe200078e026a */
[----:B--2---:R-:W-:Y:S02]  /*7460*/  LOP3.LUT R110, R111, 0x7f, RZ, 0xc0, !PT ;  /* 0x0000007f6f6e7812 */ /* 0x004fe400078ec0ff */
[----:B---3--:R-:W-:-:S03]  /*7470*/  LOP3.LUT R117, R117, 0x7f, RZ, 0xc0, !PT ;  /* 0x0000007f75757812 */ /* 0x008fc600078ec0ff */
[----:B------:R-:W-:Y:S01]  /*7480*/  IMAD.SHL.U32 R112, R110, 0x4, RZ ;  /* 0x000000046e707824 */ /* 0x000fe200078e00ff */
[----:B------:R-:W-:Y:S01]  /*7490*/  ISETP.GE.U32.AND P1, PT, R0, 0x7fffff6f, PT ;  /* 0x7fffff6f0000780c */ /* 0x000fe20003f26070 */
[----:B------:R-:W-:Y:S01]  /*74a0*/  IMAD.WIDE R114, R113, 0x4, R114 ;  /* 0x0000000471727825 */ /* 0x000fe200078e0272 */
[----:B------:R-:W-:Y:S02]  /*74b0*/  IADD3 R0, R250, -0x76, RZ ;  /* 0xffffff8afa007810 */ /* 0x000fe40007ffe0ff */
[----:B------:R1:W-:Y:S01]  /*74c0*/  LDGSTS.E [R112+0x3c000], [R68.64], !P0 ;  /* 0x3c00000044707fae */ /* 0x0003e2000c121844 */
[----:B------:R-:W-:Y:S02]  /*74d0*/  IMAD.SHL.U32 R117, R117, 0x4, RZ ;  /* 0x0000000475757824 */ /* 0x000fe400078e00ff */
[----:B------:R-:W-:Y:S01]  /*74e0*/  IMAD.WIDE R120, R113, 0x4, R120 ;  /* 0x0000000471787825 */ /* 0x000fe200078e0278 */
[----:B------:R1:W-:Y:S02]  /*74f0*/  LDGSTS.E [R112+0x3c200], [R70.64], !P0 ;  /* 0x3c20000046707fae */ /* 0x0003e4000c121844 */
[----:B------:R-:W-:Y:S01]  /*7500*/  LOP3.LUT R117, R117, 0x20, RZ, 0x3c, !PT ;  /* 0x0000002075757812 */ /* 0x000fe200078e3cff */
[C---:B------:R-:W-:Y:S01]  /*7510*/  IMAD.WIDE R98, R113.reuse, 0x4, R98 ;  /* 0x0000000471627825 */ /* 0x040fe200078e0262 */
[----:B------:R1:W-:Y:S03]  /*7520*/  LDGSTS.E [R112+0x3c400], [R74.64], !P0 ;  /* 0x3c4000004a707fae */ /* 0x0003e6000c121844 */
[----:B------:R-:W-:Y:S01]  /*7530*/  IMAD.WIDE R248, R113, 0x4, R248 ;  /* 0x0000000471f87825 */ /* 0x000fe200078e02f8 */
[----:B------:R1:W-:Y:S01]  /*7540*/  LDGSTS.E [R112+0x3c600], [R96.64], !P0 ;  /* 0x3c60000060707fae */ /* 0x0003e2000c121844 */
[----:B------:R-:W-:-:S02]  /*7550*/  ISETP.GE.U32.AND P0, PT, R0, 0x7fffff6b, PT ;  /* 0x7fffff6b0000780c */ /* 0x000fc40003f06070 */
[C---:B------:R-:W-:Y:S01]  /*7560*/  IMAD.WIDE R246, R113.reuse, 0x4, R246 ;  /* 0x0000000471f67825 */ /* 0x040fe200078e02f6 */
[----:B------:R1:W-:Y:S01]  /*7570*/  LDGSTS.E [R112+0x3e000], [R106.64], !P3 ;  /* 0x3e0000006a707fae */ /* 0x0003e2000d921844 */
[----:B------:R-:W-:Y:S02]  /*7580*/  IADD3 R0, R250, -0x7a, RZ ;  /* 0xffffff86fa007810 */ /* 0x000fe40007ffe0ff */
[C---:B------:R-:W-:Y:S01]  /*7590*/  IMAD.WIDE R244, R113.reuse, 0x4, R244 ;  /* 0x0000000471f47825 */ /* 0x040fe200078e02f4 */
[----:B------:R1:W-:Y:S03]  /*75a0*/  LDGSTS.E [R112+0x3e200], [R114.64], !P3 ;  /* 0x3e20000072707fae */ /* 0x0003e6000d921844 */
        /* <DEDUP_REMOVED lines=41> */
[----:B------:R-:W-:Y:S01]  /*7840*/  IMAD.WIDE R118, R113, 0x4, R118 ;  /* 0x0000000471767825 */ /* 0x000fe200078e0276 */
[----:B------:R3:W-:Y:S01]  /*7850*/  LDGSTS.E [R117+0x36e00], [R2.64], !P2 ;  /* 0x36e0000002757fae */ /* 0x0007e2000d121844 */
[----:B------:R-:W-:Y:S02]  /*7860*/  LOP3.LUT R111, R111, 0x7f, RZ, 0xc0, !PT ;  /* 0x0000007f6f6f7812 */ /* 0x000fe400078ec0ff */
        /* <DEDUP_REMOVED lines=15> */
[----:B------:R-:W-:Y:S01]  /*7960*/  IMAD.WIDE R94, R113, 0x4, R94 ;  /* 0x00000004715e7825 */ /* 0x000fe200078e025e */
[----:B------:R3:W-:Y:S03]  /*7970*/  LDGSTS.E [R117+0x3ac00], [R14.64], !P0 ;  /* 0x3ac000000e757fae */ /* 0x0007e6000c121844 */
[----:B------:R-:W-:Y:S01]  /*7980*/  IMAD.SHL.U32 R111, R111, 0x4, RZ ;  /* 0x000000046f6f7824 */ /* 0x000fe200078e00ff */
[----:B------:R3:W-:Y:S01]  /*7990*/  LDGSTS.E [R117+0x3ae00], [R82.64], !P0 ;  /* 0x3ae0000052757fae */ /* 0x0007e2000c121844 */
[----:B------:R-:W-:-:S03]  /*79a0*/  IMAD.WIDE R12, R113, 0x4, R12 ;  /* 0x00000004710c7825 */ /* 0x000fc600078e020c */
[----:B------:R3:W-:Y:S01]  /*79b0*/  LDGSTS.E [R117+0x3c800], [R86.64], !P3 ;  /* 0x3c80000056757fae */ /* 0x0007e2000d921844 */
[C---:B------:R-:W-:Y:S01]  /*79c0*/  IMAD.WIDE R76, R113.reuse, 0x4, R76 ;  /* 0x00000004714c7825 */ /* 0x040fe200078e024c */
[----:B------:R-:W-:Y:S02]  /*79d0*/  ISETP.GE.U32.AND P1, PT, R0, 0x7fffff72, PT ;  /* 0x7fffff720000780c */ /* 0x000fe40003f26070 */
[----:B------:R3:W-:Y:S01]  /*79e0*/  LDGSTS.E [R117+0x3ca00], [R104.64], !P3 ;  /* 0x3ca0000068757fae */ /* 0x0007e2000d921844 */
[----:B------:R-:W-:Y:S01]  /*79f0*/  IMAD.WIDE R16, R113, 0x4, R16 ;  /* 0x0000000471107825 */ /* 0x000fe200078e0210 */
[----:B------:R-:W-:Y:S02]  /*7a00*/  LOP3.LUT R111, R111, 0x40, RZ, 0x3c, !PT ;  /* 0x000000406f6f7812 */ /* 0x000fe400078e3cff */
[----:B------:R3:W-:Y:S01]  /*7a10*/  LDGSTS.E [R117+0x3cc00], [R10.64], !P3 ;  /* 0x3cc000000a757fae */ /* 0x0007e2000d921844 */
[----:B------:R-:W-:Y:S01]  /*7a20*/  IMAD.WIDE R102, R113, 0x4, R102 ;  /* 0x0000000471667825 */ /* 0x000fe200078e0266 */
[----:B------:R-:W-:-:S02]  /*7a30*/  IADD3 R0, R250, -0x73, RZ ;  /* 0xffffff8dfa007810 */ /* 0x000fc40007ffe0ff */
[----:B------:R3:W-:Y:S01]  /*7a40*/  LDGSTS.E [R117+0x3ce00], [R94.64], !P3 ;  /* 0x3ce000005e757fae */ /* 0x0007e2000d921844 */
[----:B------:R-:W-:-:S03]  /*7a50*/  IMAD.WIDE R240, R113, 0x4, R240 ;  /* 0x0000000471f07825 */ /* 0x000fc600078e02f0 */
[----:B------:R3:W-:Y:S01]  /*7a60*/  LDGSTS.E [R117+0x3e800], [R12.64], !P4 ;  /* 0x3e8000000c757fae */ /* 0x0007e2000e121844 */
[----:B------:R-:W-:-:S03]  /*7a70*/  IMAD.WIDE R238, R113, 0x4, R238 ;  /* 0x0000000471ee7825 */ /* 0x000fc600078e02ee */
[----:B------:R3:W-:Y:S01]  /*7a80*/  LDGSTS.E [R117+0x3ea00], [R76.64], !P4 ;  /* 0x3ea000004c757fae */ /* 0x0007e2000e121844 */
[C---:B------:R-:W-:Y:S01]  /*7a90*/  IMAD.WIDE R122, R113.reuse, 0x4, R122 ;  /* 0x00000004717a7825 */ /* 0x040fe200078e027a */
[----:B------:R-:W-:Y:S02]  /*7aa0*/  ISETP.GE.U32.AND P0, PT, R0, 0x7fffff6e, PT ;  /* 0x7fffff6e0000780c */ /* 0x000fe40003f06070 */
[----:B------:R3:W-:Y:S01]  /*7ab0*/  LDGSTS.E [R117+0x3ec00], [R16.64], !P4 ;  /* 0x3ec0000010757fae */ /* 0x0007e2000e121844 */
[C---:B------:R-:W-:Y:S01]  /*7ac0*/  IMAD.WIDE R124, R113.reuse, 0x4, R124 ;  /* 0x00000004717c7825 */ /* 0x040fe200078e027c */
[----:B------:R-:W-:Y:S02]  /*7ad0*/  IADD3 R0, R250, -0x77, RZ ;  /* 0xffffff89fa007810 */ /* 0x000fe40007ffe0ff */
[----:B------:R3:W-:Y:S01]  /*7ae0*/  LDGSTS.E [R117+0x3ee00], [R102.64], !P4 ;  /* 0x3ee0000066757fae */ /* 0x0007e2000e121844 */
[----:B------:R-:W-:-:S03]  /*7af0*/  IMAD.WIDE R126, R113, 0x4, R126 ;  /* 0x00000004717e7825 */ /* 0x000fc600078e027e */
        /* <DEDUP_REMOVED lines=60> */
[----:B------:R-:W-:Y:S01]  /*7ec0*/  IMAD.WIDE R180, R113, 0x4, R180 ;  /* 0x0000000471b47825 */ /* 0x000fe200078e02b4 */
[----:B------:R-:W-:Y:S02]  /*7ed0*/  IADD3 R0, R250, -0x68, RZ ;  /* 0xffffff98fa007810 */ /* 0x000fe40007ffe0ff */
[----:B------:R4:W-:Y:S04]  /*7ee0*/  LDGSTS.E [R111+0x3d600], [R172.64], !P4 ;  /* 0x3d600000ac6f7fae */ /* 0x0009e8000e121844 */
[----:B------:R4:W-:Y:S04]  /*7ef0*/  LDGSTS.E [R111+0x3f000], [R174.64], !P5 ;  /* 0x3f000000ae6f7fae */ /* 0x0009e8000e921844 */
[----:B------:R4:W-:Y:S01]  /*7f00*/  LDGSTS.E [R111+0x3f200], [R176.64], !P5 ;  /* 0x3f200000b06f7fae */ /* 0x0009e2000e921844 */
[----:B------:R-:W-:-:S03]  /*7f10*/  ISETP.GE.U32.AND P2, PT, R0, 0x7fffff79, PT ;  /* 0x7fffff790000780c */ /* 0x000fc60003f46070 */
[----:B------:R4:W-:Y:S01]  /*7f20*/  LDGSTS.E [R111+0x3f400], [R178.64], !P5 ;  /* 0x3f400000b26f7fae */ /* 0x0009e2000e921844 */
[----:B------:R-:W-:-:S03]  /*7f30*/  IADD3 R0, R250, -0x6c, RZ ;  /* 0xffffff94fa007810 */ /* 0x000fc60007ffe0ff */
[----:B------:R4:W-:Y:S01]  /*7f40*/  LDGSTS.E [R111+0x3f600], [R180.64], !P5 ;  /* 0x3f600000b46f7fae */ /* 0x0009e2000e921844 */
[----:B------:R-:W-:Y:S02]  /*7f50*/  ISETP.GE.U32.AND P1, PT, R0, 0x7fffff75, PT ;  /* 0x7fffff750000780c */ /* 0x000fe40003f26070 */
[----:B------:R-:W-:Y:S02]  /*7f60*/  IADD3 R0, R250, -0x70, RZ ;  /* 0xffffff90fa007810 */ /* 0x000fe40007ffe0ff */
[----:B----4-:R-:W-:Y:S02]  /*7f70*/  LOP3.LUT R111, R251, 0x60, RZ, 0x3c, !PT ;  /* 0x00000060fb6f7812 */ /* 0x010fe400078e3cff */
[----:B------:R-:W4:Y:S01]  /*7f80*/  S2R R251, SR_TID.X ;  /* 0x0000000000fb7919 */ /* 0x000f220000002100 */
[----:B------:R-:W-:Y:S02]  /*7f90*/  ISETP.GE.U32.AND P0, PT, R0, 0x7fffff71, PT ;  /* 0x7fffff710000780c */ /* 0x000fe40003f06070 */
[----:B------:R-:W-:-:S04]  /*7fa0*/  IADD3 R0, R250, -0x74, RZ ;  /* 0xffffff8cfa007810 */ /* 0x000fc80007ffe0ff */
[----:B------:R-:W-:Y:S02]  /*7fb0*/  ISETP.GE.U32.AND P3, PT, R0, 0x7fffff6d, PT ;  /* 0x7fffff6d0000780c */ /* 0x000fe40003f66070 */
[----:B------:R-:W-:Y:S01]  /*7fc0*/  IADD3 R0, R250, -0x78, RZ ;  /* 0xffffff88fa007810 */ /* 0x000fe20007ffe0ff */
[----:B------:R-:W-:-:S03]  /*7fd0*/  IMAD.WIDE R182, R113, 0x4, R182 ;  /* 0x0000000471b67825 */ /* 0x000fc600078e02b6 */
[----:B------:R-:W-:Y:S01]  /*7fe0*/  ISETP.GE.U32.AND P4, PT, R0, 0x7fffff69, PT ;  /* 0x7fffff690000780c */ /* 0x000fe20003f86070 */
[----:B---3--:R-:W-:Y:S01]  /*7ff0*/  IMAD.MOV.U32 R117, RZ, RZ, c[0x0][0x180] ;  /* 0x00006000ff757624 */ /* 0x008fe200078e00ff */
[----:B------:R-:W-:Y:S01]  /*8000*/  IADD3 R0, R250, -0x7c, RZ ;  /* 0xffffff84fa007810 */ /* 0x000fe20007ffe0ff */
[C---:B------:R-:W-:Y:S01]  /*8010*/  IMAD.WIDE R184, R113.reuse, 0x4, R184 ;  /* 0x0000000471b87825 */ /* 0x040fe200078e02b8 */
[----:B------:R3:W-:Y:S03]  /*8020*/  LDGSTS.E [R111+0x31800], [R182.64], !P6 ;  /* 0x31800000b66f7fae */ /* 0x0007e6000f121844 */
[----:B------:R-:W-:Y:S01]  /*8030*/  IMAD.WIDE R186, R113, 0x4, R186 ;  /* 0x0000000471ba7825 */ /* 0x000fe200078e02ba */
[----:B------:R-:W-:Y:S01]  /*8040*/  IADD3 R117, R117, -0x60, RZ ;  /* 0xffffffa075757810 */ /* 0x000fe20007ffe0ff */
[----:B------:R3:W-:Y:S02]  /*8050*/  LDGSTS.E [R111+0x31a00], [R184.64], !P6 ;  /* 0x31a00000b86f7fae */ /* 0x0007e4000f121844 */
[----:B------:R-:W-:Y:S01]  /*8060*/  IMAD.WIDE R188, R113, 0x4, R188 ;  /* 0x0000000471bc7825 */ /* 0x000fe200078e02bc */
[----:B----4-:R-:W-:Y:S01]  /*8070*/  LOP3.LUT R246, R251, 0x1f, RZ, 0xc0, !PT ;  /* 0x0000001ffbf67812 */ /* 0x010fe200078ec0ff */
[----:B------:R3:W-:Y:S01]  /*8080*/  LDGSTS.E [R111+0x31c00], [R186.64], !P6 ;  /* 0x31c00000ba6f7fae */ /* 0x0007e2000f121844 */
[----:B------:R-:W-:Y:S01]  /*8090*/  ISETP.GE.U32.AND P5, PT, R0, 0x7fffff65, PT ;  /* 0x7fffff650000780c */ /* 0x000fe20003fa6070 */
[----:B------:R-:W-:-:S02]  /*80a0*/  IMAD.MOV.U32 R245, RZ, RZ, 0x1f ;  /* 0x0000001ffff57424 */ /* 0x000fc400078e00ff */
[C---:B------:R-:W-:Y:S01]  /*80b0*/  IMAD.SHL.U32 R0, R251.reuse, 0x100, RZ ;  /* 0x00000100fb007824 */ /* 0x040fe200078e00ff */
[----:B------:R3:W-:Y:S01]  /*80c0*/  LDGSTS.E [R111+0x31e00], [R188.64], !P6 ;  /* 0x31e00000bc6f7fae */ /* 0x0007e2000f121844 */
[----:B------:R-:W-:Y:S01]  /*80d0*/  IMAD.SHL.U32 R6, R251, 0x4, RZ ;  /* 0x00000004fb067824 */ /* 0x000fe200078e00ff */
[----:B------:R-:W-:Y:S02]  /*80e0*/  ISETP.GE.AND P6, PT, R246, R117, PT ;  /* 0x00000075f600720c */ /* 0x000fe40003fc6270 */
[----:B------:R-:W-:Y:S01]  /*80f0*/  IADD3 R245, R245, c[0x0][0x180], RZ ;  /* 0x00006000f5f57a10 */ /* 0x000fe20007ffe0ff */
[----:B------:R-:W-:Y:S01]  /*8100*/  IMAD.SHL.U32 R3, R251, 0x20, RZ ;  /* 0x00000020fb037824 */ /* 0x000fe200078e00ff */
[----:B------:R-:W-:Y:S02]  /*8110*/  LOP3.LUT R2, R0, 0x1800, RZ, 0xc0, !PT ;  /* 0x0000180000027812 */ /* 0x000fe400078ec0ff */
[----:B------:R-:W-:Y:S02]  /*8120*/  LOP3.LUT R6, R6, 0x70, RZ, 0xc0, !PT ;  /* 0x0000007006067812 */ /* 0x000fe400078ec0ff */
[----:B------:R-:W-:-:S02]  /*8130*/  SEL R0, RZ, 0x4, P6 ;  /* 0x00000004ff007807 */ /* 0x000fc40003000000 */
[----:B------:R-:W-:Y:S02]  /*8140*/  LOP3.LUT R247, R251, 0x60, RZ, 0xc0, !PT ;  /* 0x00000060fbf77812 */ /* 0x000fe400078ec0ff */
[----:B------:R-:W-:Y:S01]  /*8150*/  ISETP.GT.AND P6, PT, R245, 0x7f, PT ;  /* 0x0000007ff500780c */ /* 0x000fe20003fc4270 */
[----:B------:R-:W-:Y:S01]  /*8160*/  IMAD.WIDE R190, R113, 0x4, R190 ;  /* 0x0000000471be7825 */ /* 0x000fe200078e02be */
[----:B------:R-:W-:Y:S02]  /*8170*/  LOP3.LUT R2, R2, 0x60, R3, 0xf8, !PT ;  /* 0x0000006002027812 */ /* 0x000fe400078ef803 */
[----:B------:R-:W-:Y:S01]  /*8180*/  SEL R0, R0, RZ, P6 ;  /* 0x000000ff00007207 */ /* 0x000fe20003000000 */
[----:B------:R-:W-:Y:S01]  /*8190*/  IMAD R3, R247, 0x8, R6 ;  /* 0x00000008f7037824 */ /* 0x000fe200078e0206 */
[----:B------:R3:W-:Y:S01]  /*81a0*/  LDGSTS.E [R111+0x33800], [R190.64], !P2 ;  /* 0x33800000be6f7fae */ /* 0x0007e2000d121844 */
[----:B------:R-:W-:Y:S01]  /*81b0*/  IMAD.WIDE R192, R113, 0x4, R192 ;  /* 0x0000000471c07825 */ /* 0x000fe200078e02c0 */
[----:B------:R-:W-:-:S03]  /*81c0*/  ISETP.NE.U32.AND P6, PT, R0, RZ, PT ;  /* 0x000000ff0000720c */ /* 0x000fc60003fc5070 */
[C---:B------:R-:W-:Y:S01]  /*81d0*/  IMAD.WIDE R194, R113.reuse, 0x4, R194 ;  /* 0x0000000471c27825 */ /* 0x040fe200078e02c2 */
[----:B------:R-:W-:Y:S01]  /*81e0*/  LOP3.LUT R2, R2, R3, RZ, 0x3c, !PT ;  /* 0x0000000302027212 */ /* 0x000fe200078e3cff */
[----:B------:R3:W-:Y:S02]  /*81f0*/  LDGSTS.E [R111+0x33a00], [R192.64], !P2 ;  /* 0x33a00000c06f7fae */ /* 0x0007e4000d121844 */
[----:B------:R-:W-:Y:S01]  /*8200*/  IMAD.WIDE R196, R113, 0x4, R196 ;  /* 0x0000000471c47825 */ /* 0x000fe200078e02c4 */
[----:B------:R-:W-:Y:S01]  /*8210*/  IADD3 R0, R252, 0x1, RZ ;  /* 0x00000001fc007810 */ /* 0x000fe20007ffe0ff */
[----:B------:R3:W-:Y:S04]  /*8220*/  LDGSTS.E [R111+0x33c00], [R194.64], !P2 ;  /* 0x33c00000c26f7fae */ /* 0x0007e8000d121844 */
[----:B------:R3:W-:Y:S01]  /*8230*/  LDGSTS.E [R111+0x33e00], [R196.64], !P2 ;  /* 0x33e00000c46f7fae */ /* 0x0007e2000d121844 */
[----:B------:R-:W-:-:S02]  /*8240*/  ISETP.GE.AND P2, PT, R0, c[0x0][0x17c], PT ;  /* 0x00005f0000007a0c */ /* 0x000fc40003f46270 */
[----:B------:R-:W-:Y:S01]  /*8250*/  IADD3 R0, R252, 0x2, RZ ;  /* 0x00000002fc007810 */ /* 0x000fe20007ffe0ff */
[----:B------:R4:W-:Y:S04]  /*8260*/  STL [R1+0x26c], R2 ;  /* 0x00026c0201007387 */ /* 0x0009e80000100800 */
[----:B------:R1:W5:Y:S04]  /*8270*/  LDL.LU R252, [R1+0x78c] ;  /* 0x00078c0001fc7983 */ /* 0x0003680000300800 */
[----:B------:R1:W-:Y:S04]  /*8280*/  STL [R1+0x90], RZ ;  /* 0x000090ff01007387 */ /* 0x0003e80000100800 */
        /* <DEDUP_REMOVED lines=28> */
[----:B------:R1:W-:Y:S01]  /*8450*/  STL [R1+0x1b4], RZ ;  /* 0x0001b4ff01007387 */ /* 0x0003e20000100800 */
[----:B------:R-:W-:-:S03]  /*8460*/  IMAD.WIDE R198, R113, 0x4, R198 ;  /* 0x0000000471c67825 */ /* 0x000fc600078e02c6 */
        /* <DEDUP_REMOVED lines=14> */
[----:B------:R1:W-:Y:S04]  /*8550*/  STL [R1+0x44], RZ ;  /* 0x000044ff01007387 */ /* 0x0003e80000100800 */
[----:B------:R3:W-:Y:S04]  /*8560*/  LDGSTS.E [R111+0x35800], [R198.64], !P1 ;  /* 0x35800000c66f7fae */ /* 0x0007e8000c921844 */
[----:B------:R1:W-:Y:S01]  /*8570*/  STL [R1+0x48], RZ ;  /* 0x000048ff01007387 */ /* 0x0003e20000100800 */
[----:B------:R-:W-:-:S03]  /*8580*/  IMAD.WIDE R34, R113, 0x4, R34 ;  /* 0x0000000471227825 */ /* 0x000fc600078e0222 */
[----:B------:R3:W-:Y:S01]  /*8590*/  LDGSTS.E [R111+0x35a00], [R200.64], !P1 ;  /* 0x35a00000c86f7fae */ /* 0x0007e2000c921844 */
[----:B----4-:R-:W-:-:S03]  /*85a0*/  IADD3 R2, R250, -0x80, RZ ;  /* 0xffffff80fa027810 */ /* 0x010fc60007ffe0ff */
[----:B------:R4:W-:Y:S01]  /*85b0*/  STL [R1+0x4c], RZ ;  /* 0x00004cff01007387 */ /* 0x0009e20000100800 */
[----:B------:R-:W-:-:S03]  /*85c0*/  IMAD.WIDE R52, R113, 0x4, R52 ;  /* 0x0000000471347825 */ /* 0x000fc600078e0234 */
[----:B------:R3:W-:Y:S04]  /*85d0*/  LDGSTS.E [R111+0x35c00], [R202.64], !P1 ;  /* 0x35c00000ca6f7fae */ /* 0x0007e8000c921844 */
        /* <DEDUP_REMOVED lines=14> */
[----:B------:R3:W-:Y:S01]  /*86c0*/  LDGSTS.E [R111+0x37e00], [R58.64], !P0 ;  /* 0x37e000003a6f7fae */ /* 0x0007e2000c121844 */
[----:B------:R-:W-:-:S03]  /*86d0*/  ISETP.GE.U32.AND P0, PT, R2, 0x7fffff61, PT ;  /* 0x7fffff610200780c */ /* 0x000fc60003f06070 */
[----:B------:R4:W-:Y:S01]  /*86e0*/  STL [R1+0x144], RZ ;  /* 0x000144ff01007387 */ /* 0x0009e20000100800 */
[----:B------:R-:W-:-:S03]  /*86f0*/  IMAD.WIDE R50, R113, 0x4, R50 ;  /* 0x0000000471327825 */ /* 0x000fc600078e0232 */
[----:B------:R4:W-:Y:S01]  /*8700*/  STL [R1+0x148], RZ ;  /* 0x000148ff01007387 */ /* 0x0009e20000100800 */
[----:B------:R-:W-:-:S03]  /*8710*/  SHF.L.U32 R7, R251, 0xa, RZ ;  /* 0x0000000afb077819 */ /* 0x000fc600000006ff */
[----:B------:R3:W-:Y:S01]  /*8720*/  LDGSTS.E [R111+0x39800], [R34.64], !P3 ;  /* 0x39800000226f7fae */ /* 0x0007e2000d921844 */
[----:B------:R-:W-:-:S03]  /*8730*/  IMAD.WIDE R28, R113, 0x4, R28 ;  /* 0x00000004711c7825 */ /* 0x000fc600078e021c */
[----:B------:R4:W-:Y:S01]  /*8740*/  STL [R1+0x14c], RZ ;  /* 0x00014cff01007387 */ /* 0x0009e20000100800 */
[----:B------:R-:W-:-:S03]  /*8750*/  IMAD.WIDE R40, R113, 0x4, R40 ;  /* 0x0000000471287825 */ /* 0x000fc600078e0228 */
[----:B------:R3:W-:Y:S01]  /*8760*/  LDGSTS.E [R111+0x39a00], [R52.64], !P3 ;  /* 0x39a00000346f7fae */ /* 0x0007e2000d921844 */
[----:B------:R-:W-:-:S03]  /*8770*/  IMAD.MOV.U32 R250, RZ, RZ, c[0x0][0x18c] ;  /* 0x00006300fffa7624 */ /* 0x000fc600078e00ff */
[----:B------:R4:W-:Y:S01]  /*8780*/  STL [R1+0x70], RZ ;  /* 0x000070ff01007387 */ /* 0x0009e20000100800 */
[----:B------:R-:W-:-:S03]  /*8790*/  LOP3.LUT R251, R251, 0x60, RZ, 0xc0, !PT ;  /* 0x00000060fbfb7812 */ /* 0x000fc600078ec0ff */
[----:B------:R3:W-:Y:S01]  /*87a0*/  LDGSTS.E [R111+0x39c00], [R62.64], !P3 ;  /* 0x39c000003e6f7fae */ /* 0x0007e2000d921844 */
[----:B------:R-:W-:-:S03]  /*87b0*/  IMAD.WIDE R46, R113, 0x4, R46 ;  /* 0x00000004712e7825 */ /* 0x000fc600078e022e */
[----:B------:R4:W-:Y:S01]  /*87c0*/  STL [R1+0x74], RZ ;  /* 0x000074ff01007387 */ /* 0x0009e20000100800 */
[----:B------:R-:W-:-:S03]  /*87d0*/  IMAD.WIDE R48, R113, 0x4, R48 ;  /* 0x0000000471307825 */ /* 0x000fc600078e0230 */
[----:B------:R3:W-:Y:S04]  /*87e0*/  LDGSTS.E [R111+0x39e00], [R56.64], !P3 ;  /* 0x39e00000386f7fae */ /* 0x0007e8000d921844 */
[----:B------:R4:W-:Y:S01]  /*87f0*/  STL [R1+0x78], RZ ;  /* 0x000078ff01007387 */ /* 0x0009e20000100800 */
[----:B------:R-:W-:-:S03]  /*8800*/  IMAD.WIDE R26, R113, 0x4, R26 ;  /* 0x00000004711a7825 */ /* 0x000fc600078e021a */
[----:B------:R3:W-:Y:S01]  /*8810*/  LDGSTS.E [R111+0x3b800], [R30.64], !P4 ;  /* 0x3b8000001e6f7fae */ /* 0x0007e2000e121844 */
[----:B------:R-:W-:-:S03]  /*8820*/  IMAD.WIDE R44, R113, 0x4, R44 ;  /* 0x00000004712c7825 */ /* 0x000fc600078e022c */
[----:B------:R4:W-:Y:S01]  /*8830*/  STL [R1+0x7c], RZ ;  /* 0x00007cff01007387 */ /* 0x0009e20000100800 */
[----:B------:R-:W-:-:S03]  /*8840*/  IMAD.WIDE R38, R113, 0x4, R38 ;  /* 0x0000000471267825 */ /* 0x000fc600078e0226 */
[----:B------:R3:W-:Y:S01]  /*8850*/  LDGSTS.E [R111+0x3ba00], [R54.64], !P4 ;  /* 0x3ba00000366f7fae */ /* 0x0007e2000e121844 */
[----:B------:R-:W-:-:S03]  /*8860*/  IMAD.WIDE R42, R113, 0x4, R42 ;  /* 0x00000004712a7825 */ /* 0x000fc600078e022a */
[----:B------:R4:W-:Y:S01]  /*8870*/  STL [R1+0x60], RZ ;  /* 0x000060ff01007387 */ /* 0x0009e20000100800 */
[----:B------:R-:W-:Y:S01]  /*8880*/  IMAD.SHL.U32 R250, R250, 0x20, RZ ;  /* 0x00000020fafa7824 */ /* 0x000fe200078e00ff */
[----:B------:R-:W-:Y:S02]  /*8890*/  SHF.R.U32.HI R113, RZ, 0x1, R251 ;  /* 0x00000001ff717819 */ /* 0x000fe400000116fb */
[----:B------:R3:W-:Y:S04]  /*88a0*/  LDGSTS.E [R111+0x3bc00], [R4.64], !P4 ;  /* 0x3bc00000046f7fae */ /* 0x0007e8000e121844 */
[----:B------:R4:W-:Y:S04]  /*88b0*/  STL [R1+0x64], RZ ;  /* 0x000064ff01007387 */ /* 0x0009e80000100800 */
[----:B------:R3:W-:Y:S04]  /*88c0*/  LDGSTS.E [R111+0x3be00], [R50.64], !P4 ;  /* 0x3be00000326f7fae */ /* 0x0007e8000e121844 */
[----:B------:R4:W-:Y:S04]  /*88d0*/  STL [R1+0x68], RZ ;  /* 0x000068ff01007387 */ /* 0x0009e80000100800 */
[----:B------:R3:W-:Y:S04]  /*88e0*/  LDGSTS.E [R111+0x3d800], [R28.64], !P5 ;  /* 0x3d8000001c6f7fae */ /* 0x0007e8000e921844 */
[----:B------:R4:W-:Y:S01]  /*88f0*/  STL [R1+0x6c], RZ ;  /* 0x00006cff01007387 */ /* 0x0009e20000100800 */
[----:B------:R-:W-:-:S03]  /*8900*/  IMAD.WIDE R206, R250, 0x4, R206 ;  /* 0x00000004face7825 */ /* 0x000fc600078e02ce */
[----:B------:R3:W-:Y:S01]  /*8910*/  LDGSTS.E [R111+0x3da00], [R40.64], !P5 ;  /* 0x3da00000286f7fae */ /* 0x0007e2000e921844 */
[----:B------:R-:W-:-:S03]  /*8920*/  LOP3.LUT R113, R112, R113, RZ, 0x3c, !PT ;  /* 0x0000007170717212 */ /* 0x000fc600078e3cff */
[----:B------:R4:W-:Y:S01]  /*8930*/  STL [R1+0x10], RZ ;  /* 0x000010ff01007387 */ /* 0x0009e20000100800 */
[----:B------:R-:W-:-:S03]  /*8940*/  SHF.R.U32.HI R251, RZ, 0x1, R251 ;  /* 0x00000001fffb7819 */ /* 0x000fc600000116fb */
[----:B------:R3:W-:Y:S01]  /*8950*/  LDGSTS.E [R111+0x3dc00], [R46.64], !P5 ;  /* 0x3dc000002e6f7fae */ /* 0x0007e2000e921844 */
[----:B------:R-:W-:-:S03]  /*8960*/  IMAD.WIDE R208, R250, 0x4, R208 ;  /* 0x00000004fad07825 */ /* 0x000fc600078e02d0 */
        /* <DEDUP_REMOVED lines=9> */
[----:B------:R-:W-:-:S03]  /*8a00*/  LOP3.LUT R251, R112, R251, RZ, 0x3c, !PT ;  /* 0x000000fb70fb7212 */ /* 0x000fc600078e3cff */
[----:B------:R4:W-:Y:S01]  /*8a10*/  STL [R1], RZ ;  /* 0x000000ff01007387 */ /* 0x0009e20000100800 */
[----:B------:R-:W-:-:S03]  /*8a20*/  IMAD.WIDE R216, R250, 0x4, R216 ;  /* 0x00000004fad87825 */ /* 0x000fc600078e02d8 */
[----:B------:R3:W-:Y:S04]  /*8a30*/  LDGSTS.E [R111+0x3fc00], [R38.64], !P0 ;  /* 0x3fc00000266f7fae */ /* 0x0007e8000c121844 */
[----:B------:R4:W-:Y:S01]  /*8a40*/  STL [R1+0x4], RZ ;  /* 0x000004ff01007387 */ /* 0x0009e20000100800 */
[----:B------:R-:W-:-:S03]  /*8a50*/  IMAD.WIDE R218, R250, 0x4, R218 ;  /* 0x00000004fada7825 */ /* 0x000fc600078e02da */
[----:B------:R3:W-:Y:S04]  /*8a60*/  LDGSTS.E [R111+0x3fe00], [R42.64], !P0 ;  /* 0x3fe000002a6f7fae */ /* 0x0007e8000c121844 */
[----:B------:R4:W-:Y:S01]  /*8a70*/  STL [R1+0x8], RZ ;  /* 0x000008ff01007387 */ /* 0x0009e20000100800 */
[----:B------:R-:W-:-:S03]  /*8a80*/  IMAD.WIDE R220, R250, 0x4, R220 ;  /* 0x00000004fadc7825 */ /* 0x000fc600078e02dc */
[----:B------:R-:W0:Y:S04]  /*8a90*/  LDGDEPBAR ;  /* 0x00000000000079af */ /* 0x000e280000000000 */
[----:B------:R4:W-:Y:S01]  /*8aa0*/  STL [R1+0xc], RZ ;  /* 0x00000cff01007387 */ /* 0x0009e20000100800 */
[----:B------:R-:W-:-:S03]  /*8ab0*/  IMAD.WIDE R222, R250, 0x4, R222 ;  /* 0x00000004fade7825 */ /* 0x000fc600078e02de */
[----:B------:R1:W-:Y:S01]  /*8ac0*/  LDGSTS.E [R113+0x46000], [R206.64], P6 ;  /* 0x46000000ce717fae */ /* 0x0003e2000b121844 */
[----:B------:R-:W-:-:S03]  /*8ad0*/  LOP3.LUT R251, R251, 0x40, RZ, 0x3c, !PT ;  /* 0x00000040fbfb7812 */ /* 0x000fc600078e3cff */
[----:B------:R1:W-:Y:S01]  /*8ae0*/  LDGSTS.E [R113+0x46400], [R208.64], P6 ;  /* 0x46400000d0717fae */ /* 0x0003e2000b121844 */
[C---:B------:R-:W-:Y:S01]  /*8af0*/  IMAD.WIDE R224, R250.reuse, 0x4, R224 ;  /* 0x00000004fae07825 */ /* 0x040fe200078e02e0 */
[----:B------:R-:W-:Y:S02]  /*8b00*/  ISETP.GE.AND P0, PT, R245, 0x20, PT ;  /* 0x00000020f500780c */ /* 0x000fe40003f06270 */
[----:B------:R1:W-:Y:S01]  /*8b10*/  LDGSTS.E [R113+0x46800], [R210.64], P6 ;  /* 0x46800000d2717fae */ /* 0x0003e2000b121844 */
[----:B------:R-:W-:-:S03]  /*8b20*/  IMAD.WIDE R226, R250, 0x4, R226 ;  /* 0x00000004fae27825 */ /* 0x000fc600078e02e2 */
        /* <DEDUP_REMOVED lines=10> */
[----:B------:R1:W-:Y:S04]  /*8bd0*/  LDGSTS.E [R251+0x46200], [R222.64], P6 ;  /* 0x46200000defb7fae */ /* 0x0003e8000b121844 */
[----:B------:R1:W-:Y:S01]  /*8be0*/  LDGSTS.E [R251+0x46600], [R224.64], P6 ;  /* 0x46600000e0fb7fae */ /* 0x0003e2000b121844 */
[----:B------:R-:W-:-:S03]  /*8bf0*/  LOP3.LUT R7, R7, 0x1800, RZ, 0xc0, !PT ;  /* 0x0000180007077812 */ /* 0x000fc600078ec0ff */
[----:B------:R1:W-:Y:S04]  /*8c00*/  LDGSTS.E [R251+0x46a00], [R226.64], P6 ;  /* 0x46a00000e2fb7fae */ /* 0x0003e8000b121844 */
[----:B------:R1:W-:Y:S04]  /*8c10*/  LDGSTS.E [R251+0x46e00], [R228.64], P6 ;  /* 0x46e00000e4fb7fae */ /* 0x0003e8000b121844 */
[----:B------:R1:W-:Y:S04]  /*8c20*/  LDGSTS.E [R251+0x47200], [R230.64], P6 ;  /* 0x47200000e6fb7fae */ /* 0x0003e8000b121844 */
[----:B------:R1:W-:Y:S04]  /*8c30*/  LDGSTS.E [R251+0x47600], [R232.64], P6 ;  /* 0x47600000e8fb7fae */ /* 0x0003e8000b121844 */
[----:B------:R2:W-:Y:S01]  /*8c40*/  LDGSTS.E [R251+0x47a00], [R234.64], P6 ;  /* 0x47a00000eafb7fae */ /* 0x0005e2000b121844 */
[----:B------:R-:W-:-:S03]  /*8c50*/  IMAD R6, R110, 0x10, R7 ;  /* 0x000000106e067824 */ /* 0x000fc600078e0207 */
[----:B------:R2:W-:Y:S01]  /*8c60*/  LDGSTS.E [R251+0x47e00], [R236.64], P6 ;  /* 0x47e00000ecfb7fae */ /* 0x0005e2000b121844 */
[----:B------:R-:W-:-:S03]  /*8c70*/  ISETP.GE.AND P1, PT, R0, c[0x0][0x17c], PT ;  /* 0x00005f0000007a0c */ /* 0x000fc60003f26270 */
[----:B------:R-:W0:Y:S01]  /*8c80*/  LDGDEPBAR ;  /* 0x00000000000079af */ /* 0x000e220000000000 */
[----:B-1----:R-:W-:Y:S01]  /*8c90*/  CS2R R212, SRZ ;  /* 0x0000000000d47805 */ /* 0x002fe2000001ff00 */
[----:B------:R-:W-:Y:S01]  /*8ca0*/  CS2R R214, SRZ ;  /* 0x0000000000d67805 */ /* 0x000fe2000001ff00 */
[----:B------:R-:W-:Y:S01]  /*8cb0*/  CS2R R208, SRZ ;  /* 0x0000000000d07805 */ /* 0x000fe2000001ff00 */
[----:B------:R-:W-:Y:S01]  /*8cc0*/  CS2R R210, SRZ ;  /* 0x0000000000d27805 */ /* 0x000fe2000001ff00 */
[----:B------:R-:W-:Y:S01]  /*8cd0*/  CS2R R248, SRZ ;  /* 0x0000000000f87805 */ /* 0x000fe2000001ff00 */
[----:B------:R-:W-:Y:S01]  /*8ce0*/  CS2R R140, SRZ ;  /* 0x00000000008c7805 */ /* 0x000fe2000001ff00 */
[----:B------:R-:W-:Y:S01]  /*8cf0*/  CS2R R142, SRZ ;  /* 0x00000000008e7805 */ /* 0x000fe2000001ff00 */
[----:B--2---:R-:W-:Y:S01]  /*8d00*/  CS2R R250, SRZ ;  /* 0x0000000000fa7805 */ /* 0x004fe2000001ff00 */
[----:B------:R-:W-:Y:S01]  /*8d10*/  CS2R R136, SRZ ;  /* 0x0000000000887805 */ /* 0x000fe2000001ff00 */
        /* <DEDUP_REMOVED lines=18> */
[----:B---3--:R-:W-:Y:S01]  /*8e40*/  CS2R R110, SRZ ;  /* 0x00000000006e7805 */ /* 0x008fe2000001ff00 */
        /* <DEDUP_REMOVED lines=68> */
[----:B------:R-:W-:Y:S05]  /*9290*/  @!P0 BRA `(.L_x_0) ;  /* 0x0000d80000008947 */ /* 0x000fea0003800000 */
[----:B----4-:R-:W2:Y:S04]  /*92a0*/  LDL.LU R245, [R1+0x170] ;  /* 0x0001700001f57983 */ /* 0x010ea80000300800 */
[----:B------:R-:W3:Y:S04]  /*92b0*/  LDL.LU R173, [R1+0x178] ;  /* 0x0001780001ad7983 */ /* 0x000ee80000300800 */
[----:B------:R-:W4:Y:S04]  /*92c0*/  LDL.LU R154, [R1+0x174] ;  /* 0x00017400019a7983 */ /* 0x000f280000300800 */
[----:B------:R-:W4:Y:S04]  /*92d0*/  LDL.LU R155, [R1+0x184] ;  /* 0x00018400019b7983 */ /* 0x000f280000300800 */
[----:B------:R-:W4:Y:S04]  /*92e0*/  LDL.LU R152, [R1+0x17c] ;  /* 0x00017c0001987983 */ /* 0x000f280000300800 */
[----:B------:R-:W4:Y:S04]  /*92f0*/  LDL.LU R153, [R1+0x1dc] ;  /* 0x0001dc0001997983 */ /* 0x000f280000300800 */
[----:B------:R-:W4:Y:S04]  /*9300*/  LDL.LU R150, [R1+0x180] ;  /* 0x0001800001967983 */ /* 0x000f280000300800 */
[----:B------:R-:W4:Y:S04]  /*9310*/  LDL.LU R151, [R1+0x1e4] ;  /* 0x0001e40001977983 */ /* 0x000f280000300800 */
[----:B------:R-:W4:Y:S04]  /*9320*/  LDL.LU R148, [R1+0x1e8] ;  /* 0x0001e80001947983 */ /* 0x000f280000300800 */
[----:B------:R-:W4:Y:S01]  /*9330*/  LDL.LU R149, [R1+0x1ec] ;  /* 0x0001ec0001957983 */ /* 0x000f220000300800 */
[----:B------:R-:W-:-:S03]  /*9340*/  IMAD R147, R246, c[0x0][0x18c], RZ ;  /* 0x00006300f6937a24 */ /* 0x000fc600078e02ff */
[----:B------:R-:W4:Y:S04]  /*9350*/  LDL.LU R144, [R1+0x204] ;  /* 0x0002040001907983 */ /* 0x000f280000300800 */
[----:B------:R-:W4:Y:S01]  /*9360*/  LDL.LU R146, [R1+0x200] ;  /* 0x0002000001927983 */ /* 0x000f220000300800 */
[----:B------:R-:W-:-:S03]  /*9370*/  SHF.R.S32.HI R2, RZ, 0x1f, R147 ;  /* 0x0000001fff027819 */ /* 0x000fc60000011493 */
[----:B------:R-:W4:Y:S04]  /*9380*/  LDL.LU R246, [R1+0x208] ;  /* 0x0002080001f67983 */ /* 0x000f280000300800 */
[----:B------:R-:W4:Y:S04]  /*9390*/  LDL.LU R145, [R1+0x20c] ;  /* 0x00020c0001917983 */ /* 0x000f280000300800 */
[----:B------:R-:W4:Y:S01]  /*93a0*/  LDL.LU R244, [R1+0x210] ;  /* 0x0002100001f47983 */ /* 0x000f220000300800 */
[C---:B--2---:R-:W-:Y:S02]  /*93b0*/  IADD3 R9, P6, R147.reuse, R245, RZ ;  /* 0x000000f593097210 */ /* 0x044fe40007fde0ff */
[----:B---3--:R-:W-:-:S02]  /*93c0*/  IADD3 R10, P5, R147, R173, RZ ;  /* 0x000000ad930a7210 */ /* 0x008fc40007fbe0ff */
[----:B----4-:R-:W-:-:S03]  /*93d0*/  IADD3 R7, P0, R147, R154, RZ ;  /* 0x0000009a93077210 */ /* 0x010fc60007f1e0ff */
[----:B------:R1:W-:Y:S01]  /*93e0*/  STL [R1+0x8c4], R10 ;  /* 0x0008c40a01007387 */ /* 0x0003e20000100800 */
[----:B------:R-:W-:-:S03]  /*93f0*/  IADD3 R8, P4, R147, R155, RZ ;  /* 0x0000009b93087210 */ /* 0x000fc60007f9e0ff */
[----:B------:R2:W-:Y:S01]  /*9400*/  STL [R1+0x8c0], R7 ;  /* 0x0008c00701007387 */ /* 0x0005e20000100800 */
[----:B------:R-:W-:-:S03]  /*9410*/  IADD3 R6, P3, R147, R152, RZ ;  /* 0x0000009893067210 */ /* 0x000fc60007f7e0ff */
[----:B------:R3:W-:Y:S01]  /*9420*/  STL [R1+0x8bc], R8 ;  /* 0x0008bc0801007387 */ /* 0x0007e20000100800 */
[----:B-1----:R-:W-:-:S03]  /*9430*/  LEA.HI.X.SX32 R10, R245, R2, 0x1, P6 ;  /* 0x00000002f50a7211 */ /* 0x002fc600030f0eff */
[----:B------:R1:W-:Y:S01]  /*9440*/  STL [R1+0x8b8], R6 ;  /* 0x0008b80601007387 */ /* 0x0003e20000100800 */
[----:B------:R-:W-:-:S03]  /*9450*/  IADD3 R5, P6, R147, R153, RZ ;  /* 0x0000009993057210 */ /* 0x000fc60007fde0ff */
[----:B------:R-:W4:Y:S01]  /*9460*/  LDL.LU R245, [R1+0x214] ;  /* 0x0002140001f57983 */ /* 0x000f220000300800 */
[----:B--2---:R-:W-:Y:S02]  /*9470*/  LEA.HI.X.SX32 R7, R173, R2, 0x1, P5 ;  /* 0x00000002ad077211 */ /* 0x004fe400028f0eff */
[----:B------:R-:W-:Y:S01]  /*9480*/  IADD3 R4, P5, R147, R150, RZ ;  /* 0x0000009693047210 */ /* 0x000fe20007fbe0ff */
[----:B------:R2:W-:Y:S01]  /*9490*/  STL [R1+0x8b4], R5 ;  /* 0x0008b40501007387 */ /* 0x0005e20000100800 */
[-C--:B---3--:R-:W-:Y:S02]  /*94a0*/  LEA.HI.X.SX32 R8, R154, R2.reuse, 0x1, P0 ;  /* 0x000000029a087211 */ /* 0x088fe400000f0eff */
[----:B-1----:R-:W-:Y:S02]  /*94b0*/  LEA.HI.X.SX32 R6, R155, R2, 0x1, P4 ;  /* 0x000000029b067211 */ /* 0x002fe400020f0eff */
[C---:B------:R-:W-:Y:S01]  /*94c0*/  IADD3 R11, P4, R147.reuse, R148, RZ ;  /* 0x00000094930b7210 */ /* 0x040fe20007f9e0ff */
[----:B------:R-:W1:Y:S01]  /*94d0*/  S2R R230, SR_TID.X ;  /* 0x0000000000e67919 */ /* 0x000e620000002100 */
[----:B------:R-:W-:-:S03]  /*94e0*/  IADD3 R3, P0, R147, R151, RZ ;  /* 0x0000009793037210 */ /* 0x000fc60007f1e0ff */
[----:B------:R3:W-:Y:S01]  /*94f0*/  STL [R1+0x8b0], R11 ;  /* 0x0008b00b01007387 */ /* 0x0007e20000100800 */
[----:B--2---:R-:W-:-:S03]  /*9500*/  LEA.HI.X.SX32 R5, R152, R2, 0x1, P3 ;  /* 0x0000000298057211 */ /* 0x004fc600018f0eff */
[----:B------:R-:W2:Y:S04]  /*9510*/  LDL.LU R235, [R1+0x160] ;  /* 0x0001600001eb7983 */ /* 0x000ea80000300800 */
[----:B------:R-:W2:Y:S04]  /*9520*/  LDL.LU R228, [R1+0x164] ;  /* 0x0001640001e47983 */ /* 0x000ea80000300800 */
[----:B------:R-:W2:Y:S01]  /*9530*/  LDL.LU R229, [R1+0x168] ;  /* 0x0001680001e57983 */ /* 0x000ea20000300800 */
[----:B------:R-:W-:Y:S01]  /*9540*/  IADD3 R12, P3, R147, R149, RZ ;  /* 0x00000095930c7210 */ /* 0x000fe20007f7e0ff */
[----:B------:R-:W-:Y:S01]  /*9550*/  IMAD.MOV.U32 R233, RZ, RZ, c[0x0][0x188] ;  /* 0x00006200ffe97624 */ /* 0x000fe200078e00ff */
[----:B---3--:R-:W-:Y:S01]  /*9560*/  LEA.HI.X.SX32 R11, R153, R2, 0x1, P6 ;  /* 0x00000002990b7211 */ /* 0x008fe200030f0eff */
[----:B------:R-:W-:Y:S01]  /*9570*/  IMAD.MOV.U32 R231, RZ, RZ, c[0x0][0x188] ;  /* 0x00006200ffe77624 */ /* 0x000fe200078e00ff */
[----:B------:R-:W-:Y:S01]  /*9580*/  IADD3 R13, P6, R147, R146, RZ ;  /* 0x00000092930d7210 */ /* 0x000fe20007fde0ff */
[----:B------:R3:W-:Y:S01]  /*9590*/  STL [R1+0x8ac], R12 ;  /* 0x0008ac0c01007387 */ /* 0x0007e20000100800 */
[----:B-----5:R-:W-:Y:S01]  /*95a0*/  SHF.R.S32.HI R22, RZ, 0x1f, R252 ;  /* 0x0000001fff167819 */ /* 0x020fe200000114fc */
[C---:B------:R-:W-:Y:S01]  /*95b0*/  IMAD R234, R233.reuse, 0xd, RZ ;  /* 0x0000000de9ea7824 */ /* 0x040fe200078e02ff */
[C---:B-1----:R-:W-:Y:S01]  /*95c0*/  LOP3.LUT R0, R230.reuse, 0x1c, RZ, 0xc0, !PT ;  /* 0x0000001ce6007812 */ /* 0x042fe200078ec0ff */
[----:B------:R1:W-:Y:S01]  /*95d0*/  STL [R1+0x8a8], R13 ;  /* 0x0008a80d01007387 */ /* 0x0003e20000100800 */
[----:B------:R-:W-:Y:S01]  /*95e0*/  IMAD R232, R233, 0xc, RZ ;  /* 0x0000000ce9e87824 */ /* 0x000fe200078e02ff */
[----:B------:R-:W-:Y:S01]  /*95f0*/  SHF.R.S32.HI R26, RZ, 0x1f, R231 ;  /* 0x0000001fff1a7819 */ /* 0x000fe200000114e7 */
[----:B------:R-:W-:Y:S01]  /*9600*/  IMAD.SHL.U32 R29, R230, 0x2, RZ ;  /* 0x00000002e61d7824 */ /* 0x000fe200078e00ff */
[----:B------:R-:W-:Y:S01]  /*9610*/  SHF.L.U64.HI R10, R9, 0x2, R10 ;  /* 0x00000002090a7819 */ /* 0x000fe2000001020a */
[----:B------:R-:W-:Y:S01]  /*9620*/  IMAD R0, R247, 0x2, R0 ;  /* 0x00000002f7007824 */ /* 0x000fe200078e0200 */
[----:B---3--:R-:W-:Y:S01]  /*9630*/  LEA.HI.X.SX32 R12, R150, R2, 0x1, P5 ;  /* 0x00000002960c7211 */ /* 0x008fe200028f0eff */
[----:B------:R-:W-:Y:S01]  /*9640*/  IMAD.SHL.U32 R231, R231, 0x20, RZ ;  /* 0x00000020e7e77824 */ /* 0x000fe200078e00ff */
[----:B------:R-:W-:Y:S01]  /*9650*/  IADD3 R14, P5, R147, R144, RZ ;  /* 0x00000090930e7210 */ /* 0x000fe20007fbe0ff */
[----:B------:R-:W-:Y:S01]  /*9660*/  CS2R R212, SRZ ;  /* 0x0000000000d47805 */ /* 0x000fe2000001ff00 */
[----:B-1----:R-:W-:Y:S01]  /*9670*/  LEA.HI.X.SX32 R13, R151, R2, 0x1, P0 ;  /* 0x00000002970d7211 */ /* 0x002fe200000f0eff */
[----:B------:R-:W-:Y:S01]  /*9680*/  CS2R R214, SRZ ;  /* 0x0000000000d67805 */ /* 0x000fe2000001ff00 */
[C---:B------:R-:W-:Y:S01]  /*9690*/  IADD3 R15, P0, R147.reuse, R246, RZ ;  /* 0x000000f6930f7210 */ /* 0x040fe20007f1e0ff */
[----:B------:R1:W-:Y:S01]  /*96a0*/  STL [R1+0x8a4], R14 ;  /* 0x0008a40e01007387 */ /* 0x0003e20000100800 */
[----:B------:R-:W-:Y:S01]  /*96b0*/  MOV R247, c[0x0][0x188] ;  /* 0x0000620000f77a02 */ /* 0x000fe20000000f00 */
[----:B------:R-:W-:Y:S01]  /*96c0*/  CS2R R208, SRZ ;  /* 0x0000000000d07805 */ /* 0x000fe2000001ff00 */
[-C--:B------:R-:W-:Y:S01]  /*96d0*/  LEA.HI.X.SX32 R19, R246, R2.reuse, 0x1, P0 ;  /* 0x00000002f6137211 */ /* 0x080fe200000f0eff */
[----:B------:R3:W-:Y:S01]  /*96e0*/  STL [R1+0x8a0], R15 ;  /* 0x0008a00f01007387 */ /* 0x0007e20000100800 */
[----:B------:R-:W-:Y:S01]  /*96f0*/  IMAD.MOV.U32 R246, RZ, RZ, c[0x0][0x188] ;  /* 0x00006200fff67624 */ /* 0x000fe200078e00ff */
[----:B------:R-:W-:Y:S01]  /*9700*/  CS2R R210, SRZ ;  /* 0x0000000000d27805 */ /* 0x000fe2000001ff00 */
[----:B------:R-:W-:Y:S01]  /*9710*/  CS2R R248, SRZ ;  /* 0x0000000000f87805 */ /* 0x000fe2000001ff00 */
[----:B------:R-:W-:Y:S01]  /*9720*/  CS2R R250, SRZ ;  /* 0x0000000000fa7805 */ /* 0x000fe2000001ff00 */
[----:B------:R-:W-:Y:S01]  /*9730*/  IMAD R246, R246, 0x1f, RZ ;  /* 0x0000001ff6f67824 */ /* 0x000fe200078e02ff */
[-C--:B-1----:R-:W-:Y:S01]  /*9740*/  LEA.HI.X.SX32 R14, R148, R2.reuse, 0x1, P4 ;  /* 0x00000002940e7211 */ /* 0x082fe200020f0eff */
[----:B------:R-:W-:Y:S01]  /*9750*/  CS2R R140, SRZ ;  /* 0x00000000008c7805 */ /* 0x000fe2000001ff00 */
[----:B------:R-:W-:Y:S01]  /*9760*/  IADD3 R16, P4, R147, R145, RZ ;  /* 0x0000009193107210 */ /* 0x000fe20007f9e0ff */
[----:B------:R-:W-:Y:S01]  /*9770*/  CS2R R142, SRZ ;  /* 0x00000000008e7805 */ /* 0x000fe2000001ff00 */
[----:B---3--:R-:W-:Y:S01]  /*9780*/  LEA.HI.X.SX32 R15, R149, R2, 0x1, P3 ;  /* 0x00000002950f7211 */ /* 0x008fe200018f0eff */
[----:B------:R-:W-:Y:S01]  /*9790*/  CS2R R136, SRZ ;  /* 0x0000000000887805 */ /* 0x000fe2000001ff00 */
[----:B------:R-:W-:Y:S01]  /*97a0*/  IADD3 R17, P3, R147, R244, RZ ;  /* 0x000000f493117210 */ /* 0x000fe20007f7e0ff */
[----:B------:R1:W-:Y:S01]  /*97b0*/  STL [R1+0x89c], R16 ;  /* 0x00089c1001007387 */ /* 0x0003e20000100800 */
[-C--:B------:R-:W-:Y:S01]  /*97c0*/  LEA.HI.X.SX32 R20, R145, R2.reuse, 0x1, P4 ;  /* 0x0000000291147211 */ /* 0x080fe200020f0eff */
[----:B------:R-:W-:Y:S01]  /*97d0*/  CS2R R138, SRZ ;  /* 0x00000000008a7805 */ /* 0x000fe2000001ff00 */
[----:B------:R-:W-:Y:S01]  /*97e0*/  SHF.R.S32.HI R27, RZ, 0x1f, R246 ;  /* 0x0000001fff1b7819 */ /* 0x000fe200000114f6 */
[----:B------:R-:W-:Y:S01]  /*97f0*/  CS2R R132, SRZ ;  /* 0x0000000000847805 */ /* 0x000fe2000001ff00 */
[----:B------:R-:W-:Y:S01]  /*9800*/  CS2R R134, SRZ ;  /* 0x0000000000867805 */ /* 0x000fe2000001ff00 */
[----:B------:R-:W-:Y:S01]  /*9810*/  CS2R R220, SRZ ;  /* 0x0000000000dc7805 */ /* 0x000fe2000001ff00 */
[----:B------:R-:W-:Y:S01]  /*9820*/  CS2R R222, SRZ ;  /* 0x0000000000de7805 */ /* 0x000fe2000001ff00 */
[----:B------:R-:W-:Y:S01]  /*9830*/  CS2R R128, SRZ ;  /* 0x0000000000807805 */ /* 0x000fe2000001ff00 */
[----:B------:R-:W-:Y:S01]  /*9840*/  CS2R R130, SRZ ;  /* 0x0000000000827805 */ /* 0x000fe2000001ff00 */
[----:B-1----:R-:W-:Y:S01]  /*9850*/  LEA.HI.X.SX32 R16, R146, R2, 0x1, P6 ;  /* 0x0000000292107211 */ /* 0x002fe200030f0eff */
        /* <DEDUP_REMOVED lines=54> */
[----:B----4-:R-:W-:-:S05]  /*9bc0*/  IADD3 R18, P6, R147, R245, RZ ;  /* 0x000000f593127210 */ /* 0x010fca0007fde0ff */
[----:B------:R1:W-:Y:S04]  /*9bd0*/  STL [R1+0x898], R18 ;  /* 0x0008981201007387 */ /* 0x0003e80000100800 */
[----:B------:R3:W-:Y:S04]  /*9be0*/  STL [R1+0x208], R19 ;  /* 0x0002081301007387 */ /* 0x0007e80000100800 */
[----:B------:R4:W-:Y:S01]  /*9bf0*/  STL [R1+0x20c], R20 ;  /* 0x00020c1401007387 */ /* 0x0009e20000100800 */
[----:B-1----:R-:W-:Y:S02]  /*9c00*/  LEA.HI.X.SX32 R18, R144, R2, 0x1, P5 ;  /* 0x0000000290127211 */ /* 0x002fe400028f0eff */
[----:B--2---:R-:W-:-:S02]  /*9c10*/  IADD3 R144, P4, R235, R246, RZ ;  /* 0x000000f6eb907210 */ /* 0x004fc40007f9e0ff */
[-C--:B---3--:R-:W-:Y:S02]  /*9c20*/  LEA.HI.X.SX32 R19, R244, R2.reuse, 0x1, P3 ;  /* 0x00000002f4137211 */ /* 0x088fe400018f0eff */
[----:B------:R-:W-:Y:S01]  /*9c30*/  LEA.HI.X.SX32 R2, R245, R2, 0x1, P6 ;  /* 0x00000002f5027211 */ /* 0x000fe200030f0eff */
[----:B------:R-:W-:Y:S01]  /*9c40*/  IMAD R245, R247, 0x1e, RZ ;  /* 0x0000001ef7f57824 */ /* 0x000fe200078e02ff */
[----:B------:R-:W-:Y:S01]  /*9c50*/  SHF.R.S32.HI R21, RZ, 0x1f, R235 ;  /* 0x0000001fff157819 */ /* 0x000fe200000114eb */
[----:B------:R1:W-:Y:S01]  /*9c60*/  STL [R1+0x210], R19 ;  /* 0x0002101301007387 */ /* 0x0003e20000100800 */
[-C--:B------:R-:W-:Y:S02]  /*9c70*/  IADD3 R146, P0, R229, R246.reuse, RZ ;  /* 0x000000f6e5927210 */ /* 0x080fe40007f1e0ff */
[----:B------:R-:W-:Y:S01]  /*9c80*/  IADD3 R147, P6, R252, R245, RZ ;  /* 0x000000f5fc937210 */ /* 0x000fe20007fde0ff */
[----:B------:R2:W-:Y:S01]  /*9c90*/  STL [R1+0x214], R2 ;  /* 0x0002140201007387 */ /* 0x0005e20000100800 */
[----:B------:R-:W-:-:S02]  /*9ca0*/  IADD3 R145, P3, R228, R246, RZ ;  /* 0x000000f6e4917210 */ /* 0x000fc40007f7e0ff */
[----:B----4-:R-:W-:Y:S01]  /*9cb0*/  SHF.R.S32.HI R20, RZ, 0x1f, R229 ;  /* 0x0000001fff147819 */ /* 0x010fe200000114e5 */
[----:B------:R3:W-:Y:S01]  /*9cc0*/  STL [R1+0x894], R146 ;  /* 0x0008949201007387 */ /* 0x0007e20000100800 */
[----:B------:R-:W-:Y:S02]  /*9cd0*/  SHF.R.S32.HI R25, RZ, 0x1f, R245 ;  /* 0x0000001fff197819 */ /* 0x000fe400000114f5 */
[----:B-1----:R-:W-:Y:S01]  /*9ce0*/  IADD3 R19, P5, R252, R246, RZ ;  /* 0x000000f6fc137210 */ /* 0x002fe20007fbe0ff */
[----:B------:R1:W-:Y:S01]  /*9cf0*/  STL [R1+0x890], R147 ;  /* 0x0008909301007387 */ /* 0x0003e20000100800 */
[----:B------:R-:W-:Y:S01]  /*9d00*/  IMAD.MOV.U32 R246, RZ, RZ, c[0x0][0x188] ;  /* 0x00006200fff67624 */ /* 0x000fe200078e00ff */
[----:B--2---:R-:W-:-:S03]  /*9d10*/  SHF.R.S32.HI R2, RZ, 0x1f, R228 ;  /* 0x0000001fff027819 */ /* 0x004fc600000114e4 */
[----:B------:R-:W-:Y:S02]  /*9d20*/  IMAD R247, R246, 0x1d, RZ ;  /* 0x0000001df6f77824 */ /* 0x000fe400078e02ff */
[--C-:B---3--:R-:W-:Y:S01]  /*9d30*/  IMAD.X R146, R22, 0x1, R27.reuse, P5 ;  /* 0x0000000116927824 */ /* 0x108fe200028e061b */
[-C--:B------:R-:W-:Y:S01]  /*9d40*/  IADD3 R148, P5, R235, R245.reuse, RZ ;  /* 0x000000f5eb947210 */ /* 0x080fe20007fbe0ff */
[----:B-1----:R-:W-:Y:S01]  /*9d50*/  IMAD.X R147, R21, 0x1, R27, P4 ;  /* 0x0000000115937824 */ /* 0x002fe200020e061b */
[----:B------:R-:W-:-:S03]  /*9d60*/  IADD3 R149, P4, R228, R245, RZ ;  /* 0x000000f5e4957210 */ /* 0x000fc60007f9e0ff */
[----:B------:R1:W-:Y:S01]  /*9d70*/  STL [R1+0x88c], R148 ;  /* 0x00088c9401007387 */ /* 0x0003e20000100800 */
[----:B------:R-:W-:-:S03]  /*9d80*/  SHF.R.S32.HI R23, RZ, 0x1f, R247 ;  /* 0x0000001fff177819 */ /* 0x000fc600000114f7 */
[----:B------:R2:W-:Y:S01]  /*9d90*/  STL [R1+0x888], R149 ;  /* 0x0008889501007387 */ /* 0x0005e20000100800 */
[--C-:B-1----:R-:W-:Y:S01]  /*9da0*/  IMAD.X R148, R2, 0x1, R27.reuse, P3 ;  /* 0x0000000102947824 */ /* 0x102fe200018e061b */
[----:B------:R-:W-:Y:S01]  /*9db0*/  IADD3 R150, P3, R229, R245, RZ ;  /* 0x000000f5e5967210 */ /* 0x000fe20007f7e0ff */
[----:B------:R-:W-:Y:S02]  /*9dc0*/  IMAD R245, R246, 0x1c, RZ ;  /* 0x0000001cf6f57824 */ /* 0x000fe400078e02ff */
[----:B--2---:R-:W-:Y:S01]  /*9dd0*/  IMAD.X R149, R20, 0x1, R27, P0 ;  /* 0x0000000114957824 */ /* 0x004fe200000e061b */
[----:B------:R-:W-:Y:S01]  /*9de0*/  IADD3 R151, P0, R252, R247, RZ ;  /* 0x000000f7fc977210 */ /* 0x000fe20007f1e0ff */
[----:B------:R1:W-:Y:S01]  /*9df0*/  STL [R1+0x884], R150 ;  /* 0x0008849601007387 */ /* 0x0003e20000100800 */
[----:B------:R-:W-:-:S03]  /*9e00*/  SHF.R.S32.HI R27, RZ, 0x1f, R245 ;  /* 0x0000001fff1b7819 */ /* 0x000fc600000114f5 */
[----:B------:R2:W-:Y:S01]  /*9e10*/  STL [R1+0x880], R151 ;  /* 0x0008809701007387 */ /* 0x0005e20000100800 */
[--C-:B-1----:R-:W-:Y:S01]  /*9e20*/  IMAD.X R150, R22, 0x1, R25.reuse, P6 ;  /* 0x0000000116967824 */ /* 0x102fe200030e0619 */
[-C--:B------:R-:W-:Y:S01]  /*9e30*/  IADD3 R152, P6, R235, R247.reuse, RZ ;  /* 0x000000f7eb987210 */ /* 0x080fe20007fde0ff */
[----:B--2---:R-:W-:Y:S01]  /*9e40*/  IMAD.X R151, R21, 0x1, R25, P5 ;  /* 0x0000000115977824 */ /* 0x004fe200028e0619 */
[----:B------:R-:W-:-:S03]  /*9e50*/  IADD3 R153, P5, R228, R247, RZ ;  /* 0x000000f7e4997210 */ /* 0x000fc60007fbe0ff */
[----:B------:R1:W-:Y:S04]  /*9e60*/  STL [R1+0x87c], R152 ;  /* 0x00087c9801007387 */ /* 0x0003e80000100800 */
[----:B------:R2:W-:Y:S01]  /*9e70*/  STL [R1+0x878], R153 ;  /* 0x0008789901007387 */ /* 0x0005e20000100800 */
[----:B-1----:R-:W-:Y:S01]  /*9e80*/  IMAD.X R152, R2, 0x1, R25, P4 ;  /* 0x0000000102987824 */ /* 0x002fe200020e0619 */
[----:B------:R-:W-:Y:S01]  /*9e90*/  IADD3 R154, P4, R229, R247, RZ ;  /* 0x000000f7e59a7210 */ /* 0x000fe20007f9e0ff */
[----:B------:R-:W-:Y:S01]  /*9ea0*/  IMAD R247, R246, 0x1b, RZ ;  /* 0x0000001bf6f77824 */ /* 0x000fe200078e02ff */
[----:B--2---:R-:W-:Y:S02]  /*9eb0*/  IADD3.X R153, R20, R25, RZ, P3, !PT ;  /* 0x0000001914997210 */ /* 0x004fe40001ffe4ff */
        /* <DEDUP_REMOVED lines=32> */
[----:B-1----:R-:W-:Y:S02]  /*a0c0*/  IADD3.X R162, R22, R25, RZ, P4, !PT ;  /* 0x0000001916a27210 */ /* 0x002fe400027fe4ff */
        /* <DEDUP_REMOVED lines=28> */
[----:B------:R-:W-:Y:S02]  /*a290*/  IADD3 R172, P6, R235, R245, RZ ;  /* 0x000000f5ebac7210 */ /* 0x000fe40007fde0ff */
[----:B--2---:R-:W-:Y:S02]  /*a2a0*/  IADD3.X R171, R21, R27, RZ, P5, !PT ;  /* 0x0000001b15ab7210 */ /* 0x004fe40002ffe4ff */
[-C--:B------:R-:W-:Y:S01]  /*a2b0*/  IADD3 R173, P5, R228, R245.reuse, RZ ;  /* 0x000000f5e4ad7210 */ /* 0x080fe20007fbe0ff */
[----:B------:R1:W-:Y:S04]  /*a2c0*/  STL [R1+0x82c], R172 ;  /* 0x00082cac01007387 */ /* 0x0003e80000100800 */
[----:B------:R2:W-:Y:S01]  /*a2d0*/  STL [R1+0x828], R173 ;  /* 0x000828ad01007387 */ /* 0x0005e20000100800 */
[----:B-1----:R-:W-:Y:S01]  /*a2e0*/  IMAD.X R172, R2, 0x1, R27, P4 ;  /* 0x0000000102ac7824 */ /* 0x002fe200020e061b */
[----:B------:R-:W-:Y:S01]  /*a2f0*/  IADD3 R174, P4, R229, R245, RZ ;  /* 0x000000f5e5ae7210 */ /* 0x000fe20007f9e0ff */
[----:B------:R-:W-:-:S02]  /*a300*/  IMAD R245, R246, 0x16, RZ ;  /* 0x00000016f6f57824 */ /* 0x000fc400078e02ff */
        /* <DEDUP_REMOVED lines=25> */
[----:B-1----:R-:W-:Y:S02]  /*a4a0*/  IADD3.X R180, R2, R23, RZ, P6, !PT ;  /* 0x0000001702b47210 */ /* 0x002fe400037fe4ff */
        /* <DEDUP_REMOVED lines=57> */
[----:B------:R-:W-:Y:S02]  /*a840*/  IMAD.SHL.U32 R245, R246, 0x10, RZ ;  /* 0x00000010f6f57824 */ /* 0x000fe400078e00ff */
[----:B--2---:R-:W-:Y:S01]  /*a850*/  IMAD.X R197, R20, 0x1, R27, P4 ;  /* 0x0000000114c57824 */ /* 0x004fe200020e061b */
[----:B------:R-:W-:Y:S01]  /*a860*/  IADD3 R199, P4, R252, R247, RZ ;  /* 0x000000f7fcc77210 */ /* 0x000fe20007f9e0ff */
[----:B------:R1:W-:Y:S01]  /*a870*/  STL [R1+0x7c4], R198 ;  /* 0x0007c4c601007387 */ /* 0x0003e20000100800 */
[----:B------:R-:W-:-:S03]  /*a880*/  SHF.R.S32.HI R27, RZ, 0x1f, R245 ;  /* 0x0000001fff1b7819 */ /* 0x000fc600000114f5 */
[----:B------:R2:W-:Y:S01]  /*a890*/  STL [R1+0x7c0], R199 ;  /* 0x0007c0c701007387 */ /* 0x0005e20000100800 */
[C---:B------:R-:W-:Y:S01]  /*a8a0*/  IMAD.X R24, R22.reuse, 0x1, R23, P4 ;  /* 0x0000000116187824 */ /* 0x040fe200020e0617 */
[C---:B------:R-:W-:Y:S02]  /*a8b0*/  IADD3 R204, P4, R235.reuse, R245, RZ ;  /* 0x000000f5ebcc7210 */ /* 0x040fe40007f9e0ff */
        /* <DEDUP_REMOVED lines=8> */
[----:B------:R-:W-:Y:S02]  /*a940*/  IMAD.MOV.U32 R247, RZ, RZ, c[0x0][0x188] ;  /* 0x00006200fff77624 */ /* 0x000fe400078e00ff */
[----:B--2---:R-:W-:Y:S01]  /*a950*/  IMAD.X R201, R20, 0x1, R25, P5 ;  /* 0x0000000114c97824 */ /* 0x004fe200028e0619 */
[----:B------:R-:W-:Y:S01]  /*a960*/  IADD3 R203, P5, R252, R245, RZ ;  /* 0x000000f5fccb7210 */ /* 0x000fe20007fbe0ff */
[----:B------:R1:W-:Y:S01]  /*a970*/  STL [R1+0x7b4], R202 ;  /* 0x0007b4ca01007387 */ /* 0x0003e20000100800 */
[----:B------:R-:W-:-:S02]  /*a980*/  IMAD R246, R247, 0xf, RZ ;  /* 0x0000000ff7f67824 */ /* 0x000fc400078e02ff */
[----:B------:R-:W-:Y:S01]  /*a990*/  IMAD R247, R247, 0xe, RZ ;  /* 0x0000000ef7f77824 */ /* 0x000fe200078e02ff */
[----:B------:R2:W-:Y:S02]  /*a9a0*/  STL [R1+0x7b0], R203 ;  /* 0x0007b0cb01007387 */ /* 0x0005e40000100800 */
[----:B------:R-:W-:Y:S02]  /*a9b0*/  SHF.R.S32.HI R25, RZ, 0x1f, R246 ;  /* 0x0000001fff197819 */ /* 0x000fe400000114f6 */
[----:B------:R-:W-:Y:S01]  /*a9c0*/  STL [R1+0x31c], R24 ;  /* 0x00031c1801007387 */ /* 0x000fe20000100800 */
[--C-:B-1----:R-:W-:Y:S01]  /*a9d0*/  IMAD.X R202, R21, 0x1, R23.reuse, P3 ;  /* 0x0000000115ca7824 */ /* 0x102fe200018e0617 */
[-C--:B------:R-:W-:Y:S02]  /*a9e0*/  IADD3 R205, P3, R228, R245.reuse, RZ ;  /* 0x000000f5e4cd7210 */ /* 0x080fe40007f7e0ff */
[----:B------:R1:W-:Y:S01]  /*a9f0*/  STL [R1+0x7ac], R204 ;  /* 0x0007accc01007387 */ /* 0x0003e20000100800 */
[----:B--2---:R-:W-:Y:S01]  /*aa00*/  IMAD.X R203, R2, 0x1, R23, P0 ;  /* 0x0000000102cb7824 */ /* 0x004fe200000e0617 */
[----:B------:R-:W-:-:S02]  /*aa10*/  IADD3 R206, P0, R229, R245, RZ ;  /* 0x000000f5e5ce7210 */ /* 0x000fc40007f1e0ff */
[----:B------:R2:W-:Y:S01]  /*aa20*/  STL [R1+0x7a8], R205 ;  /* 0x0007a8cd01007387 */ /* 0x0005e20000100800 */
[----:B-1----:R-:W-:Y:S02]  /*aa30*/  IADD3.X R204, R20, R23, RZ, P6, !PT ;  /* 0x0000001714cc7210 */ /* 0x002fe400037fe4ff */
[-C--:B------:R-:W-:Y:S01]  /*aa40*/  IADD3 R207, P6, R252, R246.reuse, RZ ;  /* 0x000000f6fccf7210 */ /* 0x080fe20007fde0ff */
[----:B--2---:R-:W-:Y:S01]  /*aa50*/  IMAD.X R205, R22, 0x1, R27, P5 ;  /* 0x0000000116cd7824 */ /* 0x004fe200028e061b */
[----:B------:R-:W-:-:S03]  /*aa60*/  IADD3 R224, P5, R235, R246, RZ ;  /* 0x000000f6ebe07210 */ /* 0x000fc60007fbe0ff */
        /* <DEDUP_REMOVED lines=10> */
[-C--:B------:R-:W-:Y:S02]  /*ab10*/  IADD3 R227, P0, R252, R247.reuse, RZ ;  /* 0x000000f7fce37210 */ /* 0x080fe40007f1e0ff */
[----:B------:R-:W-:Y:S01]  /*ab20*/  SHF.R.S32.HI R27, RZ, 0x1f, R234 ;  /* 0x0000001fff1b7819 */ /* 0x000fe200000114ea */
[C---:B--2---:R-:W-:Y:S01]  /*ab30*/  IMAD.X R226, R22.reuse, 0x1, R25, P6 ;  /* 0x0000000116e27824 */ /* 0x044fe200030e0619 */
[----:B------:R-:W-:Y:S01]  /*ab40*/  IADD3 R244, P6, R235, R247, RZ ;  /* 0x000000f7ebf47210 */ /* 0x000fe20007fde0ff */
[----:B------:R1:W-:Y:S01]  /*ab50*/  STL [R1+0x794], R227 ;  /* 0x000794e301007387 */ /* 0x0003e20000100800 */
[----:B------:R-:W-:-:S03]  /*ab60*/  IMAD.X R28, R22, 0x1, R23, P0 ;  /* 0x00000001161c7824 */ /* 0x000fc600000e0617 */
[----:B------:R2:W-:Y:S01]  /*ab70*/  STL [R1+0x790], R244 ;  /* 0x000790f401007387 */ /* 0x0005e20000100800 */
[C---:B------:R-:W-:Y:S02]  /*ab80*/  IMAD.X R24, R21.reuse, 0x1, R23, P6 ;  /* 0x0000000115187824 */ /* 0x040fe400030e0617 */
[--C-:B-1----:R-:W-:Y:S01]  /*ab90*/  IMAD.X R227, R21, 0x1, R25.reuse, P5 ;  /* 0x0000000115e37824 */ /* 0x102fe200028e0619 */
[-C--:B------:R-:W-:Y:S01]  /*aba0*/  IADD3 R245, P5, R228, R247.reuse, RZ ;  /* 0x000000f7e4f57210 */ /* 0x080fe20007fbe0ff */
[----:B--2---:R-:W-:Y:S01]  /*abb0*/  IMAD.X R244, R2, 0x1, R25, P4 ;  /* 0x0000000102f47824 */ /* 0x004fe200020e0619 */
[----:B------:R-:W-:-:S05]  /*abc0*/  IADD3 R246, P4, R229, R247, RZ ;  /* 0x000000f7e5f67210 */ /* 0x000fca0007f9e0ff */
[----:B------:R1:W-:Y:S04]  /*abd0*/  STL [R1+0x78c], R246 ;  /* 0x00078cf601007387 */ /* 0x0003e80000100800 */
[----:B------:R-:W-:Y:S01]  /*abe0*/  STL [R1+0x34c], R28 ;  /* 0x00034c1c01007387 */ /* 0x000fe20000100800 */
[----:B-1----:R-:W-:Y:S02]  /*abf0*/  IADD3.X R246, R20, R25, RZ, P3, !PT ;  /* 0x0000001914f67210 */ /* 0x002fe40001ffe4ff */
[-C--:B------:R-:W-:Y:S02]  /*ac00*/  IADD3 R25, P0, R235, R234.reuse, RZ ;  /* 0x000000eaeb197210 */ /* 0x080fe40007f1e0ff */
[----:B------:R-:W-:-:S03]  /*ac10*/  IADD3 R247, P3, R252, R234, RZ ;  /* 0x000000eafcf77210 */ /* 0x000fc60007f7e0ff */
[----:B------:R1:W-:Y:S04]  /*ac20*/  STL [R1+0x20], R25 ;  /* 0x0000201901007387 */ /* 0x0003e80000100800 */
[----:B------:R2:W-:Y:S01]  /*ac30*/  STL [R1+0x350], R24 ;  /* 0x0003501801007387 */ /* 0x0005e20000100800 */
[----:B-1----:R-:W-:Y:S01]  /*ac40*/  IADD3 R25, P6, R228, R234, RZ ;  /* 0x000000eae4197210 */ /* 0x002fe20007fde0ff */
[----:B--2---:R-:W-:-:S04]  /*ac50*/  IMAD.X R24, R2, 0x1, R23, P5 ;  /* 0x0000000102187824 */ /* 0x004fc800028e0617 */
[----:B------:R1:W-:Y:S01]  /*ac60*/  STL [R1+0x24], R25 ;  /* 0x0000241901007387 */ /* 0x0003e20000100800 */
[----:B------:R-:W-:Y:S01]  /*ac70*/  IADD3 R28, P5, R229, R234, RZ ;  /* 0x000000eae51c7210 */ /* 0x000fe20007fbe0ff */
[----:B------:R-:W-:Y:S02]  /*ac80*/  IMAD R234, R233, 0xb, RZ ;  /* 0x0000000be9ea7824 */ /* 0x000fe400078e02ff */
[----:B------:R2:W-:Y:S04]  /*ac90*/  STL [R1+0x354], R24 ;  /* 0x0003541801007387 */ /* 0x0005e80000100800 */
[----:B------:R3:W-:Y:S01]  /*aca0*/  STL [R1+0x28], R28 ;  /* 0x0000281c01007387 */ /* 0x0007e20000100800 */
[----:B-1----:R-:W-:Y:S01]  /*acb0*/  SHF.R.S32.HI R25, RZ, 0x1f, R232 ;  /* 0x0000001fff197819 */ /* 0x002fe200000114e8 */
[----:B--2---:R-:W-:Y:S01]  /*acc0*/  IMAD.X R24, R20, 0x1, R23, P4 ;  /* 0x0000000114187824 */ /* 0x004fe200020e0617 */
[----:B------:R-:W-:Y:S01]  /*acd0*/  IADD3 R23, P4, R252, R232, RZ ;  /* 0x000000e8fc177210 */ /* 0x000fe20007f9e0ff */
[----:B---3--:R-:W-:-:S03]  /*ace0*/  IMAD.X R28, R22, 0x1, R27, P3 ;  /* 0x00000001161c7824 */ /* 0x008fc600018e061b */
[----:B------:R1:W-:Y:S04]  /*acf0*/  STL [R1+0x358], R24 ;  /* 0x0003581801007387 */ /* 0x0003e80000100800 */
[----:B------:R2:W-:Y:S04]  /*ad00*/  STL [R1+0x2c], R23 ;  /* 0x00002c1701007387 */ /* 0x0005e80000100800 */
[----:B------:R-:W-:Y:S01]  /*ad10*/  STL [R1+0x35c], R28 ;  /* 0x00035c1c01007387 */ /* 0x000fe20000100800 */
[----:B-1----:R-:W-:Y:S01]  /*ad20*/  IMAD.X R24, R21, 0x1, R27, P0 ;  /* 0x0000000115187824 */ /* 0x002fe200000e061b */
[----:B--2---:R-:W-:-:S05]  /*ad30*/  IADD3 R23, P3, R235, R232, RZ ;  /* 0x000000e8eb177210 */ /* 0x004fca0007f7e0ff */
        /* <DEDUP_REMOVED lines=11> */
[----:B------:R-:W-:-:S02]  /*adf0*/  IADD3 R27, P5, R252, R234, RZ ;  /* 0x000000eafc1b7210 */ /* 0x000fc40007fbe0ff */
[----:B---3--:R-:W-:Y:S02]  /*ae00*/  IADD3.X R28, R22, R25, RZ, P4, !PT ;  /* 0x00000019161c7210 */ /* 0x008fe400027fe4ff */
[----:B------:R1:W-:Y:S04]  /*ae10*/  STL [R1+0x368], R24 ;  /* 0x0003681801007387 */ /* 0x0003e80000100800 */
[----:B------:R2:W-:Y:S04]  /*ae20*/  STL [R1+0x3c], R27 ;  /* 0x00003c1b01007387 */ /* 0x0005e80000100800 */
[----:B------:R-:W-:Y:S01]  /*ae30*/  STL [R1+0x36c], R28 ;  /* 0x00036c1c01007387 */ /* 0x000fe20000100800 */
[----:B-1----:R-:W-:Y:S01]  /*ae40*/  IADD3 R24, P4, R235, R234, RZ ;  /* 0x000000eaeb187210 */ /* 0x002fe20007f9e0ff */
[----:B--2---:R-:W-:-:S04]  /*ae50*/  IMAD.X R27, R21, 0x1, R25, P3 ;  /* 0x00000001151b7824 */ /* 0x004fc800018e0619 */
        /* <DEDUP_REMOVED lines=15> */
[----:B------:R3:W-:Y:S01]  /*af50*/  STL [R1+0x37c], R28 ;  /* 0x00037c1c01007387 */ /* 0x0007e20000100800 */
[--C-:B-1----:R-:W-:Y:S01]  /*af60*/  IMAD.X R27, R21, 0x1, R23.reuse, P4 ;  /* 0x00000001151b7824 */ /* 0x102fe200020e0617 */
[----:B--2---:R-:W-:Y:S01]  /*af70*/  IADD3 R25, P5, R235, R232, RZ ;  /* 0x000000e8eb197210 */ /* 0x004fe20007fbe0ff */
[----:B---3--:R-:W-:-:S04]  /*af80*/  IMAD.X R28, R2, 0x1, R23, P3 ;  /* 0x00000001021c7824 */ /* 0x008fc800018e0617 */
[----:B------:R1:W-:Y:S01]  /*af90*/  STL [R1+0xa0], R25 ;  /* 0x0000a01901007387 */ /* 0x0003e20000100800 */
[----:B------:R-:W-:-:S03]  /*afa0*/  IMAD.X R23, R20, 0x1, R23, P0 ;  /* 0x0000000114177824 */ /* 0x000fc600000e0617 */
[----:B------:R2:W-:Y:S01]  /*afb0*/  STL [R1+0x380], R27 ;  /* 0x0003801b01007387 */ /* 0x0005e20000100800 */
[-C--:B-1----:R-:W-:Y:S02]  /*afc0*/  IADD3 R25, P4, R228, R232.reuse, RZ ;  /* 0x000000e8e4197210 */ /* 0x082fe40007f9e0ff */
[----:B--2---:R-:W-:-:S03]  /*afd0*/  IADD3 R27, P3, R229, R232, RZ ;  /* 0x000000e8e51b7210 */ /* 0x004fc60007f7e0ff */
[----:B------:R1:W-:Y:S01]  /*afe0*/  STL [R1+0xa4], R25 ;  /* 0x0000a41901007387 */ /* 0x0003e20000100800 */
[----:B------:R-:W-:-:S03]  /*aff0*/  IMAD.SHL.U32 R232, R233, 0x8, RZ ;  /* 0x00000008e9e87824 */ /* 0x000fc600078e00ff */
[----:B------:R2:W-:Y:S04]  /*b000*/  STL [R1+0x384], R28 ;  /* 0x0003841c01007387 */ /* 0x0005e80000100800 */
[----:B------:R3:W-:Y:S01]  /*b010*/  STL [R1+0xa8], R27 ;  /* 0x0000a81b01007387 */ /* 0x0007e20000100800 */
[----:B-1----:R-:W-:-:S03]  /*b020*/  SHF.R.S32.HI R25, RZ, 0x1f, R234 ;  /* 0x0000001fff197819 */ /* 0x002fc600000114ea */
[----:B------:R1:W-:Y:S01]  /*b030*/  STL [R1+0x388], R23 ;  /* 0x0003881701007387 */ /* 0x0003e20000100800 */
[----:B--2---:R-:W-:Y:S01]  /*b040*/  IMAD.X R28, R22, 0x1, R24, P6 ;  /* 0x00000001161c7824 */ /* 0x004fe200030e0618 */
[-C--:B---3--:R-:W-:Y:S02]  /*b050*/  IADD3 R27, P0, R252, R234.reuse, RZ ;  /* 0x000000eafc1b7210 */ /* 0x088fe40007f1e0ff */
[----:B-1----:R-:W-:-:S03]  /*b060*/  IADD3 R23, P6, R235, R234, RZ ;  /* 0x000000eaeb177210 */ /* 0x002fc60007fde0ff */
[----:B------:R1:W-:Y:S04]  /*b070*/  STL [R1+0xac], R27 ;  /* 0x0000ac1b01007387 */ /* 0x0003e80000100800 */
[----:B------:R-:W-:Y:S04]  /*b080*/  STL [R1+0x38c], R28 ;  /* 0x00038c1c01007387 */ /* 0x000fe80000100800 */
[----:B------:R2:W-:Y:S01]  /*b090*/  STL [R1+0xb0], R23 ;  /* 0x0000b01701007387 */ /* 0x0005e20000100800 */
[----:B-1----:R-:W-:-:S05]  /*b0a0*/  IADD3.X R27, R21, R24, RZ, P5, !PT ;  /* 0x00000018151b7210 */ /* 0x002fca0002ffe4ff */
[----:B------:R1:W-:Y:S01]  /*b0b0*/  STL [R1+0x390], R27 ;  /* 0x0003901b01007387 */ /* 0x0003e20000100800 */
[----:B--2---:R-:W-:-:S05]  /*b0c0*/  IADD3 R23, P5, R228, R234, RZ ;  /* 0x000000eae4177210 */ /* 0x004fca0007fbe0ff */
[----:B------:R2:W-:Y:S01]  /*b0d0*/  STL [R1+0xb4], R23 ;  /* 0x0000b41701007387 */ /* 0x0005e20000100800 */
[----:B-1----:R-:W-:Y:S01]  /*b0e0*/  IMAD.X R27, R2, 0x1, R24, P4 ;  /* 0x00000001021b7824 */ /* 0x002fe200020e0618 */
[----:B------:R-:W-:Y:S01]  /*b0f0*/  IADD3 R28, P4, R229, R234, RZ ;  /* 0x000000eae51c7210 */ /* 0x000fe20007f9e0ff */
[----:B------:R-:W-:-:S03]  /*b100*/  IMAD R234, R233, 0x7, RZ ;  /* 0x00000007e9ea7824 */ /* 0x000fc600078e02ff */
[----:B------:R1:W-:Y:S01]  /*b110*/  STL [R1+0x394], R27 ;  /* 0x0003941b01007387 */ /* 0x0003e20000100800 */
[----:B--2---:R-:W-:-:S03]  /*b120*/  SHF.R.S32.HI R23, RZ, 0x1f, R232 ;  /* 0x0000001fff177819 */ /* 0x004fc600000114e8 */
[----:B------:R2:W-:Y:S01]  /*b130*/  STL [R1+0xb8], R28 ;  /* 0x0000b81c01007387 */ /* 0x0005e20000100800 */
[----:B-1----:R-:W-:Y:S01]  /*b140*/  IMAD.X R27, R20, 0x1, R24, P3 ;  /* 0x00000001141b7824 */ /* 0x002fe200018e0618 */
[----:B------:R-:W-:Y:S01]  /*b150*/  IADD3 R24, P3, R252, R232, RZ ;  /* 0x000000e8fc187210 */ /* 0x000fe20007f7e0ff */
[----:B--2---:R-:W-:-:S03]  /*b160*/  IMAD.X R28, R22, 0x1, R25, P0 ;  /* 0x00000001161c7824 */ /* 0x004fc600000e0619 */
        /* <DEDUP_REMOVED lines=12> */
[----:B------:R-:W-:-:S03]  /*b230*/  IMAD R232, R233, 0x6, RZ ;  /* 0x00000006e9e87824 */ /* 0x000fc600078e02ff */
        /* <DEDUP_REMOVED lines=35> */
[----:B------:R-:W-:-:S03]  /*b470*/  SHF.L.U32 R232, R233, 0x2, RZ ;  /* 0x00000002e9e87819 */ /* 0x000fc600000006ff */
        /* <DEDUP_REMOVED lines=10> */
[----:B-1----:R-:W-:-:S05]  /*b520*/  IMAD.X R27, R21, 0x1, R25, P4 ;  /* 0x00000001151b7824 */ /* 0x002fca00020e0619 */
[----:B------:R1:W-:Y:S01]  /*b530*/  STL [R1+0x738], R27 ;  /* 0x0007381b01007387 */ /* 0x0003e20000100800 */
[----:B--2---:R-:W-:-:S05]  /*b540*/  IADD3 R24, P4, R228, R234, RZ ;  /* 0x000000eae4187210 */ /* 0x004fca0007f9e0ff */
[----:B------:R2:W-:Y:S01]  /*b550*/  STL [R1+0x114], R24 ;  /* 0x0001141801007387 */ /* 0x0005e20000100800 */
[----:B-1----:R-:W-:Y:S01]  /*b560*/  IMAD.X R27, R2, 0x1, R25, P3 ;  /* 0x00000001021b7824 */ /* 0x002fe200018e0619 */
[----:B------:R-:W-:Y:S01]  /*b570*/  IADD3 R28, P3, R229, R234, RZ ;  /* 0x000000eae51c7210 */ /* 0x000fe20007f7e0ff */
[----:B------:R-:W-:-:S03]  /*b580*/  IMAD.MOV.U32 R234, RZ, RZ, c[0x0][0x188] ;  /* 0x00006200ffea7624 */ /* 0x000fc600078e00ff */
[----:B------:R1:W-:Y:S01]  /*b590*/  STL [R1+0x73c], R27 ;  /* 0x00073c1b01007387 */ /* 0x0003e20000100800 */
[C---:B------:R-:W-:Y:S01]  /*b5a0*/  IMAD R233, R234.reuse, 0x3, RZ ;  /* 0x00000003eae97824 */ /* 0x040fe200078e02ff */
[----:B--2---:R-:W-:Y:S02]  /*b5b0*/  SHF.R.S32.HI R24, RZ, 0x1f, R232 ;  /* 0x0000001fff187819 */ /* 0x004fe400000114e8 */
[----:B------:R2:W-:Y:S01]  /*b5c0*/  STL [R1+0x118], R28 ;  /* 0x0001181c01007387 */ /* 0x0005e20000100800 */
[----:B------:R-:W-:Y:S02]  /*b5d0*/  IMAD.SHL.U32 R234, R234, 0x2, RZ ;  /* 0x00000002eaea7824 */ /* 0x000fe400078e00ff */
        /* <DEDUP_REMOVED lines=14> */
[----:B------:R1:W-:Y:S04]  /*b6c0*/  STL [R1+0x124], R25 ;  /* 0x0001241901007387 */ /* 0x0003e80000100800 */
        /* <DEDUP_REMOVED lines=8> */
[----:B------:R2:W-:Y:S04]  /*b750*/  STL [R1+0x754], R28 ;  /* 0x0007541c01007387 */ /* 0x0005e80000100800 */
[----:B------:R3:W-:Y:S01]  /*b760*/  STL [R1+0x130], R23 ;  /* 0x0001301701007387 */ /* 0x0007e20000100800 */
[----:B-1----:R-:W-:Y:S01]  /*b770*/  IADD3.X R27, R21, R24, RZ, P6, !PT ;  /* 0x00000018151b7210 */ /* 0x002fe200037fe4ff */
[----:B--2---:R-:W-:-:S04]  /*b780*/  IMAD.X R28, R2, 0x1, R24, P5 ;  /* 0x00000001021c7824 */ /* 0x004fc800028e0618 */
[----:B------:R1:W-:Y:S01]  /*b790*/  STL [R1+0x758], R27 ;  /* 0x0007581b01007387 */ /* 0x0003e20000100800 */
[----:B---3--:R-:W-:-:S05]  /*b7a0*/  IADD3 R23, P6, R228, R233, RZ ;  /* 0x000000e9e4177210 */ /* 0x008fca0007fde0ff */
[----:B------:R2:W-:Y:S01]  /*b7b0*/  STL [R1+0x134], R23 ;  /* 0x0001341701007387 */ /* 0x0005e20000100800 */
[----:B-1----:R-:W-:-:S03]  /*b7c0*/  IADD3 R27, P5, R229, R233, RZ ;  /* 0x000000e9e51b7210 */ /* 0x002fc60007fbe0ff */
[----:B------:R1:W-:Y:S01]  /*b7d0*/  STL [R1+0x75c], R28 ;  /* 0x00075c1c01007387 */ /* 0x0003e20000100800 */
[----:B------:R-:W-:Y:S01]  /*b7e0*/  IMAD.SHL.U32 R9, R9, 0x4, RZ ;  /* 0x0000000409097824 */ /* 0x000fe200078e00ff */
[----:B------:R-:W-:Y:S02]  /*b7f0*/  CS2R R232, SRZ ;  /* 0x0000000000e87805 */ /* 0x000fe4000001ff00 */
[----:B------:R3:W-:Y:S01]  /*b800*/  STL [R1+0x138], R27 ;  /* 0x0001381b01007387 */ /* 0x0007e20000100800 */
[----:B--2---:R-:W-:Y:S01]  /*b810*/  SHF.R.S32.HI R23, RZ, 0x1f, R234 ;  /* 0x0000001fff177819 */ /* 0x004fe200000114ea */
[----:B-1----:R-:W-:Y:S01]  /*b820*/  IMAD.X R28, R20, 0x1, R24, P4 ;  /* 0x00000001141c7824 */ /* 0x002fe200020e0618 */
[----:B------:R-:W-:Y:S01]  /*b830*/  IADD3 R24, P4, R252, R234, RZ ;  /* 0x000000eafc187210 */ /* 0x000fe20007f9e0ff */
[----:B---3--:R-:W-:-:S03]  /*b840*/  IMAD.X R27, R22, 0x1, R25, P3 ;  /* 0x00000001161b7824 */ /* 0x008fc600018e0619 */
[----:B------:R1:W-:Y:S01]  /*b850*/  STL [R1+0x760], R28 ;  /* 0x0007601c01007387 */ /* 0x0003e20000100800 */
[----:B------:R-:W-:-:S03]  /*b860*/  IADD3.X R30, R22, R23, RZ, P4, !PT ;  /* 0x00000017161e7210 */ /* 0x000fc600027fe4ff */
[----:B------:R2:W-:Y:S04]  /*b870*/  STL [R1+0x13c], R24 ;  /* 0x00013c1801007387 */ /* 0x0005e80000100800 */
[----:B------:R3:W-:Y:S01]  /*b880*/  STL [R1+0x764], R27 ;  /* 0x0007641b01007387 */ /* 0x0007e20000100800 */
[----:B-1----:R-:W-:Y:S01]  /*b890*/  IADD3 R28, P3, R235, R234, RZ ;  /* 0x000000eaeb1c7210 */ /* 0x002fe20007f7e0ff */
[----:B--2---:R-:W-:-:S04]  /*b8a0*/  IMAD.X R24, R21, 0x1, R25, P0 ;  /* 0x0000000115187824 */ /* 0x004fc800000e0619 */
[----:B------:R1:W-:Y:S01]  /*b8b0*/  STL [R1+0x16c], R28 ;  /* 0x00016c1c01007387 */ /* 0x0003e20000100800 */
[----:B---3--:R-:W-:-:S03]  /*b8c0*/  IADD3 R27, P0, R228, R234, RZ ;  /* 0x000000eae41b7210 */ /* 0x008fc60007f1e0ff */
[----:B------:R2:W-:Y:S04]  /*b8d0*/  STL [R1+0x768], R24 ;  /* 0x0007681801007387 */ /* 0x0005e80000100800 */
[----:B------:R3:W-:Y:S01]  /*b8e0*/  STL [R1+0x170], R27 ;  /* 0x0001701b01007387 */ /* 0x0007e20000100800 */
[--C-:B-1----:R-:W-:Y:S02]  /*b8f0*/  IMAD.X R28, R2, 0x1, R25.reuse, P6 ;  /* 0x00000001021c7824 */ /* 0x102fe400030e0619 */
[----:B------:R-:W-:Y:S01]  /*b900*/  IMAD.X R25, R20, 0x1, R25, P5 ;  /* 0x0000000114197824 */ /* 0x000fe200028e0619 */
[----:B--2---:R-:W-:Y:S02]  /*b910*/  IADD3 R24, P6, R229, R234, RZ ;  /* 0x000000eae5187210 */ /* 0x004fe40007fde0ff */
[----:B------:R1:W-:Y:S01]  /*b920*/  STL [R1+0x76c], R28 ;  /* 0x00076c1c01007387 */ /* 0x0003e20000100800 */
[----:B---3--:R-:W-:-:S03]  /*b930*/  LOP3.LUT R27, R230, 0x3, RZ, 0xc0, !PT ;  /* 0x00000003e61b7812 */ /* 0x008fc600078ec0ff */
[----:B------:R2:W-:Y:S04]  /*b940*/  STL [R1+0x174], R24 ;  /* 0x0001741801007387 */ /* 0x0005e80000100800 */
[----:B------:R3:W-:Y:S01]  /*b950*/  STL [R1+0x770], R25 ;  /* 0x0007701901007387 */ /* 0x0007e20000100800 */
[----:B-1----:R-:W-:Y:S01]  /*b960*/  LOP3.LUT R28, R230, 0x7, RZ, 0xc0, !PT ;  /* 0x00000007e61c7812 */ /* 0x002fe200078ec0ff */
[----:B------:R-:W-:Y:S01]  /*b970*/  IMAD.MOV.U32 R230, RZ, RZ, 0x1f ;  /* 0x0000001fffe67424 */ /* 0x000fe200078e00ff */
[----:B--2---:R-:W-:-:S04]  /*b980*/  IADD3 R24, P5, R252, c[0x0][0x188], RZ ;  /* 0x00006200fc187a10 */ /* 0x004fc80007fbe0ff */
[----:B------:R-:W-:Y:S02]  /*b990*/  IADD3 R230, R230, c[0x0][0x180], RZ ;  /* 0x00006000e6e67a10 */ /* 0x000fe40007ffe0ff */
[----:B---3--:R-:W-:Y:S01]  /*b9a0*/  IADD3 R25, P4, R235, c[0x0][0x188], RZ ;  /* 0x00006200eb197a10 */ /* 0x008fe20007f9e0ff */
[----:B------:R1:W-:Y:S04]  /*b9b0*/  STL [R1+0x178], R24 ;  /* 0x0001781801007387 */ /* 0x0003e80000100800 */
[----:B------:R-:W-:Y:S04]  /*b9c0*/  STL [R1+0x774], R30 ;  /* 0x0007741e01007387 */ /* 0x000fe80000100800 */
[----:B------:R2:W-:Y:S01]  /*b9d0*/  STL [R1+0x17c], R25 ;  /* 0x00017c1901007387 */ /* 0x0005e20000100800 */
[----:B-1----:R-:W-:-:S05]  /*b9e0*/  IMAD.X R24, R21, 0x1, R23, P3 ;  /* 0x0000000115187824 */ /* 0x002fca00018e0617 */
[----:B------:R1:W-:Y:S01]  /*b9f0*/  STL [R1+0x778], R24 ;  /* 0x0007781801007387 */ /* 0x0003e20000100800 */
[----:B--2---:R-:W-:Y:S01]  /*ba00*/  IMAD.X R25, R2, 0x1, R23, P0 ;  /* 0x0000000102197824 */ /* 0x004fe200000e0617 */
[----:B------:R-:W-:Y:S02]  /*ba10*/  IADD3 R30, P0, R229, c[0x0][0x188], RZ ;  /* 0x00006200e51e7a10 */ /* 0x000fe40007f1e0ff */
[----:B-1----:R-:W-:-:S05]  /*ba20*/  IADD3 R24, P3, R228, c[0x0][0x188], RZ ;  /* 0x00006200e4187a10 */ /* 0x002fca0007f7e0ff */
[----:B------:R1:W-:Y:S04]  /*ba30*/  STL [R1+0x180], R24 ;  /* 0x0001801801007387 */ /* 0x0003e80000100800 */
[----:B------:R2:W-:Y:S04]  /*ba40*/  STL [R1+0x77c], R25 ;  /* 0x00077c1901007387 */ /* 0x0005e80000100800 */
[----:B------:R3:W-:Y:S01]  /*ba50*/  STL [R1+0x184], R30 ;  /* 0x0001841e01007387 */ /* 0x0007e20000100800 */
[----:B-1----:R-:W-:Y:S01]  /*ba60*/  SHF.R.S32.HI R24, RZ, 0x1f, R230 ;  /* 0x0000001fff187819 */ /* 0x002fe200000114e6 */
[----:B--2---:R-:W-:Y:S01]  /*ba70*/  IMAD.X R25, R20, 0x1, R23, P6 ;  /* 0x0000000114197824 */ /* 0x004fe200030e0617 */
[----:B------:R-:W-:Y:S01]  /*ba80*/  SHF.L.U64.HI R23, R252, 0x2, R22 ;  /* 0x00000002fc177819 */ /* 0x000fe20000010216 */
[----:B------:R-:W-:Y:S01]  /*ba90*/  IMAD.X R252, R22, 0x1, R26, P5 ;  /* 0x0000000116fc7824 */ /* 0x000fe200028e061a */
[----:B------:R-:W-:Y:S01]  /*baa0*/  SHF.L.U64.HI R22, R235, 0x2, R21 ;  /* 0x00000002eb167819 */ /* 0x000fe20000010215 */
[----:B---3--:R-:W-:Y:S01]  /*bab0*/  CS2R R30, SRZ ;  /* 0x00000000001e7805 */ /* 0x008fe2000001ff00 */
[----:B------:R-:W-:Y:S01]  /*bac0*/  STL [R1+0x780], R25 ;  /* 0x0007801901007387 */ /* 0x000fe20000100800 */
[----:B------:R-:W-:-:S03]  /*bad0*/  CS2R R234, SRZ ;  /* 0x0000000000ea7805 */ /* 0x000fc6000001ff00 */
[----:B------:R1:W-:Y:S04]  /*bae0*/  STL [R1+0x6f0], R23 ;  /* 0x0006f01701007387 */ /* 0x0003e80000100800 */
[----:B------:R2:W-:Y:S01]  /*baf0*/  STL [R1+0x6ec], R22 ;  /* 0x0006ec1601007387 */ /* 0x0005e20000100800 */
[----:B-1----:R-:W-:Y:S01]  /*bb00*/  IMAD.X R23, R21, 0x1, R26, P4 ;  /* 0x0000000115177824 */ /* 0x002fe200020e061a */
[----:B------:R-:W-:Y:S01]  /*bb10*/  SHF.L.U64.HI R21, R228, 0x2, R2 ;  /* 0x00000002e4157819 */ /* 0x000fe20000010202 */
[----:B--2---:R-:W-:-:S03]  /*bb20*/  IMAD.X R22, R2, 0x1, R26, P3 ;  /* 0x0000000102167824 */ /* 0x004fc600018e061a */
[----:B------:R1:W-:Y:S01]  /*bb30*/  STL [R1+0x784], R23 ;  /* 0x0007841701007387 */ /* 0x0003e20000100800 */
[----:B------:R-:W-:-:S03]  /*bb40*/  IMAD R2, R27, 0x820, RZ ;  /* 0x000008201b027824 */ /* 0x000fc600078e02ff */
[----:B------:R2:W-:Y:S02]  /*bb50*/  STL [R1+0x6e8], R21 ;  /* 0x0006e81501007387 */ /* 0x0005e40000100800 */
[----:B------:R-:W-:Y:S02]  /*bb60*/  LOP3.LUT R0, R2, R0, RZ, 0x3c, !PT ;  /* 0x0000000002007212 */ /* 0x000fe400078e3cff */
[----:B------:R3:W-:Y:S01]  /*bb70*/  STL [R1+0x164], R22 ;  /* 0x0001641601007387 */ /* 0x0007e20000100800 */
[----:B-1----:R-:W-:Y:S02]  /*bb80*/  IMAD.X R23, R20, 0x1, R26, P0 ;  /* 0x0000000114177824 */ /* 0x002fe400000e061a */
[----:B------:R-:W-:Y:S01]  /*bb90*/  CS2R R26, SRZ ;  /* 0x00000000001a7805 */ /* 0x000fe2000001ff00 */
[----:B--2---:R-:W-:Y:S02]  /*bba0*/  IMAD R21, R28, 0x90, RZ ;  /* 0x000000901c157824 */ /* 0x004fe400078e02ff */
[----:B------:R-:W-:Y:S01]  /*bbb0*/  STL [R1+0x788], R23 ;  /* 0x0007881701007387 */ /* 0x000fe20000100800 */
[----:B---3--:R-:W-:-:S02]  /*bbc0*/  SHF.L.U64.HI R22, R229, 0x2, R20 ;  /* 0x00000002e5167819 */ /* 0x008fc40000010214 */
[----:B------:R-:W-:Y:S01]  /*bbd0*/  LEA.HI R20, R24, R230, RZ, 0x5 ;  /* 0x000000e618147211 */ /* 0x000fe200078f28ff */
[----:B------:R-:W-:Y:S01]  /*bbe0*/  IMAD.MOV.U32 R230, RZ, RZ, c[0x0][0x18c] ;  /* 0x00006300ffe67624 */ /* 0x000fe200078e00ff */
[----:B------:R-:W-:Y:S01]  /*bbf0*/  MOV R229, c[0x0][0x180] ;  /* 0x0000600000e57a02 */ /* 0x000fe20000000f00 */
[----:B------:R1:W-:Y:S01]  /*bc00*/  STL [R1+0x6e4], R22 ;  /* 0x0006e41601007387 */ /* 0x0003e20000100800 */
[----:B------:R-:W-:Y:S01]  /*bc10*/  CS2R R24, SRZ ;  /* 0x0000000000187805 */ /* 0x000fe2000001ff00 */
[----:B------:R-:W-:Y:S01]  /*bc20*/  IMAD.SHL.U32 R230, R230, 0x20, RZ ;  /* 0x00000020e6e67824 */ /* 0x000fe200078e00ff */
[----:B------:R-:W-:Y:S01]  /*bc30*/  IADD3 R229, R229, -0x80, RZ ;  /* 0xffffff80e5e57810 */ /* 0x000fe20007ffe0ff */
[----:B------:R2:W-:Y:S03]  /*bc40*/  STL [R1+0x270], R0 ;  /* 0x0002700001007387 */ /* 0x0005e60000100800 */
[----:B------:R-:W-:Y:S01]  /*bc50*/  LEA R20, P0, R230, c[0x0][0x168], 0x4 ;  /* 0x00005a00e6147a11 */ /* 0x000fe200078020ff */
[----:B------:R-:W-:Y:S01]  /*bc60*/  IMAD.MOV.U32 R2, RZ, RZ, R229 ;  /* 0x000000ffff027224 */ /* 0x000fe200078e00e5 */
[----:B-1----:R-:W-:Y:S01]  /*bc70*/  CS2R R22, SRZ ;  /* 0x0000000000167805 */ /* 0x002fe2000001ff00 */
[----:B------:R-:W-:Y:S01]  /*bc80*/  CS2R R228, SRZ ;  /* 0x0000000000e47805 */ /* 0x000fe2000001ff00 */
[----:B--2---:R-:W-:Y:S01]  /*bc90*/  LOP3.LUT R0, R21, 0x30, R29, 0x78, !PT ;  /* 0x0000003015007812 */ /* 0x004fe200078e781d */
[----:B------:R-:W-:Y:S01]  /*bca0*/  IMAD.MOV.U32 R21, RZ, RZ, 0x3 ;  /* 0x00000003ff157424 */ /* 0x000fe200078e00ff */
[----:B------:R-:W-:-:S03]  /*bcb0*/  CS2R R28, SRZ ;  /* 0x00000000001c7805 */ /* 0x000fc6000001ff00 */
[----:B------:R1:W-:Y:S04]  /*bcc0*/  STL [R1+0x274], R0 ;  /* 0x0002740001007387 */ /* 0x0003e80000100800 */
[----:B------:R2:W-:Y:S04]  /*bcd0*/  STL [R1+0x248], R20 ;  /* 0x0002481401007387 */ /* 0x0005e80000100800 */
[----:B------:R-:W-:Y:S01]  /*bce0*/  STL [R1+0x260], RZ ;  /* 0x000260ff01007387 */ /* 0x000fe20000100800 */
[----:B-1----:R-:W-:-:S03]  /*bcf0*/  LEA R0, P3, R231, c[0x0][0x160], 0x4 ;  /* 0x00005800e7007a11 */ /* 0x002fc600078620ff */
[----:B------:R-:W-:Y:S01]  /*bd00*/  STL [R1+0x24c], R21 ;  /* 0x00024c1501007387 */ /* 0x000fe20000100800 */
[----:B------:R-:W-:Y:S01]  /*bd10*/  CS2R R230, SRZ ;  /* 0x0000000000e67805 */ /* 0x000fe2000001ff00 */
[----:B--2---:R-:W-:-:S05]  /*bd20*/  IMAD.MOV.U32 R20, RZ, RZ, -0x1 ;  /* 0xffffffffff147424 */ /* 0x004fca00078e00ff */
[----:B------:R1:W-:Y:S04]  /*bd30*/  STL [R1+0x250], R20 ;  /* 0x0002501401007387 */ /* 0x0003e80000100800 */
[----:B------:R-:W-:Y:S04]  /*bd40*/  STL [R1+0x90], RZ ;  /* 0x000090ff01007387 */ /* 0x000fe80000100800 */
[----:B------:R-:W-:Y:S01]  /*bd50*/  STL [R1+0x94], RZ ;  /* 0x000094ff01007387 */ /* 0x000fe20000100800 */
[----:B-1----:R-:W-:-:S03]  /*bd60*/  CS2R R20, SRZ ;  /* 0x0000000000147805 */ /* 0x002fc6000001ff00 */
[----:B------:R-:W-:Y:S04]  /*bd70*/  STL [R1+0x98], RZ ;  /* 0x000098ff01007387 */ /* 0x000fe80000100800 */
        /* <DEDUP_REMOVED lines=57> */
[----:B------:R-:W-:Y:S04]  /*c110*/  STL [R1], RZ ;  /* 0x000000ff01007387 */ /* 0x000fe80000100800 */
[----:B------:R-:W-:Y:S04]  /*c120*/  STL [R1+0x4], RZ ;  /* 0x000004ff01007387 */ /* 0x000fe80000100800 */
[----:B------:R-:W-:Y:S04]  /*c130*/  STL [R1+0x8], RZ ;  /* 0x000008ff01007387 */ /* 0x000fe80000100800 */
[----:B------:R-:W-:Y:S04]  /*c140*/  STL [R1+0xc], RZ ;  /* 0x00000cff01007387 */ /* 0x000fe80000100800 */
[----:B------:R1:W-:Y:S04]  /*c150*/  STL [R1+0x6f4], R10 ;  /* 0x0006f40a01007387 */ /* 0x0003e80000100800 */
[----:B-1----:R-:W2:Y:S04]  /*c160*/  LDL.LU R10, [R1+0x8c4] ;  /* 0x0008c400010a7983 */ /* 0x002ea80000300800 */
[----:B------:R1:W-:Y:S04]  /*c170*/  STL [R1+0x6e0], R9 ;  /* 0x0006e00901007387 */ /* 0x0003e80000100800 */
[----:B-1----:R-:W3:Y:S01]  /*c180*/  LDL.LU R9, [R1+0x214] ;  /* 0x0002140001097983 */ /* 0x002ee20000300800 */
[----:B--2---:R-:W-:-:S05]  /*c190*/  SHF.L.U64.HI R7, R10, 0x2, R7 ;  /* 0x000000020a077819 */ /* 0x004fca0000010207 */
[----:B------:R1:W-:Y:S04]  /*c1a0*/  STL [R1+0x6dc], R7 ;  /* 0x0006dc0701007387 */ /* 0x0003e80000100800 */
[----:B-1----:R-:W2:Y:S01]  /*c1b0*/  LDL.LU R7, [R1+0x8c0] ;  /* 0x0008c00001077983 */ /* 0x002ea20000300800 */
[----:B------:R-:W-:-:S05]  /*c1c0*/  IMAD.SHL.U32 R10, R10, 0x4, RZ ;  /* 0x000000040a0a7824 */ /* 0x000fca00078e00ff */
[----:B------:R1:W-:Y:S04]  /*c1d0*/  STL [R1+0x6d8], R10 ;  /* 0x0006d80a01007387 */ /* 0x0003e80000100800 */
[----:B-1----:R-:W4:Y:S01]  /*c1e0*/  LDL.LU R10, [R1+0x210] ;  /* 0x00021000010a7983 */ /* 0x002f220000300800 */
[----:B--2---:R-:W-:-:S05]  /*c1f0*/  SHF.L.U64.HI R8, R7, 0x2, R8 ;  /* 0x0000000207087819 */ /* 0x004fca0000010208 */
[----:B------:R1:W-:Y:S04]  /*c200*/  STL [R1+0x6d4], R8 ;  /* 0x0006d40801007387 */ /* 0x0003e80000100800 */
[----:B-1----:R-:W2:Y:S01]  /*c210*/  LDL.LU R8, [R1+0x8bc] ;  /* 0x0008bc0001087983 */ /* 0x002ea20000300800 */
[----:B------:R-:W-:-:S05]  /*c220*/  SHF.L.U32 R7, R7, 0x2, RZ ;  /* 0x0000000207077819 */ /* 0x000fca00000006ff */
[----:B------:R1:W-:Y:S04]  /*c230*/  STL [R1+0x6d0], R7 ;  /* 0x0006d00701007387 */ /* 0x0003e80000100800 */
[----:B-1----:R-:W3:Y:S01]  /*c240*/  LDL.LU R7, [R1+0x20c] ;  /* 0x00020c0001077983 */ /* 0x002ee20000300800 */
[----:B--2---:R-:W-:-:S05]  /*c250*/  SHF.L.U64.HI R6, R8, 0x2, R6 ;  /* 0x0000000208067819 */ /* 0x004fca0000010206 */
[----:B------:R1:W-:Y:S04]  /*c260*/  STL [R1+0x6cc], R6 ;  /* 0x0006cc0601007387 */ /* 0x0003e80000100800 */
[----:B-1----:R-:W2:Y:S01]  /*c270*/  LDL.LU R6, [R1+0x8b8] ;  /* 0x0008b80001067983 */ /* 0x002ea20000300800 */
[----:B------:R-:W-:-:S05]  /*c280*/  IMAD.SHL.U32 R8, R8, 0x4, RZ ;  /* 0x0000000408087824 */ /* 0x000fca00078e00ff */
[----:B------:R1:W-:Y:S04]  /*c290*/  STL [R1+0x6c8], R8 ;  /* 0x0006c80801007387 */ /* 0x0003e80000100800 */
[----:B-1----:R-:W3:Y:S01]  /*c2a0*/  LDL.LU R8, [R1+0x208] ;  /* 0x0002080001087983 */ /* 0x002ee20000300800 */
[----:B--2---:R-:W-:-:S05]  /*c2b0*/  SHF.L.U64.HI R5, R6, 0x2, R5 ;  /* 0x0000000206057819 */ /* 0x004fca0000010205 */
[----:B------:R1:W-:Y:S04]  /*c2c0*/  STL [R1+0x6c4], R5 ;  /* 0x0006c40501007387 */ /* 0x0003e80000100800 */
[----:B-1----:R-:W2:Y:S01]  /*c2d0*/  LDL.LU R5, [R1+0x8b4] ;  /* 0x0008b40001057983 */ /* 0x002ea20000300800 */
[----:B------:R-:W-:-:S05]  /*c2e0*/  IMAD.SHL.U32 R6, R6, 0x4, RZ ;  /* 0x0000000406067824 */ /* 0x000fca00078e00ff */
[----:B------:R2:W-:Y:S02]  /*c2f0*/  STL [R1+0x6c0], R6 ;  /* 0x0006c00601007387 */ /* 0x0005e40000100800 */
[C---:B--2---:R-:W-:Y:S02]  /*c300*/  SHF.L.U64.HI R6, R5.reuse, 0x2, R11 ;  /* 0x0000000205067819 */ /* 0x044fe4000001020b */
[----:B------:R-:W2:Y:S01]  /*c310*/  LDL.LU R11, [R1+0x8b0] ;  /* 0x0008b000010b7983 */ /* 0x000ea20000300800 */
[----:B------:R-:W-:-:S03]  /*c320*/  IMAD.SHL.U32 R5, R5, 0x4, RZ ;  /* 0x0000000405057824 */ /* 0x000fc600078e00ff */
[----:B------:R1:W-:Y:S02]  /*c330*/  STL [R1+0x6bc], R6 ;  /* 0x0006bc0601007387 */ /* 0x0003e40000100800 */
[C---:B-1----:R-:W-:Y:S02]  /*c340*/  SHF.L.U64.HI R6, R4.reuse, 0x2, R12 ;  /* 0x0000000204067819 */ /* 0x042fe4000001020c */
[----:B------:R-:W3:Y:S04]  /*c350*/  LDL.LU R12, [R1+0x8ac] ;  /* 0x0008ac00010c7983 */ /* 0x000ee80000300800 */
[----:B------:R1:W-:Y:S04]  /*c360*/  STL [R1+0x6b8], R5 ;  /* 0x0006b80501007387 */ /* 0x0003e80000100800 */
[----:B------:R-:W-:Y:S01]  /*c370*/  STL [R1+0x6b4], R6 ;  /* 0x0006b40601007387 */ /* 0x000fe20000100800 */
[----:B-1----:R-:W-:Y:S01]  /*c380*/  IMAD.SHL.U32 R5, R4, 0x4, RZ ;  /* 0x0000000404057824 */ /* 0x002fe200078e00ff */
[----:B------:R-:W-:-:S02]  /*c390*/  SHF.L.U64.HI R4, R3, 0x2, R13 ;  /* 0x0000000203047819 */ /* 0x000fc4000001020d */
[----:B------:R-:W4:Y:S01]  /*c3a0*/  LDL.LU R13, [R1+0x8a8] ;  /* 0x0008a800010d7983 */ /* 0x000f220000300800 */
[----:B------:R-:W-:-:S03]  /*c3b0*/  IMAD.SHL.U32 R3, R3, 0x4, RZ ;  /* 0x0000000403037824 */ /* 0x000fc600078e00ff */
[----:B------:R2:W-:Y:S04]  /*c3c0*/  STL [R1+0x6b0], R5 ;  /* 0x0006b00501007387 */ /* 0x0005e80000100800 */
[----:B------:R-:W-:Y:S01]  /*c3d0*/  STL [R1+0x6ac], R4 ;  /* 0x0006ac0401007387 */ /* 0x000fe20000100800 */
[----:B--2---:R-:W-:-:S03]  /*c3e0*/  SHF.L.U64.HI R5, R11, 0x2, R14 ;  /* 0x000000020b057819 */ /* 0x004fc6000001020e */
[----:B------:R-:W2:Y:S04]  /*c3f0*/  LDL.LU R14, [R1+0x8a4] ;  /* 0x0008a400010e7983 */ /* 0x000ea80000300800 */
[----:B------:R1:W-:Y:S04]  /*c400*/  STL [R1+0x6a8], R3 ;  /* 0x0006a80301007387 */ /* 0x0003e80000100800 */
[----:B------:R4:W-:Y:S01]  /*c410*/  STL [R1+0x6a4], R5 ;  /* 0x0006a40501007387 */ /* 0x0009e20000100800 */
[----:B-1----:R-:W-:Y:S01]  /*c420*/  IMAD.SHL.U32 R3, R11, 0x4, RZ ;  /* 0x000000040b037824 */ /* 0x002fe200078e00ff */
[----:B---3--:R-:W-:-:S02]  /*c430*/  SHF.L.U64.HI R4, R12, 0x2, R15 ;  /* 0x000000020c047819 */ /* 0x008fc4000001020f */
[----:B------:R-:W3:Y:S04]  /*c440*/  LDL.LU R15, [R1+0x8a0] ;  /* 0x0008a000010f7983 */ /* 0x000ee80000300800 */
[----:B------:R1:W-:Y:S04]  /*c450*/  STL [R1+0x6a0], R3 ;  /* 0x0006a00301007387 */ /* 0x0003e80000100800 */
[----:B------:R1:W-:Y:S01]  /*c460*/  STL [R1+0x69c], R4 ;  /* 0x00069c0401007387 */ /* 0x0003e20000100800 */
[----:B----4-:R-:W-:Y:S01]  /*c470*/  SHF.L.U64.HI R5, R13, 0x2, R16 ;  /* 0x000000020d057819 */ /* 0x010fe20000010210 */
[----:B-1----:R-:W-:-:S02]  /*c480*/  IMAD.SHL.U32 R3, R12, 0x4, RZ ;  /* 0x000000040c037824 */ /* 0x002fc400078e00ff */
        /* <DEDUP_REMOVED lines=8> */
[----:B-1----:R-:W-:Y:S02]  /*c510*/  SHF.L.U32 R4, R14, 0x2, RZ ;  /* 0x000000020e047819 */ /* 0x002fe400000006ff */
[C---:B---3--:R-:W-:Y:S01]  /*c520*/  SHF.L.U64.HI R5, R15.reuse, 0x2, R8 ;  /* 0x000000020f057819 */ /* 0x048fe20000010208 */
[----:B------:R-:W-:-:S02]  /*c530*/  IMAD.SHL.U32 R3, R15, 0x4, RZ ;  /* 0x000000040f037824 */ /* 0x000fc400078e00ff */
[----:B------:R4:W-:Y:S04]  /*c540*/  STL [R1+0x688], R4 ;  /* 0x0006880401007387 */ /* 0x0009e80000100800 */
[----:B------:R1:W-:Y:S04]  /*c550*/  STL [R1+0x684], R5 ;  /* 0x0006840501007387 */ /* 0x0003e80000100800 */
[----:B------:R3:W-:Y:S01]  /*c560*/  STL [R1+0x680], R3 ;  /* 0x0006800301007387 */ /* 0x0007e20000100800 */
[C---:B----4-:R-:W-:Y:S01]  /*c570*/  SHF.L.U64.HI R4, R16.reuse, 0x2, R7 ;  /* 0x0000000210047819 */ /* 0x050fe20000010207 */
[----:B-1----:R-:W-:-:S04]  /*c580*/  IMAD.SHL.U32 R5, R16, 0x4, RZ ;  /* 0x0000000410057824 */ /* 0x002fc800078e00ff */
[----:B------:R1:W-:Y:S01]  /*c590*/  STL [R1+0x67c], R4 ;  /* 0x00067c0401007387 */ /* 0x0003e20000100800 */
[----:B---3--:R-:W-:-:S03]  /*c5a0*/  SHF.L.U64.HI R3, R17, 0x2, R10 ;  /* 0x0000000211037819 */ /* 0x008fc6000001020a */
[----:B------:R-:W-:Y:S04]  /*c5b0*/  STL [R1+0x678], R5 ;  /* 0x0006780501007387 */ /* 0x000fe80000100800 */
[----:B------:R-:W-:Y:S01]  /*c5c0*/  STL [R1+0x674], R3 ;  /* 0x0006740301007387 */ /* 0x000fe20000100800 */
[----:B-1----:R-:W-:-:S05]  /*c5d0*/  IMAD.SHL.U32 R4, R17, 0x4, RZ ;  /* 0x0000000411047824 */ /* 0x002fca00078e00ff */
[----:B------:R1:W-:Y:S02]  /*c5e0*/  STL [R1+0x670], R4 ;  /* 0x0006700401007387 */ /* 0x0003e40000100800 */
[----:B-1----:R-:W-:Y:S02]  /*c5f0*/  SHF.L.U64.HI R4, R19, 0x2, R146 ;  /* 0x0000000213047819 */ /* 0x002fe40000010292 */
[C---:B--2---:R-:W-:Y:S01]  /*c600*/  SHF.L.U64.HI R5, R18.reuse, 0x2, R9 ;  /* 0x0000000212057819 */ /* 0x044fe20000010209 */
[----:B------:R-:W-:-:S04]  /*c610*/  IMAD.SHL.U32 R3, R18, 0x4, RZ ;  /* 0x0000000412037824 */ /* 0x000fc800078e00ff */
[----:B------:R1:W-:Y:S04]  /*c620*/  STL [R1+0x66c], R5 ;  /* 0x00066c0501007387 */ /* 0x0003e80000100800 */
[----:B------:R-:W2:Y:S04]  /*c630*/  LDL.LU R146, [R1+0x894] ;  /* 0x0008940001927983 */ /* 0x000ea80000300800 */
[----:B------:R3:W-:Y:S01]  /*c640*/  STL [R1+0x668], R3 ;  /* 0x0006680301007387 */ /* 0x0007e20000100800 */
[----:B-1----:R-:W-:-:S03]  /*c650*/  SHF.L.U64.HI R5, R144, 0x2, R147 ;  /* 0x0000000290057819 */ /* 0x002fc60000010293 */
[----:B------:R1:W-:Y:S04]  /*c660*/  STL [R1+0x664], R4 ;  /* 0x0006640401007387 */ /* 0x0003e80000100800 */
[----:B------:R-:W4:Y:S01]  /*c670*/  LDL.LU R147, [R1+0x890] ;  /* 0x0008900001937983 */ /* 0x000f220000300800 */
[----:B---3--:R-:W-:-:S05]  /*c680*/  IMAD.SHL.U32 R3, R19, 0x4, RZ ;  /* 0x0000000413037824 */ /* 0x008fca00078e00ff */
[----:B------:R3:W-:Y:S01]  /*c690*/  STL [R1+0x660], R3 ;  /* 0x0006600301007387 */ /* 0x0007e20000100800 */
[----:B-1----:R-:W-:-:S03]  /*c6a0*/  SHF.L.U64.HI R4, R145, 0x2, R148 ;  /* 0x0000000291047819 */ /* 0x002fc60000010294 */
[----:B------:R2:W-:Y:S04]  /*c6b0*/  STL [R1+0x65c], R5 ;  /* 0x00065c0501007387 */ /* 0x0005e80000100800 */
[----:B------:R-:W4:Y:S01]  /*c6c0*/  LDL.LU R148, [R1+0x88c] ;  /* 0x00088c0001947983 */ /* 0x000f220000300800 */
[----:B---3--:R-:W-:-:S05]  /*c6d0*/  IMAD.SHL.U32 R3, R144, 0x4, RZ ;  /* 0x0000000490037824 */ /* 0x008fca00078e00ff */
[----:B------:R1:W-:Y:S04]  /*c6e0*/  STL [R1+0x658], R3 ;  /* 0x0006580301007387 */ /* 0x0003e80000100800 */
[----:B------:R4:W-:Y:S01]  /*c6f0*/  STL [R1+0x654], R4 ;  /* 0x0006540401007387 */ /* 0x0009e20000100800 */
[----:B--2---:R-:W-:-:S03]  /*c700*/  SHF.L.U64.HI R5, R146, 0x2, R149 ;  /* 0x0000000292057819 */ /* 0x004fc60000010295 */
[----:B------:R-:W2:Y:S01]  /*c710*/  LDL.LU R149, [R1+0x888] ;  /* 0x0008880001957983 */ /* 0x000ea20000300800 */
[----:B-1----:R-:W-:-:S05]  /*c720*/  IMAD.SHL.U32 R3, R145, 0x4, RZ ;  /* 0x0000000491037824 */ /* 0x002fca00078e00ff */
[----:B------:R1:W-:Y:S01]  /*c730*/  STL [R1+0x650], R3 ;  /* 0x0006500301007387 */ /* 0x0003e20000100800 */
[----:B----4-:R-:W-:-:S03]  /*c740*/  SHF.L.U64.HI R4, R147, 0x2, R150 ;  /* 0x0000000293047819 */ /* 0x010fc60000010296 */
[----:B------:R3:W-:Y:S04]  /*c750*/  STL [R1+0x64c], R5 ;  /* 0x00064c0501007387 */ /* 0x0007e80000100800 */
[----:B------:R-:W4:Y:S01]  /*c760*/  LDL.LU R150, [R1+0x884] ;  /* 0x0008840001967983 */ /* 0x000f220000300800 */
[----:B-1----:R-:W-:-:S05]  /*c770*/  IMAD.SHL.U32 R3, R146, 0x4, RZ ;  /* 0x0000000492037824 */ /* 0x002fca00078e00ff */
[----:B------:R1:W-:Y:S01]  /*c780*/  STL [R1+0x648], R3 ;  /* 0x0006480301007387 */ /* 0x0003e20000100800 */
[----:B---3--:R-:W-:-:S03]  /*c790*/  SHF.L.U64.HI R5, R148, 0x2, R151 ;  /* 0x0000000294057819 */ /* 0x008fc60000010297 */
[----:B------:R2:W-:Y:S04]  /*c7a0*/  STL [R1+0x644], R4 ;  /* 0x0006440401007387 */ /* 0x0005e80000100800 */
[----:B------:R-:W3:Y:S01]  /*c7b0*/  LDL.LU R151, [R1+0x880] ;  /* 0x0008800001977983 */ /* 0x000ee20000300800 */
[----:B-1----:R-:W-:-:S05]  /*c7c0*/  SHF.L.U32 R3, R147, 0x2, RZ ;  /* 0x0000000293037819 */ /* 0x002fca00000006ff */
[----:B------:R1:W-:Y:S04]  /*c7d0*/  STL [R1+0x640], R3 ;  /* 0x0006400301007387 */ /* 0x0003e80000100800 */
[----:B------:R4:W-:Y:S01]  /*c7e0*/  STL [R1+0x63c], R5 ;  /* 0x00063c0501007387 */ /* 0x0009e20000100800 */
[----:B--2---:R-:W-:-:S03]  /*c7f0*/  SHF.L.U64.HI R4, R149, 0x2, R152 ;  /* 0x0000000295047819 */ /* 0x004fc60000010298 */
[----:B------:R-:W2:Y:S01]  /*c800*/  LDL.LU R152, [R1+0x87c] ;  /* 0x00087c0001987983 */ /* 0x000ea20000300800 */
[----:B-1----:R-:W-:-:S05]  /*c810*/  IMAD.SHL.U32 R3, R148, 0x4, RZ ;  /* 0x0000000494037824 */ /* 0x002fca00078e00ff */
[----:B------:R1:W-:Y:S04]  /*c820*/  STL [R1+0x638], R3 ;  /* 0x0006380301007387 */ /* 0x0003e80000100800 */
[----:B------:R3:W-:Y:S01]  /*c830*/  STL [R1+0x634], R4 ;  /* 0x0006340401007387 */ /* 0x0007e20000100800 */
[----:B----4-:R-:W-:-:S03]  /*c840*/  SHF.L.U64.HI R5, R150, 0x2, R153 ;  /* 0x0000000296057819 */ /* 0x010fc60000010299 */
[----:B------:R-:W4:Y:S01]  /*c850*/  LDL.LU R153, [R1+0x878] ;  /* 0x0008780001997983 */ /* 0x000f220000300800 */
[----:B-1----:R-:W-:-:S05]  /*c860*/  IMAD.SHL.U32 R3, R149, 0x4, RZ ;  /* 0x0000000495037824 */ /* 0x002fca00078e00ff */
[----:B------:R1:W-:Y:S04]  /*c870*/  STL [R1+0x630], R3 ;  /* 0x0006300301007387 */ /* 0x0003e80000100800 */
[----:B------:R2:W-:Y:S01]  /*c880*/  STL [R1+0x62c], R5 ;  /* 0x00062c0501007387 */ /* 0x0005e20000100800 */
[----:B---3--:R-:W-:-:S03]  /*c890*/  SHF.L.U64.HI R4, R151, 0x2, R154 ;  /* 0x0000000297047819 */ /* 0x008fc6000001029a */
[----:B------:R-:W3:Y:S01]  /*c8a0*/  LDL.LU R154, [R1+0x874] ;  /* 0x00087400019a7983 */ /* 0x000ee20000300800 */
[----:B-1----:R-:W-:-:S05]  /*c8b0*/  IMAD.SHL.U32 R3, R150, 0x4, RZ ;  /* 0x0000000496037824 */ /* 0x002fca00078e00ff */
        /* <DEDUP_REMOVED lines=156> */
[----:B------:R-:W-:Y:S01]  /*d280*/  STL [R1+0x524], R5 ;  /* 0x0005240501007387 */ /* 0x000fe20000100800 */
[----:B----4-:R-:W-:-:S03]  /*d290*/  SHF.L.U64.HI R4, R183, 0x2, R186 ;  /* 0x00000002b7047819 */ /* 0x010fc600000102ba */
[----:B------:R-:W4:Y:S01]  /*d2a0*/  LDL.LU R186, [R1+0x7f4] ;  /* 0x0007f40001ba7983 */ /* 0x000f220000300800 */
[----:B-1----:R-:W-:-:S05]  /*d2b0*/  SHF.L.U32 R3, R182, 0x2, RZ ;  /* 0x00000002b6037819 */ /* 0x002fca00000006ff */
[----:B------:R1:W-:Y:S04]  /*d2c0*/  STL [R1+0x520], R3 ;  /* 0x0005200301007387 */ /* 0x0003e80000100800 */
[----:B------:R-:W4:Y:S01]  /*d2d0*/  LDL.LU R9, [R1+0x31c] ;  /* 0x00031c0001097983 */ /* 0x000f220000300800 */
[----:B-1----:R-:W-:-:S03]  /*d2e0*/  IMAD.SHL.U32 R3, R183, 0x4, RZ ;  /* 0x00000004b7037824 */ /* 0x002fc600078e00ff */
[----:B------:R3:W-:Y:S04]  /*d2f0*/  STL [R1+0x51c], R4 ;  /* 0x00051c0401007387 */ /* 0x0007e80000100800 */
[----:B------:R1:W-:Y:S01]  /*d300*/  STL [R1+0x518], R3 ;  /* 0x0005180301007387 */ /* 0x0003e20000100800 */
[----:B---3--:R-:W-:-:S03]  /*d310*/  SHF.L.U64.HI R4, R184, 0x2, R187 ;  /* 0x00000002b8047819 */ /* 0x008fc600000102bb */
[----:B------:R-:W3:Y:S04]  /*d320*/  LDL.LU R187, [R1+0x7f0] ;  /* 0x0007f00001bb7983 */ /* 0x000ee80000300800 */
        /* <DEDUP_REMOVED lines=8> */
[----:B-1----:R-:W-:-:S05]  /*d3b0*/  IMAD.SHL.U32 R3, R185, 0x4, RZ ;  /* 0x00000004b9037824 */ /* 0x002fca00078e00ff */
[----:B------:R1:W-:Y:S04]  /*d3c0*/  STL [R1+0x508], R3 ;  /* 0x0005080301007387 */ /* 0x0003e80000100800 */
[----:B------:R2:W-:Y:S01]  /*d3d0*/  STL [R1+0x504], R4 ;  /* 0x0005040401007387 */ /* 0x0005e20000100800 */
[----:B-1----:R-:W-:Y:S01]  /*d3e0*/  IMAD.SHL.U32 R3, R186, 0x4, RZ ;  /* 0x00000004ba037824 */ /* 0x002fe200078e00ff */
[----:B---3--:R-:W-:Y:S02]  /*d3f0*/  SHF.L.U64.HI R5, R187, 0x2, R190 ;  /* 0x00000002bb057819 */ /* 0x008fe400000102be */
[----:B------:R-:W3:Y:S04]  /*d400*/  LDL.LU R190, [R1+0x7e4] ;  /* 0x0007e40001be7983 */ /* 0x000ee80000300800 */
        /* <DEDUP_REMOVED lines=19> */
[----:B-1----:R-:W-:-:S05]  /*d540*/  SHF.L.U32 R3, R190, 0x2, RZ ;  /* 0x00000002be037819 */ /* 0x002fca00000006ff */
        /* <DEDUP_REMOVED lines=29> */
[----:B-1----:R-:W-:Y:S02]  /*d720*/  IMAD.SHL.U32 R3, R196, 0x4, RZ ;  /* 0x00000004c4037824 */ /* 0x002fe400078e00ff */
[----:B------:R-:W-:-:S03]  /*d730*/  IMAD.SHL.U32 R4, R197, 0x4, RZ ;  /* 0x00000004c5047824 */ /* 0x000fc600078e00ff */
[----:B------:R4:W-:Y:S04]  /*d740*/  STL [R1+0x4b0], R3 ;  /* 0x0004b00301007387 */ /* 0x0009e80000100800 */
[----:B------:R-:W-:Y:S01]  /*d750*/  STL [R1+0x4ac], R5 ;  /* 0x0004ac0501007387 */ /* 0x000fe20000100800 */
[----:B----4-:R-:W-:-:S03]  /*d760*/  SHF.L.U64.HI R3, R198, 0x2, R201 ;  /* 0x00000002c6037819 */ /* 0x010fc600000102c9 */
[----:B------:R-:W4:Y:S04]  /*d770*/  LDL.LU R201, [R1+0x7b8] ;  /* 0x0007b80001c97983 */ /* 0x000f280000300800 */
[----:B------:R1:W-:Y:S04]  /*d780*/  STL [R1+0x4a8], R4 ;  /* 0x0004a80401007387 */ /* 0x0003e80000100800 */
[----:B------:R-:W-:Y:S01]  /*d790*/  STL [R1+0x4a4], R3 ;  /* 0x0004a40301007387 */ /* 0x000fe20000100800 */
[----:B-1----:R-:W-:-:S05]  /*d7a0*/  SHF.L.U32 R4, R198, 0x2, RZ ;  /* 0x00000002c6047819 */ /* 0x002fca00000006ff */
[----:B------:R2:W-:Y:S01]  /*d7b0*/  STL [R1+0x4a0], R4 ;  /* 0x0004a00401007387 */ /* 0x0005e20000100800 */
[----:B---3--:R-:W-:-:S05]  /*d7c0*/  SHF.L.U64.HI R5, R199, 0x2, R9 ;  /* 0x00000002c7057819 */ /* 0x008fca0000010209 */
[----:B------:R-:W-:Y:S01]  /*d7d0*/  STL [R1+0x49c], R5 ;  /* 0x00049c0501007387 */ /* 0x000fe20000100800 */
[----:B--2---:R-:W-:-:S03]  /*d7e0*/  SHF.L.U64.HI R4, R200, 0x2, R202 ;  /* 0x00000002c8047819 */ /* 0x004fc600000102ca */
[----:B------:R-:W2:Y:S01]  /*d7f0*/  LDL.LU R202, [R1+0x7b4] ;  /* 0x0007b40001ca7983 */ /* 0x000ea20000300800 */
[----:B------:R-:W-:-:S05]  /*d800*/  IMAD.SHL.U32 R3, R199, 0x4, RZ ;  /* 0x00000004c7037824 */ /* 0x000fca00078e00ff */
[----:B------:R1:W-:Y:S04]  /*d810*/  STL [R1+0x498], R3 ;  /* 0x0004980301007387 */ /* 0x0003e80000100800 */
[----:B------:R-:W3:Y:S01]  /*d820*/  LDL.LU R13, [R1+0x34c] ;  /* 0x00034c00010d7983 */ /* 0x000ee20000300800 */
[----:B-1----:R-:W-:-:S03]  /*d830*/  IMAD.SHL.U32 R3, R200, 0x4, RZ ;  /* 0x00000004c8037824 */ /* 0x002fc600078e00ff */
[----:B------:R4:W-:Y:S04]  /*d840*/  STL [R1+0x494], R4 ;  /* 0x0004940401007387 */ /* 0x0009e80000100800 */
[----:B------:R1:W-:Y:S01]  /*d850*/  STL [R1+0x490], R3 ;  /* 0x0004900301007387 */ /* 0x0003e20000100800 */
[----:B----4-:R-:W-:-:S03]  /*d860*/  SHF.L.U64.HI R4, R201, 0x2, R203 ;  /* 0x00000002c9047819 */ /* 0x010fc600000102cb */
[----:B------:R-:W4:Y:S01]  /*d870*/  LDL.LU R203, [R1+0x7b0] ;  /* 0x0007b00001cb7983 */ /* 0x000f220000300800 */
[----:B-1----:R-:W-:-:S03]  /*d880*/  IMAD.SHL.U32 R3, R201, 0x4, RZ ;  /* 0x00000004c9037824 */ /* 0x002fc600078e00ff */
[----:B------:R-:W3:Y:S04]  /*d890*/  LDL.LU R12, [R1+0x350] ;  /* 0x00035000010c7983 */ /* 0x000ee80000300800 */
[----:B------:R2:W-:Y:S04]  /*d8a0*/  STL [R1+0x48c], R4 ;  /* 0x00048c0401007387 */ /* 0x0005e80000100800 */
[----:B------:R-:W3:Y:S04]  /*d8b0*/  LDL.LU R11, [R1+0x354] ;  /* 0x00035400010b7983 */ /* 0x000ee80000300800 */
[----:B------:R1:W-:Y:S01]  /*d8c0*/  STL [R1+0x488], R3 ;  /* 0x0004880301007387 */ /* 0x0003e20000100800 */
[----:B--2---:R-:W-:-:S03]  /*d8d0*/  SHF.L.U64.HI R4, R202, 0x2, R204 ;  /* 0x00000002ca047819 */ /* 0x004fc600000102cc */
[----:B------:R-:W2:Y:S01]  /*d8e0*/  LDL.LU R204, [R1+0x7ac] ;  /* 0x0007ac0001cc7983 */ /* 0x000ea20000300800 */
[----:B------:R-:W-:-:S03]  /*d8f0*/  IMAD.SHL.U32 R5, R202, 0x4, RZ ;  /* 0x00000004ca057824 */ /* 0x000fc600078e00ff */
[----:B-1----:R-:W3:Y:S04]  /*d900*/  LDL.LU R3, [R1+0x358] ;  /* 0x0003580001037983 */ /* 0x002ee80000300800 */
[----:B------:R1:W-:Y:S04]  /*d910*/  STL [R1+0x484], R4 ;  /* 0x0004840401007387 */ /* 0x0003e80000100800 */
[----:B-1----:R-:W3:Y:S04]  /*d920*/  LDL.LU R4, [R1+0x35c] ;  /* 0x00035c0001047983 */ /* 0x002ee80000300800 */
[----:B------:R-:W3:Y:S04]  /*d930*/  LDL.LU R6, [R1+0x360] ;  /* 0x0003600001067983 */ /* 0x000ee80000300800 */
[----:B------:R1:W-:Y:S01]  /*d940*/  STL [R1+0x480], R5 ;  /* 0x0004800501007387 */ /* 0x0003e20000100800 */
[----:B----4-:R-:W-:-:S03]  /*d950*/  SHF.L.U64.HI R7, R203, 0x2, R205 ;  /* 0x00000002cb077819 */ /* 0x010fc600000102cd */
[----:B------:R-:W4:Y:S04]  /*d960*/  LDL.LU R10, [R1+0x20] ;  /* 0x00002000010a7983 */ /* 0x000f280000300800 */
[----:B------:R-:W3:Y:S01]  /*d970*/  LDL.LU R205, [R1+0x7a8] ;  /* 0x0007a80001cd7983 */ /* 0x000ee20000300800 */
[----:B-1----:R-:W-:-:S03]  /*d980*/  IMAD.SHL.U32 R5, R203, 0x4, RZ ;  /* 0x00000004cb057824 */ /* 0x002fc600078e00ff */
[----:B------:R-:W4:Y:S04]  /*d990*/  LDL.LU R8, [R1+0x364] ;  /* 0x0003640001087983 */ /* 0x000f280000300800 */
[----:B------:R1:W-:Y:S04]  /*d9a0*/  STL [R1+0x47c], R7 ;  /* 0x00047c0701007387 */ /* 0x0003e80000100800 */
[----:B-1----:R-:W4:Y:S04]  /*d9b0*/  LDL.LU R7, [R1+0x24] ;  /* 0x0000240001077983 */ /* 0x002f280000300800 */
[----:B------:R1:W-:Y:S01]  /*d9c0*/  STL [R1+0x478], R5 ;  /* 0x0004780501007387 */ /* 0x0003e20000100800 */
[----:B--2---:R-:W-:-:S03]  /*d9d0*/  SHF.L.U64.HI R9, R204, 0x2, R207 ;  /* 0x00000002cc097819 */ /* 0x004fc600000102cf */
[----:B------:R-:W2:Y:S01]  /*d9e0*/  LDL.LU R207, [R1+0x7a4] ;  /* 0x0007a40001cf7983 */ /* 0x000ea20000300800 */
[----:B------:R-:W-:-:S03]  /*d9f0*/  IMAD.SHL.U32 R14, R204, 0x4, RZ ;  /* 0x00000004cc0e7824 */ /* 0x000fc600078e00ff */
[----:B-1----:R-:W4:Y:S04]  /*da00*/  LDL.LU R5, [R1+0x368] ;  /* 0x0003680001057983 */ /* 0x002f280000300800 */
[----:B------:R1:W-:Y:S01]  /*da10*/  STL [R1+0x474], R9 ;  /* 0x0004740901007387 */ /* 0x0003e20000100800 */
[----:B------:R-:W-:-:S03]  /*da20*/  SHF.L.U64.HI R15, R206, 0x2, R225 ;  /* 0x00000002ce0f7819 */ /* 0x000fc600000102e1 */
[----:B-1----:R-:W4:Y:S04]  /*da30*/  LDL.LU R9, [R1+0x28] ;  /* 0x0000280001097983 */ /* 0x002f280000300800 */
[----:B------:R1:W-:Y:S01]  /*da40*/  STL [R1+0x470], R14 ;  /* 0x0004700e01007387 */ /* 0x0003e20000100800 */
[----:B---3--:R-:W-:-:S03]  /*da50*/  SHF.L.U64.HI R16, R205, 0x2, R224 ;  /* 0x00000002cd107819 */ /* 0x008fc600000102e0 */
[----:B------:R-:W3:Y:S01]  /*da60*/  LDL.LU R224, [R1+0x7a0] ;  /* 0x0007a00001e07983 */ /* 0x000ee20000300800 */
[----:B-1----:R-:W-:-:S03]  /*da70*/  IMAD.SHL.U32 R14, R205, 0x4, RZ ;  /* 0x00000004cd0e7824 */ /* 0x002fc600078e00ff */
[----:B------:R2:W-:Y:S04]  /*da80*/  STL [R1+0x46c], R16 ;  /* 0x00046c1001007387 */ /* 0x0005e80000100800 */
[----:B------:R-:W4:Y:S04]  /*da90*/  LDL.LU R225, [R1+0x79c] ;  /* 0x00079c0001e17983 */ /* 0x000f280000300800 */
[----:B------:R1:W-:Y:S04]  /*daa0*/  STL [R1+0x468], R14 ;  /* 0x0004680e01007387 */ /* 0x0003e80000100800 */
[----:B------:R-:W-:Y:S01]  /*dab0*/  STL [R1+0x464], R15 ;  /* 0x0004640f01007387 */ /* 0x000fe20000100800 */
[----:B--2---:R-:W-:-:S03]  /*dac0*/  SHF.L.U64.HI R16, R207, 0x2, R226 ;  /* 0x00000002cf107819 */ /* 0x004fc600000102e2 */
[----:B------:R-:W2:Y:S01]  /*dad0*/  LDL.LU R226, [R1+0x798] ;  /* 0x0007980001e27983 */ /* 0x000ea20000300800 */
[----:B-1----:R-:W-:-:S05]  /*dae0*/  SHF.L.U32 R14, R206, 0x2, RZ ;  /* 0x00000002ce0e7819 */ /* 0x002fca00000006ff */
[----:B------:R1:W-:Y:S04]  /*daf0*/  STL [R1+0x460], R14 ;  /* 0x0004600e01007387 */ /* 0x0003e80000100800 */
[----:B------:R4:W-:Y:S01]  /*db00*/  STL [R1+0x45c], R16 ;  /* 0x00045c1001007387 */ /* 0x0009e20000100800 */
[----:B-1----:R-:W-:Y:S01]  /*db10*/  IMAD.SHL.U32 R14, R207, 0x4, RZ ;  /* 0x00000004cf0e7824 */ /* 0x002fe200078e00ff */
[----:B---3--:R-:W-:Y:S02]  /*db20*/  SHF.L.U64.HI R15, R224, 0x2, R227 ;  /* 0x00000002e00f7819 */ /* 0x008fe400000102e3 */
[----:B------:R-:W3:Y:S04]  /*db30*/  LDL.LU R227, [R1+0x794] ;  /* 0x0007940001e37983 */ /* 0x000ee80000300800 */
[----:B------:R1:W-:Y:S01]  /*db40*/  STL [R1+0x458], R14 ;  /* 0x0004580e01007387 */ /* 0x0003e20000100800 */
[----:B----4-:R-:W-:-:S03]  /*db50*/  SHF.L.U64.HI R16, R225, 0x2, R244 ;  /* 0x00000002e1107819 */ /* 0x010fc600000102f4 */
[----:B------:R2:W-:Y:S04]  /*db60*/  STL [R1+0x454], R15 ;  /* 0x0004540f01007387 */ /* 0x0005e80000100800 */
[----:B------:R-:W4:Y:S01]  /*db70*/  LDL.LU R244, [R1+0x790] ;  /* 0x0007900001f47983 */ /* 0x000f220000300800 */
[----:B-1----:R-:W-:-:S05]  /*db80*/  IMAD.SHL.U32 R14, R224, 0x4, RZ ;  /* 0x00000004e00e7824 */ /* 0x002fca00078e00ff */
[----:B------:R1:W-:Y:S04]  /*db90*/  STL [R1+0x450], R14 ;  /* 0x0004500e01007387 */ /* 0x0003e80000100800 */
[----:B------:R1:W-:Y:S01]  /*dba0*/  STL [R1+0x44c], R16 ;  /* 0x00044c1001007387 */ /* 0x0003e20000100800 */
[----:B--2---:R-:W-:-:S03]  /*dbb0*/  SHF.L.U64.HI R15, R226, 0x2, R246 ;  /* 0x00000002e20f7819 */ /* 0x004fc600000102f6 */
[----:B------:R-:W2:Y:S01]  /*dbc0*/  LDL.LU R246, [R1+0x78c] ;  /* 0x00078c0001f67983 */ /* 0x000ea20000300800 */
[----:B-1----:R-:W-:Y:S02]  /*dbd0*/  IMAD.SHL.U32 R14, R225, 0x4, RZ ;  /* 0x00000004e10e7824 */ /* 0x002fe400078e00ff */
[----:B------:R-:W-:-:S03]  /*dbe0*/  IMAD.SHL.U32 R16, R226, 0x4, RZ ;  /* 0x00000004e2107824 */ /* 0x000fc600078e00ff */
[----:B------:R3:W-:Y:S04]  /*dbf0*/  STL [R1+0x448], R14 ;  /* 0x0004480e01007387 */ /* 0x0007e80000100800 */
[----:B------:R1:W-:Y:S04]  /*dc00*/  STL [R1+0x444], R15 ;  /* 0x0004440f01007387 */ /* 0x0003e80000100800 */
[----:B------:R-:W-:Y:S01]  /*dc10*/  STL [R1+0x440], R16 ;  /* 0x0004401001007387 */ /* 0x000fe20000100800 */
[C---:B---3--:R-:W-:Y:S01]  /*dc20*/  SHF.L.U64.HI R14, R227.reuse, 0x2, R13 ;  /* 0x00000002e30e7819 */ /* 0x048fe2000001020d */
[----:B-1----:R-:W-:-:S04]  /*dc30*/  IMAD.SHL.U32 R15, R227, 0x4, RZ ;  /* 0x00000004e30f7824 */ /* 0x002fc800078e00ff */
[----:B------:R1:W-:Y:S01]  /*dc40*/  STL [R1+0x43c], R14 ;  /* 0x00043c0e01007387 */ /* 0x0003e20000100800 */
[----:B----4-:R-:W-:-:S03]  /*dc50*/  SHF.L.U64.HI R13, R244, 0x2, R12 ;  /* 0x00000002f40d7819 */ /* 0x010fc6000001020c */
[----:B------:R-:W-:Y:S01]  /*dc60*/  STL [R1+0x438], R15 ;  /* 0x0004380f01007387 */ /* 0x000fe20000100800 */
[C---:B------:R-:W-:Y:S01]  /*dc70*/  SHF.L.U64.HI R12, R245.reuse, 0x2, R11 ;  /* 0x00000002f50c7819 */ /* 0x040fe2000001020b */
[----:B-1----:R-:W-:Y:S02]  /*dc80*/  IMAD.SHL.U32 R14, R244, 0x4, RZ ;  /* 0x00000004f40e7824 */ /* 0x002fe400078e00ff */
[----:B------:R1:W-:Y:S04]  /*dc90*/  STL [R1+0x434], R13 ;  /* 0x0004340d01007387 */ /* 0x0003e80000100800 */
[----:B------:R-:W-:Y:S01]  /*dca0*/  STL [R1+0x430], R14 ;  /* 0x0004300e01007387 */ /* 0x000fe20000100800 */
[----:B-1----:R-:W-:-:S03]  /*dcb0*/  IMAD.SHL.U32 R13, R245, 0x4, RZ ;  /* 0x00000004f50d7824 */ /* 0x002fc600078e00ff */
[----:B------:R1:W-:Y:S04]  /*dcc0*/  STL [R1+0x42c], R12 ;  /* 0x00042c0c01007387 */ /* 0x0003e80000100800 */
[----:B------:R-:W-:Y:S01]  /*dcd0*/  STL [R1+0x428], R13 ;  /* 0x0004280d01007387 */ /* 0x000fe20000100800 */
[C---:B--2---:R-:W-:Y:S02]  /*dce0*/  SHF.L.U64.HI R11, R246.reuse, 0x2, R3 ;  /* 0x00000002f60b7819 */ /* 0x044fe40000010203 */
[----:B-1----:R-:W-:Y:S02]  /*dcf0*/  SHF.L.U32 R12, R246, 0x2, RZ ;  /* 0x00000002f60c7819 */ /* 0x002fe400000006ff */
[----:B------:R-:W-:Y:S01]  /*dd00*/  SHF.L.U64.HI R3, R247, 0x2, R4 ;  /* 0x00000002f7037819 */ /* 0x000fe20000010204 */
[----:B------:R1:W-:Y:S01]  /*dd10*/  STL [R1+0x424], R11 ;  /* 0x0004240b01007387 */ /* 0x0003e20000100800 */
[----:B------:R-:W-:-:S03]  /*dd20*/  SHF.L.U64.HI R4, R10, 0x2, R6 ;  /* 0x000000020a047819 */ /* 0x000fc60000010206 */
[----:B------:R-:W-:Y:S01]  /*dd30*/  STL [R1+0x420], R12 ;  /* 0x0004200c01007387 */ /* 0x000fe20000100800 */
[----:B-1----:R-:W-:-:S03]  /*dd40*/  IMAD.SHL.U32 R11, R247, 0x4, RZ ;  /* 0x00000004f70b7824 */ /* 0x002fc600078e00ff */
[----:B------:R1:W-:Y:S04]  /*dd50*/  STL [R1+0x41c], R3 ;  /* 0x00041c0301007387 */ /* 0x0003e80000100800 */
[----:B------:R-:W-:Y:S04]  /*dd60*/  STL [R1+0x418], R11 ;  /* 0x0004180b01007387 */ /* 0x000fe80000100800 */
[----:B------:R-:W2:Y:S01]  /*dd70*/  LDL.LU R6, [R1+0x36c] ;  /* 0x00036c0001067983 */ /* 0x000ea20000300800 */
[----:B-1----:R-:W-:-:S03]  /*dd80*/  IMAD.SHL.U32 R3, R10, 0x4, RZ ;  /* 0x000000040a037824 */ /* 0x002fc600078e00ff */
[----:B------:R1:W-:Y:S04]  /*dd90*/  STL [R1+0x414], R4 ;  /* 0x0004140401007387 */ /* 0x0003e80000100800 */
[----:B------:R-:W2:Y:S01]  /*dda0*/  LDL.LU R10, [R1+0x2c] ;  /* 0x00002c00010a7983 */ /* 0x000ea20000300800 */
[----:B-1----:R-:W-:-:S03]  /*ddb0*/  SHF.L.U64.HI R4, R7, 0x2, R8 ;  /* 0x0000000207047819 */ /* 0x002fc60000010208 */
[----:B------:R1:W-:Y:S04]  /*ddc0*/  STL [R1+0x410], R3 ;  /* 0x0004100301007387 */ /* 0x0003e80000100800 */
[----:B------:R-:W3:Y:S04]  /*ddd0*/  LDL.LU R8, [R1+0x370] ;  /* 0x0003700001087983 */ /* 0x000ee80000300800 */
[----:B------:R4:W-:Y:S01]  /*dde0*/  STL [R1+0x40c], R4 ;  /* 0x00040c0401007387 */ /* 0x0009e20000100800 */
[----:B-1----:R-:W-:-:S03]  /*ddf0*/  IMAD.SHL.U32 R3, R7, 0x4, RZ ;  /* 0x0000000407037824 */ /* 0x002fc600078e00ff */
[----:B------:R-:W3:Y:S04]  /*de00*/  LDL.LU R7, [R1+0x30] ;  /* 0x0000300001077983 */ /* 0x000ee80000300800 */
[----:B------:R1:W-:Y:S01]  /*de10*/  STL [R1+0x408], R3 ;  /* 0x0004080301007387 */ /* 0x0003e20000100800 */
[----:B----4-:R-:W-:-:S03]  /*de20*/  SHF.L.U64.HI R4, R9, 0x2, R5 ;  /* 0x0000000209047819 */ /* 0x010fc60000010205 */
[----:B------:R-:W4:Y:S01]  /*de30*/  LDL.LU R154, [R1+0x374] ;  /* 0x00037400019a7983 */ /* 0x000f220000300800 */
[----:B-1----:R-:W-:-:S03]  /*de40*/  IMAD.SHL.U32 R3, R9, 0x4, RZ ;  /* 0x0000000409037824 */ /* 0x002fc600078e00ff */
[----:B------:R-:W-:Y:S04]  /*de50*/  STL [R1+0x404], R4 ;  /* 0x0004040401007387 */ /* 0x000fe80000100800 */
[----:B------:R-:W4:Y:S04]  /*de60*/  LDL.LU R153, [R1+0x34] ;  /* 0x0000340001997983 */ /* 0x000f280000300800 */
[----:B------:R1:W-:Y:S04]  /*de70*/  STL [R1+0x400], R3 ;  /* 0x0004000301007387 */ /* 0x0003e80000100800 */
[----:B------:R-:W4:Y:S04]  /*de80*/  LDL.LU R152, [R1+0x378] ;  /* 0x0003780001987983 */ /* 0x000f280000300800 */
        /* <DEDUP_REMOVED lines=17> */
[----:B-1----:R-:W4:Y:S04]  /*dfa0*/  LDL R3, [R1+0x5f4] ;  /* 0x0005f40001037983 */ /* 0x002f280000100800 */
[----:B------:R-:W4:Y:S04]  /*dfb0*/  LDL.LU R4, [R1+0xac] ;  /* 0x0000ac0001047983 */ /* 0x000f280000300800 */
[----:B------:R-:W4:Y:S04]  /*dfc0*/  LDL R5, [R1+0x5f8] ;  /* 0x0005f80001057983 */ /* 0x000f280000100800 */
[----:B------:R-:W4:Y:S01]  /*dfd0*/  LDL.LU R9, [R1+0xb0] ;  /* 0x0000b00001097983 */ /* 0x000f220000300800 */
[C---:B--2---:R-:W-:Y:S01]  /*dfe0*/  SHF.L.U64.HI R156, R10.reuse, 0x2, R6 ;  /* 0x000000020a9c7819 */ /* 0x044fe20000010206 */
[----:B------:R-:W-:-:S02]  /*dff0*/  IMAD.SHL.U32 R155, R10, 0x4, RZ ;  /* 0x000000040a9b7824 */ /* 0x000fc400078e00ff */
[----:B------:R-:W2:Y:S04]  /*e000*/  LDL R6, [R1+0x70c] ;  /* 0x00070c0001067983 */ /* 0x000ea80000100800 */
[----:B------:R3:W-:Y:S04]  /*e010*/  STL [R1+0x3fc], R156 ;  /* 0x0003fc9c01007387 */ /* 0x0007e80000100800 */
[----:B------:R-:W2:Y:S04]  /*e020*/  LDL.LU R10, [R1+0xb4] ;  /* 0x0000b400010a7983 */ /* 0x000ea80000300800 */
[----:B------:R1:W-:Y:S01]  /*e030*/  STL [R1+0x3f8], R155 ;  /* 0x0003f89b01007387 */ /* 0x0003e20000100800 */
[----:B---3--:R-:W-:-:S03]  /*e040*/  SHF.L.U64.HI R156, R7, 0x2, R8 ;  /* 0x00000002079c7819 */ /* 0x008fc60000010208 */
[----:B------:R-:W3:Y:S01]  /*e050*/  LDL R8, [R1+0x710] ;  /* 0x0007100001087983 */ /* 0x000ee20000100800 */
[----:B-1----:R-:W-:-:S03]  /*e060*/  IMAD.SHL.U32 R155, R7, 0x4, RZ ;  /* 0x00000004079b7824 */ /* 0x002fc600078e00ff */
[----:B------:R-:W-:Y:S04]  /*e070*/  STL [R1+0x3f4], R156 ;  /* 0x0003f49c01007387 */ /* 0x000fe80000100800 */
[----:B------:R-:W3:Y:S04]  /*e080*/  LDL.LU R7, [R1+0xb8] ;  /* 0x0000b80001077983 */ /* 0x000ee80000300800 */
[----:B------:R4:W-:Y:S02]  /*e090*/  STL [R1+0x3f0], R155 ;  /* 0x0003f09b01007387 */ /* 0x0009e40000100800 */
[C---:B----4-:R-:W-:Y:S01]  /*e0a0*/  SHF.L.U64.HI R155, R153.reuse, 0x2, R154 ;  /* 0x00000002999b7819 */ /* 0x050fe2000001029a */
[----:B------:R-:W-:Y:S01]  /*e0b0*/  IMAD.SHL.U32 R154, R153, 0x4, RZ ;  /* 0x00000004999a7824 */ /* 0x000fe200078e00ff */
[----:B------:R-:W-:-:S02]  /*e0c0*/  SHF.L.U64.HI R153, R151, 0x2, R152 ;  /* 0x0000000297997819 */ /* 0x000fc40000010298 */
[----:B------:R-:W-:Y:S01]  /*e0d0*/  SHF.L.U32 R152, R151, 0x2, RZ ;  /* 0x0000000297987819 */ /* 0x000fe200000006ff */
[----:B------:R-:W-:Y:S01]  /*e0e0*/  STL [R1+0x3ec], R155 ;  /* 0x0003ec9b01007387 */ /* 0x000fe20000100800 */
[C---:B------:R-:W-:Y:S01]  /*e0f0*/  SHF.L.U64.HI R151, R149.reuse, 0x2, R150 ;  /* 0x0000000295977819 */ /* 0x040fe20000010296 */
[----:B------:R-:W-:Y:S02]  /*e100*/  IMAD.SHL.U32 R150, R149, 0x4, RZ ;  /* 0x0000000495967824 */ /* 0x000fe400078e00ff */
[----:B------:R-:W-:Y:S04]  /*e110*/  STL [R1+0x3e8], R154 ;  /* 0x0003e89a01007387 */ /* 0x000fe80000100800 */
[----:B------:R-:W-:Y:S01]  /*e120*/  STL [R1+0x3e4], R153 ;  /* 0x0003e49901007387 */ /* 0x000fe20000100800 */
[C---:B------:R-:W-:Y:S01]  /*e130*/  SHF.L.U64.HI R149, R147.reuse, 0x2, R148 ;  /* 0x0000000293957819 */ /* 0x040fe20000010294 */
[----:B------:R-:W-:-:S02]  /*e140*/  IMAD.SHL.U32 R148, R147, 0x4, RZ ;  /* 0x0000000493947824 */ /* 0x000fc400078e00ff */
[----:B------:R-:W-:Y:S04]  /*e150*/  STL [R1+0x3e0], R152 ;  /* 0x0003e09801007387 */ /* 0x000fe80000100800 */
        /* <DEDUP_REMOVED lines=21> */
[----:B------:R-:W-:-:S02]  /*e2b0*/  SHF.L.U64.HI R13, R11, 0x2, R12 ;  /* 0x000000020b0d7819 */ /* 0x000fc4000001020c */
[----:B------:R-:W-:Y:S01]  /*e2c0*/  SHF.L.U32 R12, R11, 0x2, RZ ;  /* 0x000000020b0c7819 */ /* 0x000fe200000006ff */
[----:B------:R-:W-:Y:S04]  /*e2d0*/  STL [R1+0x3a8], R16 ;  /* 0x0003a81001007387 */ /* 0x000fe80000100800 */
[----:B------:R-:W-:Y:S01]  /*e2e0*/  STL [R1+0x3a4], R15 ;  /* 0x0003a40f01007387 */ /* 0x000fe20000100800 */
[C---:B------:R-:W-:Y:S01]  /*e2f0*/  SHF.L.U64.HI R3, R4.reuse, 0x2, R3 ;  /* 0x0000000204037819 */ /* 0x040fe20000010203 */
[----:B------:R-:W-:Y:S02]  /*e300*/  IMAD.SHL.U32 R11, R4, 0x4, RZ ;  /* 0x00000004040b7824 */ /* 0x000fe400078e00ff */
[----:B------:R-:W-:Y:S04]  /*e310*/  STL [R1+0x3a0], R14 ;  /* 0x0003a00e01007387 */ /* 0x000fe80000100800 */
[----:B------:R-:W-:Y:S01]  /*e320*/  STL [R1+0x39c], R13 ;  /* 0x00039c0d01007387 */ /* 0x000fe20000100800 */
[----:B------:R-:W-:-:S03]  /*e330*/  SHF.L.U64.HI R4, R9, 0x2, R5 ;  /* 0x0000000209047819 */ /* 0x000fc60000010205 */
[----:B------:R-:W-:Y:S04]  /*e340*/  STL [R1+0x398], R12 ;  /* 0x0003980c01007387 */ /* 0x000fe80000100800 */
[----:B------:R1:W-:Y:S04]  /*e350*/  STL [R1+0x394], R3 ;  /* 0x0003940301007387 */ /* 0x0003e80000100800 */
[----:B------:R-:W-:Y:S04]  /*e360*/  STL [R1+0x390], R11 ;  /* 0x0003900b01007387 */ /* 0x000fe80000100800 */
[----:B------:R-:W4:Y:S01]  /*e370*/  LDL R5, [R1+0x714] ;  /* 0x0007140001057983 */ /* 0x000f220000100800 */
[----:B-1----:R-:W-:-:S03]  /*e380*/  IMAD.SHL.U32 R3, R9, 0x4, RZ ;  /* 0x0000000409037824 */ /* 0x002fc600078e00ff */
[----:B------:R2:W-:Y:S04]  /*e390*/  STL [R1+0x38c], R4 ;  /* 0x00038c0401007387 */ /* 0x0005e80000100800 */
[----:B------:R-:W4:Y:S04]  /*e3a0*/  LDL.LU R9, [R1+0xbc] ;  /* 0x0000bc0001097983 */ /* 0x000f280000300800 */
[----:B------:R1:W-:Y:S01]  /*e3b0*/  STL [R1+0x388], R3 ;  /* 0x0003880301007387 */ /* 0x0003e20000100800 */
[C---:B--2---:R-:W-:Y:S01]  /*e3c0*/  SHF.L.U64.HI R4, R10.reuse, 0x2, R6 ;  /* 0x000000020a047819 */ /* 0x044fe20000010206 */
[----:B-1----:R-:W-:-:S02]  /*e3d0*/  IMAD.SHL.U32 R3, R10, 0x4, RZ ;  /* 0x000000040a037824 */ /* 0x002fc400078e00ff */
[----:B------:R-:W2:Y:S04]  /*e3e0*/  LDL.LU R6, [R1+0x718] ;  /* 0x0007180001067983 */ /* 0x000ea80000300800 */
[----:B------:R3:W-:Y:S04]  /*e3f0*/  STL [R1+0x384], R4 ;  /* 0x0003840401007387 */ /* 0x0007e80000100800 */
[----:B------:R-:W2:Y:S04]  /*e400*/  LDL.LU R10, [R1+0xc0] ;  /* 0x0000c000010a7983 */ /* 0x000ea80000300800 */
[----:B------:R1:W-:Y:S04]  /*e410*/  STL [R1+0x380], R3 ;  /* 0x0003800301007387 */ /* 0x0003e80000100800 */
[----:B------:R-:W2:Y:S01]  /*e420*/  LDL.LU R154, [R1+0x71c] ;  /* 0x00071c00019a7983 */ /* 0x000ea20000300800 */
[C---:B---3--:R-:W-:Y:S01]  /*e430*/  SHF.L.U64.HI R4, R7.reuse, 0x2, R8 ;  /* 0x0000000207047819 */ /* 0x048fe20000010208 */
[----:B-1----:R-:W-:-:S04]  /*e440*/  IMAD.SHL.U32 R3, R7, 0x4, RZ ;  /* 0x0000000407037824 */ /* 0x002fc800078e00ff */
[----:B------:R-:W-:Y:S04]  /*e450*/  STL [R1+0x37c], R4 ;  /* 0x00037c0401007387 */ /* 0x000fe80000100800 */
[----:B------:R-:W3:Y:S04]  /*e460*/  LDL.LU R153, [R1+0xc4] ;  /* 0x0000c40001997983 */ /* 0x000ee80000300800 */
[----:B------:R1:W-:Y:S04]  /*e470*/  STL [R1+0x378], R3 ;  /* 0x0003780301007387 */ /* 0x0003e80000100800 */
[----:B------:R-:W3:Y:S04]  /*e480*/  LDL.LU R152, [R1+0x720] ;  /* 0x0007200001987983 */ /* 0x000ee80000300800 */
        /* <DEDUP_REMOVED lines=17> */
[----:B-1----:R-:W3:Y:S04]  /*e5a0*/  LDL.LU R3, [R1+0x744] ;  /* 0x0007440001037983 */ /* 0x002ee80000300800 */
[----:B------:R-:W3:Y:S04]  /*e5b0*/  LDL.LU R4, [R1+0x10c] ;  /* 0x00010c0001047983 */ /* 0x000ee80000300800 */
[----:B------:R-:W3:Y:S04]  /*e5c0*/  LDL.LU R8, [R1+0x748] ;  /* 0x0007480001087983 */ /* 0x000ee80000300800 */
[----:B------:R-:W3:Y:S01]  /*e5d0*/  LDL.LU R7, [R1+0x110] ;  /* 0x0001100001077983 */ /* 0x000ee20000300800 */
[C---:B----4-:R-:W-:Y:S01]  /*e5e0*/  SHF.L.U64.HI R5, R9.reuse, 0x2, R5 ;  /* 0x0000000209057819 */ /* 0x050fe20000010205 */
[----:B------:R-:W-:-:S02]  /*e5f0*/  IMAD.SHL.U32 R155, R9, 0x4, RZ ;  /* 0x00000004099b7824 */ /* 0x000fc400078e00ff */
[----:B------:R-:W4:Y:S04]  /*e600*/  LDL.LU R9, [R1+0x74c] ;  /* 0x00074c0001097983 */ /* 0x000f280000300800 */
[----:B------:R1:W-:Y:S04]  /*e610*/  STL [R1+0x374], R5 ;  /* 0x0003740501007387 */ /* 0x0003e80000100800 */
[----:B-1----:R-:W4:Y:S04]  /*e620*/  LDL.LU R5, [R1+0x114] ;  /* 0x0001140001057983 */ /* 0x002f280000300800 */
[----:B------:R1:W-:Y:S01]  /*e630*/  STL [R1+0x370], R155 ;  /* 0x0003709b01007387 */ /* 0x0003e20000100800 */
[C---:B--2---:R-:W-:Y:S01]  /*e640*/  SHF.L.U64.HI R156, R10.reuse, 0x2, R6 ;  /* 0x000000020a9c7819 */ /* 0x044fe20000010206 */
[----:B-1----:R-:W-:-:S02]  /*e650*/  IMAD.SHL.U32 R155, R10, 0x4, RZ ;  /* 0x000000040a9b7824 */ /* 0x002fc400078e00ff */
[----:B------:R-:W2:Y:S04]  /*e660*/  LDL.LU R6, [R1+0x750] ;  /* 0x0007500001067983 */ /* 0x000ea80000300800 */
[----:B------:R-:W-:Y:S04]  /*e670*/  STL [R1+0x36c], R156 ;  /* 0x00036c9c01007387 */ /* 0x000fe80000100800 */
[----:B------:R-:W2:Y:S04]  /*e680*/  LDL.LU R10, [R1+0x118] ;  /* 0x00011800010a7983 */ /* 0x000ea80000300800 */
[----:B------:R3:W-:Y:S02]  /*e690*/  STL [R1+0x368], R155 ;  /* 0x0003689b01007387 */ /* 0x0007e40000100800 */
[C---:B---3--:R-:W-:Y:S01]  /*e6a0*/  SHF.L.U64.HI R155, R153.reuse, 0x2, R154 ;  /* 0x00000002999b7819 */ /* 0x048fe2000001029a */
[----:B------:R-:W-:Y:S01]  /*e6b0*/  IMAD.SHL.U32 R154, R153, 0x4, RZ ;  /* 0x00000004999a7824 */ /* 0x000fe200078e00ff */
[----:B------:R-:W-:-:S02]  /*e6c0*/  SHF.L.U64.HI R153, R151, 0x2, R152 ;  /* 0x0000000297997819 */ /* 0x000fc40000010298 */
[----:B------:R-:W-:Y:S01]  /*e6d0*/  SHF.L.U32 R152, R151, 0x2, RZ ;  /* 0x0000000297987819 */ /* 0x000fe200000006ff */
[----:B------:R-:W-:Y:S01]  /*e6e0*/  STL [R1+0x364], R155 ;  /* 0x0003649b01007387 */ /* 0x000fe20000100800 */
[C---:B------:R-:W-:Y:S01]  /*e6f0*/  SHF.L.U64.HI R151, R149.reuse, 0x2, R150 ;  /* 0x0000000295977819 */ /* 0x040fe20000010296 */
[----:B------:R-:W-:Y:S02]  /*e700*/  IMAD.SHL.U32 R150, R149, 0x4, RZ ;  /* 0x0000000495967824 */ /* 0x000fe400078e00ff */
[----:B------:R1:W-:Y:S04]  /*e710*/  STL [R1+0x360], R154 ;  /* 0x0003609a01007387 */ /* 0x0003e80000100800 */
        /* <DEDUP_REMOVED lines=37> */
[----:B-1----:R-:W2:Y:S01]  /*e970*/  LDL.LU R154, [R1+0x754] ;  /* 0x00075400019a7983 */ /* 0x002ea20000300800 */
[----:B---3--:R-:W-:-:S03]  /*e980*/  IMAD.SHL.U32 R3, R7, 0x4, RZ ;  /* 0x0000000407037824 */ /* 0x008fc600078e00ff */
[----:B------:R-:W-:Y:S04]  /*e990*/  STL [R1+0x30c], R4 ;  /* 0x00030c0401007387 */ /* 0x000fe80000100800 */
[----:B------:R-:W3:Y:S04]  /*e9a0*/  LDL.LU R8, [R1+0x11c] ;  /* 0x00011c0001087983 */ /* 0x000ee80000300800 */
[----:B------:R4:W-:Y:S04]  /*e9b0*/  STL [R1+0x308], R3 ;  /* 0x0003080301007387 */ /* 0x0009e80000100800 */
[----:B------:R-:W3:Y:S01]  /*e9c0*/  LDL.LU R7, [R1+0x758] ;  /* 0x0007580001077983 */ /* 0x000ee20000300800 */
[----:B----4-:R-:W-:-:S03]  /*e9d0*/  SHF.L.U64.HI R3, R5, 0x2, R9 ;  /* 0x0000000205037819 */ /* 0x010fc60000010209 */
[----:B------:R-:W4:Y:S01]  /*e9e0*/  LDL.LU R9, [R1+0x120] ;  /* 0x0001200001097983 */ /* 0x000f220000300800 */
[----:B------:R-:W-:-:S03]  /*e9f0*/  IMAD.SHL.U32 R4, R5, 0x4, RZ ;  /* 0x0000000405047824 */ /* 0x000fc600078e00ff */
[----:B------:R2:W-:Y:S04]  /*ea00*/  STL [R1+0x304], R3 ;  /* 0x0003040301007387 */ /* 0x0005e80000100800 */
[----:B------:R-:W4:Y:S04]  /*ea10*/  LDL.LU R153, [R1+0x75c] ;  /* 0x00075c0001997983 */ /* 0x000f280000300800 */
[----:B------:R-:W-:Y:S04]  /*ea20*/  STL [R1+0x300], R4 ;  /* 0x0003000401007387 */ /* 0x000fe80000100800 */
[----:B------:R-:W4:Y:S01]  /*ea30*/  LDL.LU R152, [R1+0x124] ;  /* 0x0001240001987983 */ /* 0x000f220000300800 */
[----:B--2---:R-:W-:-:S05]  /*ea40*/  SHF.L.U64.HI R3, R10, 0x2, R6 ;  /* 0x000000020a037819 */ /* 0x004fca0000010206 */
[----:B------:R1:W-:Y:S04]  /*ea50*/  STL [R1+0x2fc], R3 ;  /* 0x0002fc0301007387 */ /* 0x0003e80000100800 */
[----:B------:R-:W2:Y:S04]  /*ea60*/  LDL.LU R151, [R1+0x760] ;  /* 0x0007600001977983 */ /* 0x000ea80000300800 */
        /* <DEDUP_REMOVED lines=13> */
[----:B------:R-:W2:Y:S01]  /*eb40*/  LDL.LU R13, [R1+0x77c] ;  /* 0x00077c00010d7983 */ /* 0x000ea20000300800 */
[----:B------:R-:W-:-:S03]  /*eb50*/  IMAD.SHL.U32 R6, R10, 0x4, RZ ;  /* 0x000000040a067824 */ /* 0x000fc600078e00ff */
[----:B------:R-:W2:Y:S04]  /*eb60*/  LDL.LU R12, [R1+0x170] ;  /* 0x00017000010c7983 */ /* 0x000ea80000300800 */
[----:B------:R-:W2:Y:S04]  /*eb70*/  LDL.LU R11, [R1+0x780] ;  /* 0x00078000010b7983 */ /* 0x000ea80000300800 */
[----:B-1----:R-:W2:Y:S04]  /*eb80*/  LDL.LU R3, [R1+0x174] ;  /* 0x0001740001037983 */ /* 0x002ea80000300800 */
[----:B------:R-:W2:Y:S04]  /*eb90*/  LDL.LU R4, [R1+0x178] ;  /* 0x0001780001047983 */ /* 0x000ea80000300800 */
[----:B------:R-:W2:Y:S04]  /*eba0*/  LDL.LU R5, [R1+0x784] ;  /* 0x0007840001057983 */ /* 0x000ea80000300800 */
[----:B------:R1:W-:Y:S04]  /*ebb0*/  STL [R1+0x2f8], R6 ;  /* 0x0002f80601007387 */ /* 0x0003e80000100800 */
[----:B-1----:R-:W2:Y:S04]  /*ebc0*/  LDL.LU R6, [R1+0x17c] ;  /* 0x00017c0001067983 */ /* 0x002ea80000300800 */
[----:B------:R-:W2:Y:S01]  /*ebd0*/  LDL.LU R10, [R1+0x180] ;  /* 0x00018000010a7983 */ /* 0x000ea20000300800 */
[C---:B---3--:R-:W-:Y:S01]  /*ebe0*/  SHF.L.U64.HI R155, R8.reuse, 0x2, R154 ;  /* 0x00000002089b7819 */ /* 0x048fe2000001029a */
[----:B------:R-:W-:-:S02]  /*ebf0*/  IMAD.SHL.U32 R154, R8, 0x4, RZ ;  /* 0x00000004089a7824 */ /* 0x000fc400078e00ff */
[----:B------:R-:W3:Y:S04]  /*ec00*/  LDL.LU R8, [R1+0x164] ;  /* 0x0001640001087983 */ /* 0x000ee80000300800 */
[----:B------:R4:W-:Y:S04]  /*ec10*/  STL [R1+0x2f4], R155 ;  /* 0x0002f49b01007387 */ /* 0x0009e80000100800 */
[----:B------:R1:W-:Y:S01]  /*ec20*/  STL [R1+0x2f0], R154 ;  /* 0x0002f09a01007387 */ /* 0x0003e20000100800 */
[----:B----4-:R-:W-:-:S03]  /*ec30*/  SHF.L.U64.HI R155, R9, 0x2, R7 ;  /* 0x00000002099b7819 */ /* 0x010fc60000010207 */
[----:B------:R-:W4:Y:S01]  /*ec40*/  LDL.LU R7, [R1+0x788] ;  /* 0x0007880001077983 */ /* 0x000f220000300800 */
[----:B-1----:R-:W-:-:S03]  /*ec50*/  IMAD.SHL.U32 R154, R9, 0x4, RZ ;  /* 0x00000004099a7824 */ /* 0x002fc600078e00ff */
[----:B------:R-:W-:Y:S04]  /*ec60*/  STL [R1+0x2ec], R155 ;  /* 0x0002ec9b01007387 */ /* 0x000fe80000100800 */
[----:B------:R-:W4:Y:S04]  /*ec70*/  LDL.LU R9, [R1+0x184] ;  /* 0x0001840001097983 */ /* 0x000f280000300800 */
[----:B------:R1:W-:Y:S02]  /*ec80*/  STL [R1+0x2e8], R154 ;  /* 0x0002e89a01007387 */ /* 0x0003e40000100800 */
[C---:B-1----:R-:W-:Y:S01]  /*ec90*/  SHF.L.U64.HI R154, R152.reuse, 0x2, R153 ;  /* 0x00000002989a7819 */ /* 0x042fe20000010299 */
[----:B------:R-:W-:-:S04]  /*eca0*/  IMAD.SHL.U32 R153, R152, 0x4, RZ ;  /* 0x0000000498997824 */ /* 0x000fc800078e00ff */
[----:B------:R-:W-:Y:S04]  /*ecb0*/  STL [R1+0x2e4], R154 ;  /* 0x0002e49a01007387 */ /* 0x000fe80000100800 */
[----:B------:R-:W-:Y:S01]  /*ecc0*/  STL [R1+0x2e0], R153 ;  /* 0x0002e09901007387 */ /* 0x000fe20000100800 */
[C---:B--2---:R-:W-:Y:S02]  /*ecd0*/  SHF.L.U64.HI R152, R150.reuse, 0x2, R151 ;  /* 0x0000000296987819 */ /* 0x044fe40000010297 */
[----:B------:R-:W-:-:S03]  /*ece0*/  SHF.L.U32 R151, R150, 0x2, RZ ;  /* 0x0000000296977819 */ /* 0x000fc600000006ff */
[----:B------:R-:W-:Y:S01]  /*ecf0*/  STL [R1+0x2dc], R152 ;  /* 0x0002dc9801007387 */ /* 0x000fe20000100800 */
[C---:B------:R-:W-:Y:S01]  /*ed00*/  SHF.L.U64.HI R150, R148.reuse, 0x2, R149 ;  /* 0x0000000294967819 */ /* 0x040fe20000010295 */
[----:B------:R-:W-:Y:S02]  /*ed10*/  IMAD.SHL.U32 R149, R148, 0x4, RZ ;  /* 0x0000000494957824 */ /* 0x000fe400078e00ff */
        /* <DEDUP_REMOVED lines=25> */
[C---:B------:R-:W-:Y:S02]  /*eeb0*/  SHF.L.U64.HI R11, R3.reuse, 0x2, R11 ;  /* 0x00000002030b7819 */ /* 0x040fe4000001020b */
[----:B------:R-:W-:Y:S01]  /*eec0*/  SHF.L.U32 R12, R3, 0x2, RZ ;  /* 0x00000002030c7819 */ /* 0x000fe200000006ff */
[----:B------:R-:W-:Y:S01]  /*eed0*/  STL [R1+0x2a4], R14 ;  /* 0x0002a40e01007387 */ /* 0x000fe20000100800 */
[----:B------:R-:W-:-:S03]  /*eee0*/  SHF.L.U64.HI R3, R4, 0x2, R252 ;  /* 0x0000000204037819 */ /* 0x000fc600000102fc */
[----:B------:R-:W-:Y:S04]  /*eef0*/  STL [R1+0x2a0], R13 ;  /* 0x0002a00d01007387 */ /* 0x000fe80000100800 */
[----:B------:R1:W-:Y:S04]  /*ef00*/  STL [R1+0x29c], R11 ;  /* 0x00029c0b01007387 */ /* 0x0003e80000100800 */
[----:B------:R-:W-:Y:S04]  /*ef10*/  STL [R1+0x298], R12 ;  /* 0x0002980c01007387 */ /* 0x000fe80000100800 */
[----:B------:R2:W-:Y:S01]  /*ef20*/  STL [R1+0x294], R3 ;  /* 0x0002940301007387 */ /* 0x0005e20000100800 */
[----:B-1----:R-:W-:Y:S01]  /*ef30*/  IMAD.SHL.U32 R11, R4, 0x4, RZ ;  /* 0x00000004040b7824 */ /* 0x002fe200078e00ff */
[----:B------:R-:W-:-:S04]  /*ef40*/  SHF.L.U64.HI R4, R6, 0x2, R5 ;  /* 0x0000000206047819 */ /* 0x000fc80000010205 */
[----:B------:R-:W-:Y:S01]  /*ef50*/  STL [R1+0x290], R11 ;  /* 0x0002900b01007387 */ /* 0x000fe20000100800 */
[----:B--2---:R-:W-:-:S03]  /*ef60*/  IMAD.SHL.U32 R3, R6, 0x4, RZ ;  /* 0x0000000406037824 */ /* 0x004fc600078e00ff */
[----:B------:R-:W-:Y:S04]  /*ef70*/  STL [R1+0x28c], R4 ;  /* 0x00028c0401007387 */ /* 0x000fe80000100800 */
[----:B------:R3:W-:Y:S01]  /*ef80*/  STL [R1+0x288], R3 ;  /* 0x0002880301007387 */ /* 0x0007e20000100800 */
[----:B------:R-:W-:Y:S02]  /*ef90*/  IMAD.MOV.U32 R6, RZ, RZ, c[0x0][0x18c] ;  /* 0x00006300ff067624 */ /* 0x000fe400078e00ff */
[----:B------:R-:W-:Y:S01]  /*efa0*/  IMAD.MOV.U32 R5, RZ, RZ, 0x1f ;  /* 0x0000001fff057424 */ /* 0x000fe200078e00ff */
[----:B---3--:R-:W-:-:S05]  /*efb0*/  SHF.L.U64.HI R3, R10, 0x2, R8 ;  /* 0x000000020a037819 */ /* 0x008fca0000010208 */
[----:B------:R1:W-:Y:S01]  /*efc0*/  STL [R1+0x284], R3 ;  /* 0x0002840301007387 */ /* 0x0003e20000100800 */
[----:B------:R-:W-:Y:S02]  /*efd0*/  IMAD.SHL.U32 R6, R6, 0x20, RZ ;  /* 0x0000002006067824 */ /* 0x000fe400078e00ff */
[----:B-1----:R-:W-:Y:S01]  /*efe0*/  IMAD.SHL.U32 R3, R10, 0x4, RZ ;  /* 0x000000040a037824 */ /* 0x002fe200078e00ff */
[----:B------:R-:W-:Y:S01]  /*eff0*/  MOV R10, c[0x0][0x188] ;  /* 0x00006200000a7a02 */ /* 0x000fe20000000f00 */
[----:B------:R-:W-:-:S03]  /*f000*/  IMAD.MOV.U32 R8, RZ, RZ, c[0x0][0x18c] ;  /* 0x00006300ff087624 */ /* 0x000fc600078e00ff */
[----:B------:R1:W-:Y:S01]  /*f010*/  STL [R1+0x280], R3 ;  /* 0x0002800301007387 */ /* 0x0003e20000100800 */
[----:B------:R-:W-:Y:S02]  /*f020*/  IADD3 R5, R5, c[0x0][0x180], RZ ;  /* 0x0000600005057a10 */ /* 0x000fe40007ffe0ff */
[C---:B----4-:R-:W-:Y:S01]  /*f030*/  SHF.L.U64.HI R4, R9.reuse, 0x2, R7 ;  /* 0x0000000209047819 */ /* 0x050fe20000010207 */
[----:B-1----:R-:W-:Y:S02]  /*f040*/  IMAD.SHL.U32 R3, R9, 0x4, RZ ;  /* 0x0000000409037824 */ /* 0x002fe400078e00ff */
[----:B------:R-:W-:Y:S01]  /*f050*/  IMAD.SHL.U32 R9, R10, 0x20, RZ ;  /* 0x000000200a097824 */ /* 0x000fe200078e00ff */
[----:B------:R-:W-:Y:S01]  /*f060*/  SHF.R.S32.HI R6, RZ, 0x1f, R6 ;  /* 0x0000001fff067819 */ /* 0x000fe20000011406 */
[----:B------:R-:W-:Y:S02]  /*f070*/  IMAD.SHL.U32 R8, R8, 0x20, RZ ;  /* 0x0000002008087824 */ /* 0x000fe400078e00ff */
[----:B------:R-:W-:Y:S01]  /*f080*/  IMAD.SHL.U32 R10, R10, 0x20, RZ ;  /* 0x000000200a0a7824 */ /* 0x000fe200078e00ff */
[----:B------:R-:W-:-:S02]  /*f090*/  SHF.R.S32.HI R7, RZ, 0x1f, R9 ;  /* 0x0000001fff077819 */ /* 0x000fc40000011409 */
[----:B------:R-:W-:Y:S01]  /*f0a0*/  SHF.R.S32.HI R9, RZ, 0x1f, R5 ;  /* 0x0000001fff097819 */ /* 0x000fe20000011405 */
[----:B------:R-:W-:Y:S01]  /*f0b0*/  STL [R1+0x27c], R4 ;  /* 0x00027c0401007387 */ /* 0x000fe20000100800 */
[--C-:B------:R-:W-:Y:S02]  /*f0c0*/  LEA.HI.X R252, R8, c[0x0][0x16c], R6.reuse, 0x4, P0 ;  /* 0x00005b0008fc7a11 */ /* 0x100fe400000f2406 */
[----:B------:R-:W-:Y:S01]  /*f0d0*/  LEA.HI R9, R9, R5, RZ, 0x5 ;  /* 0x0000000509097211 */ /* 0x000fe200078f28ff */
[----:B------:R1:W-:Y:S01]  /*f0e0*/  STL [R1+0x278], R3 ;  /* 0x0002780301007387 */ /* 0x0003e20000100800 */
[--C-:B------:R-:W-:Y:S02]  /*f0f0*/  SHF.L.U64.HI R5, R10, 0x2, R7.reuse ;  /* 0x000000020a057819 */ /* 0x100fe40000010207 */
[----:B-1----:R-:W-:Y:S02]  /*f100*/  SHF.L.U64.HI R3, R8, 0x2, R6 ;  /* 0x0000000208037819 */ /* 0x002fe40000010206 */
[----:B------:R-:W-:Y:S01]  /*f110*/  LEA.HI.X R3, R10, c[0x0][0x164], R7, 0x4, P3 ;  /* 0x000059000a037a11 */ /* 0x000fe200018f2407 */
[----:B------:R-:W2:Y:S04]  /*f120*/  LDL R6, [R1+0x270] ;  /* 0x0002700001067983 */ /* 0x000ea80000100800 */
[----:B------:R-:W3:Y:S01]  /*f130*/  LDL R7, [R1+0x274] ;  /* 0x0002740001077983 */ /* 0x000ee20000100800 */
[----:B------:R-:W-:Y:S01]  /*f140*/  SHF.R.S32.HI R4, RZ, 0x5, R9 ;  /* 0x00000005ff047819 */ /* 0x000fe20000011409 */
[----:B------:R-:W-:Y:S01]  /*f150*/  CS2R R16, SRZ ;  /* 0x0000000000107805 */ /* 0x000fe2000001ff00 */
[----:B------:R-:W-:Y:S01]  /*f160*/  CS2R R18, SRZ ;  /* 0x0000000000127805 */ /* 0x000fe2000001ff00 */
[----:B------:R-:W-:Y:S01]  /*f170*/  CS2R R12, SRZ ;  /* 0x00000000000c7805 */ /* 0x000fe2000001ff00 */
[----:B------:R-:W-:Y:S01]  /*f180*/  IADD3 R144, R4, -0x4, RZ ;  /* 0xfffffffc04907810 */ /* 0x000fe20007ffe0ff */
        /* <DEDUP_REMOVED lines=13> */
[----:B--2---:R-:W-:-:S02]  /*f260*/  LOP3.LUT R5, R6, 0x20, RZ, 0x3c, !PT ;  /* 0x0000002006057812 */ /* 0x004fc400078e3cff */
[----:B---3--:R-:W-:-:S06]  /*f270*/  LOP3.LUT R4, R7, 0x40, RZ, 0x3c, !PT ;  /* 0x0000004007047812 */ /* 0x008fcc00078e3cff */
.L_x_1:
[----:B------:R-:W2:Y:S01]  /*f280*/  LDL.LU R4, [R1+0x250] ;  /* 0x0002500001047983 */ /* 0x000ea20000300800 */
[----:B------:R-:W-:-:S04]  /*f290*/  DEPBAR.LE SB0, 0x6 ;  /* 0x000081800000791a */ /* 0x000fc80000000000 */
[----:B------:R-:W1:Y:S04]  /*f2a0*/  S2R R6, SR_TID.X ;  /* 0x0000000000067919 */ /* 0x000e680000002100 */
[----:B------:R-:W3:Y:S04]  /*f2b0*/  S2R R5, SR_TID.X ;  /* 0x0000000000057919 */ /* 0x000ee80000002100 */
[----:B------:R-:W4:Y:S04]  /*f2c0*/  S2R R144, SR_TID.X ;  /* 0x0000000000907919 */ /* 0x000f280000002100 */
[----:B------:R-:W-:Y:S04]  /*f2d0*/  STL [R1+0x840], R176 ;  /* 0x000840b001007387 */ /* 0x000fe80000100800 */
[----:B------:R-:W-:Y:S04]  /*f2e0*/  STL [R1+0x83c], R177 ;  /* 0x00083cb101007387 */ /* 0x000fe80000100800 */
[----:B------:R-:W-:Y:S01]  /*f2f0*/  STL [R1+0x838], R178 ;  /* 0x000838b201007387 */ /* 0x000fe20000100800 */
[----:B-1----:R-:W-:-:S03]  /*f300*/  LOP3.LUT R6, R6, 0x60, RZ, 0xc0, !PT ;  /* 0x0000006006067812 */ /* 0x002fc600078ec0ff */
[----:B------:R-:W-:Y:S01]  /*f310*/  STL [R1+0x834], R179 ;  /* 0x000834b301007387 */ /* 0x000fe20000100800 */
[----:B---3--:R-:W-:-:S03]  /*f320*/  LOP3.LUT R7, R5, 0x1c, RZ, 0xc0, !PT ;  /* 0x0000001c05077812 */ /* 0x008fc600078ec0ff */
[----:B------:R-:W-:Y:S01]  /*f330*/  STL [R1+0x798], R2 ;  /* 0x0007980201007387 */ /* 0x000fe20000100800 */
[----:B------:R-:W-:Y:S02]  /*f340*/  LOP3.LUT R5, R5, 0x3, RZ, 0xc0, !PT ;  /* 0x0000000305057812 */ /* 0x000fe400078ec0ff */
[----:B----4-:R-:W-:Y:S01]  /*f350*/  LOP3.LUT R145, R144, 0x1c, RZ, 0xc0, !PT ;  /* 0x0000001c90917812 */ /* 0x010fe200078ec0ff */
[----:B------:R-:W-:Y:S01]  /*f360*/  IMAD R7, R6, 0x2, R7 ;  /* 0x0000000206077824 */ /* 0x000fe200078e0207 */
[----:B------:R1:W-:Y:S01]  /*f370*/  STL [R1+0x794], R0 ;  /* 0x0007940001007387 */ /* 0x0003e20000100800 */
[----:B------:R-:W-:-:S03]  /*f380*/  IMAD R5, R5, 0x820, RZ ;  /* 0x0000082005057824 */ /* 0x000fc600078e02ff */
[----:B------:R-:W3:Y:S02]  /*f390*/  S2R R6, SR_TID.X ;  /* 0x0000000000067919 */ /* 0x000ee40000002100 */
[----:B------:R-:W-:Y:S01]  /*f3a0*/  LOP3.LUT R5, R5, R7, RZ, 0x3c, !PT ;  /* 0x0000000705057212 */ /* 0x000fe200078e3cff */
[----:B------:R-:W-:Y:S01]  /*f3b0*/  IMAD.SHL.U32 R7, R144, 0x2, RZ ;  /* 0x0000000290077824 */ /* 0x000fe200078e00ff */
[----:B------:R-:W-:Y:S04]  /*f3c0*/  STL [R1+0x790], R3 ;  /* 0x0007900301007387 */ /* 0x000fe80000100800 */
[----:B------:R-:W-:Y:S01]  /*f3d0*/  STL [R1+0x78c], R252 ;  /* 0x00078cfc01007387 */ /* 0x000fe20000100800 */
[----:B---3--:R-:W-:Y:S02]  /*f3e0*/  LOP3.LUT R146, R6, 0x60, RZ, 0xc0, !PT ;  /* 0x0000006006927812 */ /* 0x008fe400078ec0ff */
[----:B------:R-:W-:-:S02]  /*f3f0*/  LOP3.LUT R6, R144, 0x7, RZ, 0xc0, !PT ;  /* 0x0000000790067812 */ /* 0x000fc400078ec0ff */
[----:B------:R-:W-:Y:S02]  /*f400*/  LOP3.LUT R144, R144, 0x3, RZ, 0xc0, !PT ;  /* 0x0000000390907812 */ /* 0x000fe400078ec0ff */
[----:B------:R-:W-:Y:S01]  /*f410*/  LEA R145, R146, R145, 0x1 ;  /* 0x0000009192917211 */ /* 0x000fe200078e08ff */
[----:B------:R-:W-:Y:S02]  /*f420*/  IMAD R6, R6, 0x90, RZ ;  /* 0x0000009006067824 */ /* 0x000fe400078e02ff */
[----:B------:R-:W-:-:S03]  /*f430*/  IMAD R144, R144, 0x820, RZ ;  /* 0x0000082090907824 */ /* 0x000fc600078e02ff */
[----:B------:R-:W-:Y:S02]  /*f440*/  LOP3.LUT R6, R6, 0x30, R7, 0x78, !PT ;  /* 0x0000003006067812 */ /* 0x000fe400078e7807 */
[----:B------:R-:W-:-:S04]  /*f450*/  LOP3.LUT R144, R144, R145, RZ, 0x3c, !PT ;  /* 0x0000009190907212 */ /* 0x000fc800078e3cff */
[----:B------:R-:W-:Y:S01]  /*f460*/  LOP3.LUT R144, R144, 0x20, RZ, 0x3c, !PT ;  /* 0x0000002090907812 */ /* 0x000fe200078e3cff */
[----:B------:R-:W-:Y:S01]  /*f470*/  BAR.SYNC.DEFER_BLOCKING 0x0 ;  /* 0x0000000000007b1d */ /* 0x000fe20000010000 */
[----:B--2---:R-:W-:-:S04]  /*f480*/  IADD3 R4, R4, 0x1, RZ ;  /* 0x0000000104047810 */ /* 0x004fc80007ffe0ff */
[----:B------:R-:W-:-:S04]  /*f490*/  ISETP.GT.AND P0, PT, R4, 0x3, PT ;  /* 0x000000030400780c */ /* 0x000fc80003f04270 */
[----:B-1----:R-:W-:-:S05]  /*f4a0*/  SEL R0, R4, RZ, !P0 ;  /* 0x000000ff04007207 */ /* 0x002fca0004000000 */
[C---:B------:R-:W-:Y:S01]  /*f4b0*/  IMAD R5, R0.reuse, 0x10000, R5 ;  /* 0x0001000000057824 */ /* 0x040fe200078e0205 */
[----:B------:R-:W-:Y:S01]  /*f4c0*/  STL [R1+0x250], R0 ;  /* 0x0002500001007387 */ /* 0x000fe20000100800 */
[C---:B------:R-:W-:Y:S02]  /*f4d0*/  IMAD R4, R0.reuse, 0x10000, R144 ;  /* 0x0001000000047824 */ /* 0x040fe400078e0290 */
[----:B------:R-:W-:Y:S01]  /*f4e0*/  IMAD R6, R0, 0x2000, R6 ;  /* 0x0000200000067824 */ /* 0x000fe200078e0206 */
[----:B------:R-:W-:Y:S04]  /*f4f0*/  LDS R200, [R5+0x200] ;  /* 0x0002000005c87984 */ /* 0x000fe80000000800 */
[----:B------:R-:W-:Y:S04]  /*f500*/  LDS R202, [R5+0x2200] ;  /* 0x0022000005ca7984 */ /* 0x000fe80000000800 */
[----:B------:R-:W-:Y:S04]  /*f510*/  LDS R201, [R4+0x200] ;  /* 0x0002000004c97984 */ /* 0x000fe80000000800 */
[----:B------:R-:W-:Y:S04]  /*f520*/  LDS R203, [R4+0x2200] ;  /* 0x0022000004cb7984 */ /* 0x000fe80000000800 */
[----:B------:R-:W1:Y:S04]  /*f530*/  LDSM.16.M88.4 R152, [R6+0x40000] ;  /* 0x040000000698783b */ /* 0x000e680000000200 */
[----:B------:R-:W-:Y:S04]  /*f540*/  LDS R196, [R5+0x300] ;  /* 0x0003000005c47984 */ /* 0x000fe80000000800 */
[----:B------:R-:W-:Y:S04]  /*f550*/  LDS R198, [R5+0x2300] ;  /* 0x0023000005c67984 */ /* 0x000fe80000000800 */
[----:B------:R-:W-:Y:S04]  /*f560*/  LDS R197, [R4+0x300] ;  /* 0x0003000004c57984 */ /* 0x000fe80000000800 */
[----:B------:R-:W2:Y:S04]  /*f570*/  LDS R199, [R4+0x2300] ;  /* 0x0023000004c77984 */ /* 0x000ea80000000800 */
[----:B------:R-:W-:Y:S04]  /*f580*/  LDS R192, [R5+0x400] ;  /* 0x0004000005c07984 */ /* 0x000fe80000000800 */
[----:B------:R-:W-:Y:S04]  /*f590*/  LDS R194, [R5+0x2400] ;  /* 0x0024000005c27984 */ /* 0x000fe80000000800 */
[----:B------:R-:W-:Y:S04]  /*f5a0*/  LDS R193, [R4+0x400] ;  /* 0x0004000004c17984 */ /* 0x000fe80000000800 */
[----:B------:R-:W3:Y:S04]  /*f5b0*/  LDS R195, [R4+0x2400] ;  /* 0x0024000004c37984 */ /* 0x000ee80000000800 */
[----:B------:R-:W-:Y:S04]  /*f5c0*/  LDS R188, [R5+0x500] ;  /* 0x0005000005bc7984 */ /* 0x000fe80000000800 */
[----:B------:R-:W-:Y:S01]  /*f5d0*/  LDS R190, [R5+0x2500] ;  /* 0x0025000005be7984 */ /* 0x000fe20000000800 */
[-C--:B-1----:R-:W-:Y:S03]  /*f5e0*/  HMMA.1688.F32.TF32 R128, R200, R152.reuse, R128 ;  /* 0x00000098c880723c */ /* 0x082fe60000081080 */
[----:B------:R-:W-:Y:S04]  /*f5f0*/  LDS R189, [R4+0x500] ;  /* 0x0005000004bd7984 */ /* 0x000fe80000000800 */
[----:B------:R-:W-:Y:S04]  /*f600*/  LDS R191, [R4+0x2500] ;  /* 0x0025000004bf7984 */ /* 0x000fe80000000800 */
[----:B------:R-:W-:Y:S04]  /*f610*/  LDS R184, [R5+0x600] ;  /* 0x0006000005b87984 */ /* 0x000fe80000000800 */
[----:B------:R-:W-:Y:S01]  /*f620*/  LDS R186, [R5+0x2600] ;  /* 0x0026000005ba7984 */ /* 0x000fe20000000800 */
[-C--:B--2---:R-:W-:Y:S03]  /*f630*/  HMMA.1688.F32.TF32 R112, R196, R152.reuse, R112 ;  /* 0x00000098c470723c */ /* 0x084fe60000081070 */
[----:B------:R-:W-:Y:S04]  /*f640*/  LDS R185, [R4+0x600] ;  /* 0x0006000004b97984 */ /* 0x000fe80000000800 */
[----:B------:R-:W-:Y:S04]  /*f650*/  LDS R187, [R4+0x2600] ;  /* 0x0026000004bb7984 */ /* 0x000fe80000000800 */
[----:B------:R-:W-:Y:S04]  /*f660*/  LDS R180, [R5+0x700] ;  /* 0x0007000005b47984 */ /* 0x000fe80000000800 */
[----:B------:R-:W-:Y:S01]  /*f670*/  LDS R182, [R5+0x2700] ;  /* 0x0027000005b67984 */ /* 0x000fe20000000800 */
[----:B---3--:R-:W-:Y:S03]  /*f680*/  HMMA.1688.F32.TF32 R88, R192, R152, R88 ;  /* 0x00000098c058723c */ /* 0x008fe60000081058 */
[----:B------:R-:W-:Y:S04]  /*f690*/  LDS R181, [R4+0x700] ;  /* 0x0007000004b57984 */ /* 0x000fe80000000800 */
[----:B------:R-:W1:Y:S01]  /*f6a0*/  LDS R183, [R4+0x2700] ;  /* 0x0027000004b77984 */ /* 0x000e620000000800 */
[----:B------:R-:W-:-:S02]  /*f6b0*/  IMAD.MOV.U32 R7, RZ, RZ, R113 ;  /* 0x000000ffff077224 */ /* 0x000fc400078e0071 */
[----:B------:R-:W-:Y:S01]  /*f6c0*/  IMAD.MOV.U32 R3, RZ, RZ, R114 ;  /* 0x000000ffff037224 */ /* 0x000fe200078e0072 */
[----:B------:R-:W2:Y:S01]  /*f6d0*/  LDSM.16.M88.4 R148, [R6+0x40400] ;  /* 0x040400000694783b */ /* 0x000ea20000000200 */
[----:B------:R-:W-:-:S03]  /*f6e0*/  IMAD.MOV.U32 R0, RZ, RZ, R115 ;  /* 0x000000ffff007224 */ /* 0x000fc600078e0073 */
[----:B------:R-:W-:Y:S04]  /*f6f0*/  STL [R1+0x830], R5 ;  /* 0x0008300501007387 */ /* 0x000fe80000100800 */
[----:B------:R-:W-:Y:S04]  /*f700*/  STL [R1+0x82c], R154 ;  /* 0x00082c9a01007387 */ /* 0x000fe80000100800 */
[----:B------:R-:W-:Y:S01]  /*f710*/  STL [R1+0x828], R155 ;  /* 0x0008289b01007387 */ /* 0x000fe20000100800 */
[----:B------:R-:W-:-:S03]  /*f720*/  IMAD.MOV.U32 R252, RZ, RZ, R91 ;  /* 0x000000fffffc7224 */ /* 0x000fc600078e005b */
[----:B------:R-:W-:Y:S04]  /*f730*/  STL.64 [R1+0x80], R128 ;  /* 0x0000808001007387 */ /* 0x000fe80000100a00 */
[----:B------:R-:W-:Y:S04]  /*f740*/  STL.64 [R1+0x88], R130 ;  /* 0x0000888201007387 */ /* 0x000fe80000100a00 */
[----:B------:R-:W-:Y:S04]  /*f750*/  STL [R1+0xa0], R112 ;  /* 0x0000a07001007387 */ /* 0x000fe80000100800 */
[----:B------:R-:W-:Y:S04]  /*f760*/  STL.64 [R1+0x130], R88 ;  /* 0x0001305801007387 */ /* 0x000fe80000100a00 */
[----:B------:R3:W-:Y:S01]  /*f770*/  STL [R1+0x138], R90 ;  /* 0x0001385a01007387 */ /* 0x0007e20000100800 */
[-C--:B-1----:R-:W-:Y:S03]  /*f780*/  HMMA.1688.F32.TF32 R16, R180, R152.reuse, R16 ;  /* 0x00000098b410723c */ /* 0x082fe60000081010 */
[----:B------:R-:W-:Y:S04]  /*f790*/  LDSM.16.M88.4 R144, [R6+0x40800] ;  /* 0x040800000690783b */ /* 0x000fe80000000200 */
[----:B------:R-:W-:Y:S01]  /*f7a0*/  STL [R1+0x824], R252 ;  /* 0x000824fc01007387 */ /* 0x000fe20000100800 */
[-C--:B---3--:R-:W-:Y:S03]  /*f7b0*/  HMMA.1688.F32.TF32 R88, R188, R152.reuse, R64 ;  /* 0x00000098bc58723c */ /* 0x088fe60000081040 */
[----:B------:R-:W-:Y:S04]  /*f7c0*/  LDS R172, [R5] ;  /* 0x0000000005ac7984 */ /* 0x000fe80000000800 */
[----:B------:R-:W-:Y:S01]  /*f7d0*/  LDS R174, [R5+0x2000] ;  /* 0x0020000005ae7984 */ /* 0x000fe20000000800 */
[----:B------:R-:W-:Y:S03]  /*f7e0*/  HMMA.1688.F32.TF32 R64, R184, R152, R40 ;  /* 0x00000098b840723c */ /* 0x000fe60000081028 */
[----:B------:R-:W-:Y:S04]  /*f7f0*/  LDS R173, [R4] ;  /* 0x0000000004ad7984 */ /* 0x000fe80000000800 */
[----:B------:R-:W1:Y:S01]  /*f800*/  LDS R175, [R4+0x2000] ;  /* 0x0020000004af7984 */ /* 0x000e620000000800 */
[-C--:B--2---:R-:W-:Y:S03]  /*f810*/  HMMA.1688.F32.TF32 R60, R188, R148.reuse, R60 ;  /* 0x00000094bc3c723c */ /* 0x084fe6000008103c */
[----:B------:R-:W-:Y:S04]  /*f820*/  LDS R204, [R5+0x100] ;  /* 0x0001000005cc7984 */ /* 0x000fe80000000800 */
[----:B------:R-:W-:Y:S04]  /*f830*/  LDS R206, [R5+0x2100] ;  /* 0x0021000005ce7984 */ /* 0x000fe80000000800 */
[----:B------:R-:W-:Y:S04]  /*f840*/  STL.64 [R1+0x180], R88 ;  /* 0x0001805801007387 */ /* 0x000fe80000100a00 */
[----:B------:R-:W-:Y:S04]  /*f850*/  STL.64 [R1+0x188], R90 ;  /* 0x0001885a01007387 */ /* 0x000fe80000100a00 */
[----:B------:R-:W2:Y:S04]  /*f860*/  LDL.LU.64 R40, [R1+0x90] ;  /* 0x0000900001287983 */ /* 0x000ea80000300a00 */
[----:B------:R-:W-:Y:S04]  /*f870*/  STL.64 [R1+0x1e0], R64 ;  /* 0x0001e04001007387 */ /* 0x000fe80000100a00 */
[----:B------:R3:W-:Y:S04]  /*f880*/  STL.64 [R1+0x1e8], R66 ;  /* 0x0001e84201007387 */ /* 0x0007e80000100a00 */
[----:B------:R-:W2:Y:S04]  /*f890*/  LDL.LU.64 R42, [R1+0x98] ;  /* 0x00009800012a7983 */ /* 0x000ea80000300a00 */
[----:B------:R-:W-:Y:S01]  /*f8a0*/  STL.64 [R1+0x210], R16 ;  /* 0x0002101001007387 */ /* 0x000fe20000100a00 */
[-C--:B---3--:R-:W-:Y:S03]  /*f8b0*/  HMMA.1688.F32.TF32 R64, R192, R148.reuse, R84 ;  /* 0x00000094c040723c */ /* 0x088fe60000081054 */
[----:B------:R3:W-:Y:S04]  /*f8c0*/  STL.64 [R1+0x218], R18 ;  /* 0x0002181201007387 */ /* 0x0007e80000100a00 */
[----:B------:R-:W-:Y:S04]  /*f8d0*/  LDS R205, [R4+0x100] ;  /* 0x0001000004cd7984 */ /* 0x000fe80000000800 */
[----:B------:R-:W4:Y:S01]  /*f8e0*/  LDS R207, [R4+0x2100] ;  /* 0x0021000004cf7984 */ /* 0x000f220000000800 */
[-C--:B------:R-:W-:Y:S08]  /*f8f0*/  HMMA.1688.F32.TF32 R12, R180, R148.reuse, R12 ;  /* 0x00000094b40c723c */ /* 0x080ff0000008100c */
[----:B---3--:R-:W-:Y:S03]  /*f900*/  HMMA.1688.F32.TF32 R16, R184, R148, R36 ;  /* 0x00000094b810723c */ /* 0x008fe60000081024 */
[----:B------:R-:W-:Y:S05]  /*f910*/  STL [R1+0xc0], R64 ;  /* 0x0000c04001007387 */ /* 0x000fea0000100800 */
[-C--:B-1----:R-:W-:Y:S01]  /*f920*/  HMMA.1688.F32.TF32 R212, R172, R152.reuse, R212 ;  /* 0x00000098acd4723c */ /* 0x082fe200000810d4 */
[----:B------:R-:W-:Y:S04]  /*f930*/  STL.64 [R1+0xc8], R66 ;  /* 0x0000c84201007387 */ /* 0x000fe80000100a00 */
[----:B------:R-:W-:Y:S04]  /*f940*/  STL.64 [R1+0x120], R60 ;  /* 0x0001203c01007387 */ /* 0x000fe80000100a00 */
[----:B------:R-:W-:Y:S06]  /*f950*/  STL.64 [R1+0x128], R62 ;  /* 0x0001283e01007387 */ /* 0x000fec0000100a00 */
[----:B------:R-:W-:Y:S04]  /*f960*/  STL.64 [R1+0x170], R16 ;  /* 0x0001701001007387 */ /* 0x000fe80000100a00 */
[----:B------:R1:W-:Y:S01]  /*f970*/  STL.64 [R1+0x178], R18 ;  /* 0x0001781201007387 */ /* 0x0003e20000100a00 */
[----:B----4-:R-:W-:Y:S08]  /*f980*/  HMMA.1688.F32.TF32 R140, R204, R152, R140 ;  /* 0x00000098cc8c723c */ /* 0x010ff0000008108c */
[----:B------:R-:W-:Y:S01]  /*f990*/  HMMA.1688.F32.TF32 R224, R192, R144, R80 ;  /* 0x00000090c0e0723c */ /* 0x000fe20000081050 */
[----:B------:R-:W-:-:S02]  /*f9a0*/  IMAD.MOV.U32 R252, RZ, RZ, R65 ;  /* 0x000000fffffc7224 */ /* 0x000fc400078e0041 */
[----:B------:R-:W-:Y:S02]  /*f9b0*/  IMAD.MOV.U32 R176, RZ, RZ, R212 ;  /* 0x000000ffffb07224 */ /* 0x000fe400078e00d4 */
[----:B------:R-:W-:Y:S02]  /*f9c0*/  IMAD.MOV.U32 R177, RZ, RZ, R213 ;  /* 0x000000ffffb17224 */ /* 0x000fe400078e00d5 */
[----:B------:R-:W-:Y:S01]  /*f9d0*/  IMAD.MOV.U32 R178, RZ, RZ, R214 ;  /* 0x000000ffffb27224 */ /* 0x000fe200078e00d6 */
[-C--:B-1----:R-:W-:Y:S01]  /*f9e0*/  HMMA.1688.F32.TF32 R16, R188, R144.reuse, R56 ;  /* 0x00000090bc10723c */ /* 0x082fe20000081038 */
[----:B------:R-:W-:Y:S01]  /*f9f0*/  MOV R153, R14 ;  /* 0x0000000e00997202 */ /* 0x000fe20000000f00 */
[----:B------:R1:W-:Y:S01]  /*fa00*/  STL.64 [R1+0x1d0], R12 ;  /* 0x0001d00c01007387 */ /* 0x0003e20000100a00 */
[----:B------:R-:W-:Y:S02]  /*fa10*/  IMAD.MOV.U32 R152, RZ, RZ, R15 ;  /* 0x000000ffff987224 */ /* 0x000fe400078e000f */
[----:B------:R-:W-:Y:S01]  /*fa20*/  IMAD.MOV.U32 R179, RZ, RZ, R215 ;  /* 0x000000ffffb37224 */ /* 0x000fe200078e00d7 */
[----:B------:R-:W-:Y:S02]  /*fa30*/  LDSM.16.M88.4 R64, [R6+0x41400] ;  /* 0x041400000640783b */ /* 0x000fe40000000200 */
[----:B------:R-:W-:Y:S01]  /*fa40*/  HMMA.1688.F32.TF32 R36, R172, R144, R248 ;  /* 0x00000090ac24723c */ /* 0x000fe200000810f8 */
[----:B------:R-:W-:Y:S01]  /*fa50*/  IMAD.MOV.U32 R5, RZ, RZ, R140 ;  /* 0x000000ffff057224 */ /* 0x000fe200078e008c */
[----:B------:R-:W-:Y:S01]  /*fa60*/  STL [R1+0x808], R152 ;  /* 0x0008089801007387 */ /* 0x000fe20000100800 */
[----:B------:R-:W-:Y:S01]  /*fa70*/  MOV R154, R141 ;  /* 0x0000008d009a7202 */ /* 0x000fe20000000f00 */
[----:B------:R-:W-:-:S02]  /*fa80*/  IMAD.MOV.U32 R155, RZ, RZ, R142 ;  /* 0x000000ffff9b7224 */ /* 0x000fc400078e008e */
[----:B------:R-:W-:Y:S02]  /*fa90*/  IMAD.MOV.U32 R2, RZ, RZ, R143 ;  /* 0x000000ffff027224 */ /* 0x000fe400078e008f */
[-C--:B-1----:R-:W-:Y:S01]  /*faa0*/  HMMA.1688.F32.TF32 R12, R184, R144.reuse, R32 ;  /* 0x00000090b80c723c */ /* 0x082fe20000081020 */
[----:B------:R-:W-:Y:S06]  /*fab0*/  STL [R1+0x804], R153 ;  /* 0x0008049901007387 */ /* 0x000fec0000100800 */
[----:B------:R-:W-:Y:S04]  /*fac0*/  STL.64 [R1+0xb0], R16 ;  /* 0x0000b01001007387 */ /* 0x000fe80000100a00 */
[----:B------:R1:W-:Y:S02]  /*fad0*/  STL.64 [R1+0xb8], R18 ;  /* 0x0000b81201007387 */ /* 0x0003e40000100a00 */
[----:B-1----:R-:W-:Y:S11]  /*fae0*/  HMMA.1688.F32.TF32 R16, R180, R144, R8 ;  /* 0x00000090b410723c */ /* 0x002ff60000081008 */
[----:B------:R-:W-:Y:S01]  /*faf0*/  IMAD.MOV.U32 R152, RZ, RZ, R14 ;  /* 0x000000ffff987224 */ /* 0x000fe200078e000e */
[----:B------:R-:W-:Y:S01]  /*fb00*/  STL.64 [R1+0x110], R12 ;  /* 0x0001100c01007387 */ /* 0x000fe20000100a00 */
[----:B------:R-:W-:-:S03]  /*fb10*/  IMAD.MOV.U32 R153, RZ, RZ, R15 ;  /* 0x000000ffff997224 */ /* 0x000fc600078e000f */
[----:B------:R-:W3:Y:S04]  /*fb20*/  LDL.LU.64 R80, [R1+0xe0] ;  /* 0x0000e00001507983 */ /* 0x000ee80000300a00 */
[----:B------:R-:W3:Y:S04]  /*fb30*/  LDL.LU.64 R82, [R1+0xe8] ;  /* 0x0000e80001527983 */ /* 0x000ee80000300a00 */
[----:B------:R-:W4:Y:S04]  /*fb40*/  LDL.LU.64 R60, [R1+0x50] ;  /* 0x00005000013c7983 */ /* 0x000f280000300a00 */
[----:B------:R-:W4:Y:S04]  /*fb50*/  LDL.LU.64 R62, [R1+0x58] ;  /* 0x00005800013e7983 */ /* 0x000f280000300a00 */
[----:B------:R-:W-:Y:S04]  /*fb60*/  STL [R1+0x810], R152 ;  /* 0x0008109801007387 */ /* 0x000fe80000100800 */
[----:B------:R-:W-:Y:S04]  /*fb70*/  STL [R1+0x80c], R153 ;  /* 0x00080c9901007387 */ /* 0x000fe80000100800 */
[----:B------:R1:W-:Y:S04]  /*fb80*/  STL.64 [R1+0x160], R16 ;  /* 0x0001601001007387 */ /* 0x0003e80000100a00 */
[----:B------:R5:W-:Y:S04]  /*fb90*/  STL.64 [R1+0x168], R18 ;  /* 0x0001681201007387 */ /* 0x000be80000100a00 */
[----:B------:R-:W3:Y:S04]  /*fba0*/  LDL.LU.64 R88, [R1+0x190] ;  /* 0x0001900001587983 */ /* 0x000ee80000300a00 */
[----:B------:R-:W3:Y:S04]  /*fbb0*/  LDL.LU.64 R90, [R1+0x198] ;  /* 0x00019800015a7983 */ /* 0x000ee80000300a00 */
[----:B------:R-:W5:Y:S04]  /*fbc0*/  LDSM.16.M88.4 R12, [R6+0x40c00] ;  /* 0x040c0000060c783b */ /* 0x000f680000000200 */
[----:B------:R-:W4:Y:S04]  /*fbd0*/  LDL.LU.64 R32, [R1+0xd0] ;  /* 0x0000d00001207983 */ /* 0x000f280000300a00 */
[----:B------:R-:W4:Y:S04]  /*fbe0*/  LDL.LU.64 R34, [R1+0xd8] ;  /* 0x0000d80001227983 */ /* 0x000f280000300a00 */
[----:B-1----:R-:W4:Y:S04]  /*fbf0*/  LDL.LU.64 R16, [R1+0x40] ;  /* 0x0000400001107983 */ /* 0x002f280000300a00 */
[----:B-----5:R-:W4:Y:S04]  /*fc00*/  LDL.LU.64 R18, [R1+0x48] ;  /* 0x0000480001127983 */ /* 0x020f280000300a00 */
[----:B------:R-:W1:Y:S01]  /*fc10*/  LDSM.16.M88.4 R8, [R6+0x41000] ;  /* 0x041000000608783b */ /* 0x000e620000000200 */
[-C--:B------:R-:W-:Y:S11]  /*fc20*/  HMMA.1688.F32.TF32 R28, R184, R12.reuse, R28 ;  /* 0x0000000cb81c723c */ /* 0x080ff6000008101c */
[----:B------:R-:W-:Y:S11]  /*fc30*/  @!UPT UIADD3 URZ, URZ, URZ, URZ ;  /* 0x0000003f3f3ff290 */ /* 0x000ff6000fffe03f */
[----:B------:R-:W-:Y:S02]  /*fc40*/  @!UPT UIADD3 URZ, URZ, URZ, URZ ;  /* 0x0000003f3f3ff290 */ /* 0x000fe4000fffe03f */
[----:B------:R-:W-:Y:S02]  /*fc50*/  IMAD.MOV.U32 R152, RZ, RZ, R28 ;  /* 0x000000ffff987224 */ /* 0x000fe400078e001c */
[----:B------:R-:W-:Y:S01]  /*fc60*/  IMAD.MOV.U32 R153, RZ, RZ, R29 ;  /* 0x000000ffff997224 */ /* 0x000fe200078e001d */
[-C--:B--2---:R-:W-:Y:S08]  /*fc70*/  HMMA.1688.F32.TF32 R56, R172, R12.reuse, R40 ;  /* 0x0000000cac38723c */ /* 0x084ff00000081028 */
[-C--:B------:R-:W-:Y:S08]  /*fc80*/  HMMA.1688.F32.TF32 R40, R204, R12.reuse, R220 ;  /* 0x0000000ccc28723c */ /* 0x080ff000000810dc */
[-C--:B------:R-:W-:Y:S11]  /*fc90*/  HMMA.1688.F32.TF32 R220, R188, R12.reuse, R52 ;  /* 0x0000000cbcdc723c */ /* 0x080ff60000081034 */
[----:B------:R-:W-:Y:S11]  /*fca0*/  @!UPT UIADD3 URZ, URZ, URZ, URZ ;  /* 0x0000003f3f3ff290 */ /* 0x000ff6000fffe03f */
[----:B------:R-:W-:Y:S01]  /*fcb0*/  @!UPT UIADD3 URZ, URZ, URZ, URZ ;  /* 0x0000003f3f3ff290 */ /* 0x000fe2000fffe03f */
[----:B------:R-:W-:Y:S04]  /*fcc0*/  STL [R1+0x820], R220 ;  /* 0x000820dc01007387 */ /* 0x000fe80000100800 */
[----:B------:R-:W-:Y:S04]  /*fcd0*/  STL [R1+0x81c], R221 ;  /* 0x00081cdd01007387 */ /* 0x000fe80000100800 */
[----:B------:R-:W-:Y:S04]  /*fce0*/  STL [R1+0x818], R222 ;  /* 0x000818de01007387 */ /* 0x000fe80000100800 */
[----:B------:R-:W-:Y:S04]  /*fcf0*/  STL [R1+0x814], R223 ;  /* 0x000814df01007387 */ /* 0x000fe80000100800 */
[----:B------:R2:W-:Y:S02]  /*fd00*/  STL.64 [R1+0x98], R30 ;  /* 0x0000981e01007387 */ /* 0x0005e40000100a00 */
[C---:B--2---:R-:W-:Y:S11]  /*fd10*/  HMMA.1688.F32.TF32 R28, R180.reuse, R12, R156 ;  /* 0x0000000cb41c723c */ /* 0x044ff6000008109c */
[----:B------:R-:W-:Y:S11]  /*fd20*/  @!UPT UIADD3 URZ, URZ, URZ, URZ ;  /* 0x0000003f3f3ff290 */ /* 0x000ff6000fffe03f */
[----:B------:R-:W-:Y:S02]  /*fd30*/  @!UPT UIADD3 URZ, URZ, URZ, URZ ;  /* 0x0000003f3f3ff290 */ /* 0x000fe4000fffe03f */
[----:B------:R-:W-:Y:S01]  /*fd40*/  IMAD.MOV.U32 R220, RZ, RZ, R28 ;  /* 0x000000ffffdc7224 */ /* 0x000fe200078e001c */
[----:B------:R-:W-:Y:S01]  /*fd50*/  MOV R222, R30 ;  /* 0x0000001e00de7202 */ /* 0x000fe20000000f00 */
[----:B------:R-:W-:Y:S02]  /*fd60*/  IMAD.MOV.U32 R221, RZ, RZ, R29 ;  /* 0x000000ffffdd7224 */ /* 0x000fe400078e001d */
[----:B------:R-:W-:Y:S02]  /*fd70*/  IMAD.MOV.U32 R223, RZ, RZ, R31 ;  /* 0x000000ffffdf7224 */ /* 0x000fe400078e001f */
[----:B-1----:R-:W-:Y:S01]  /*fd80*/  HMMA.1688.F32.TF32 R28, R180, R8, R160 ;  /* 0x00000008b41c723c */ /* 0x002fe200000810a0 */
[----:B------:R-:W2:Y:S04]  /*fd90*/  LDL.LU.64 R160, [R1+0x1f0] ;  /* 0x0001f00001a07983 */ /* 0x000ea80000300a00 */
[----:B------:R-:W2:Y:S04]  /*fda0*/  LDL.LU.64 R162, [R1+0x1f8] ;  /* 0x0001f80001a27983 */ /* 0x000ea80000300a00 */
[----:B------:R-:W5:Y:S04]  /*fdb0*/  LDL.LU.64 R156, [R1+0x1b0] ;  /* 0x0001b000019c7983 */ /* 0x000f680000300a00 */
[----:B------:R-:W5:Y:S04]  /*fdc0*/  LDL.LU.64 R158, [R1+0x1b8] ;  /* 0x0001b800019e7983 */ /* 0x000f680000300a00 */
[----:B------:R-:W2:Y:S04]  /*fdd0*/  LDL.LU.64 R248, [R1+0x1a0] ;  /* 0x0001a00001f87983 */ /* 0x000ea80000300a00 */
[----:B------:R-:W2:Y:S04]  /*fde0*/  LDL.LU.64 R250, [R1+0x1a8] ;  /* 0x0001a80001fa7983 */ /* 0x000ea80000300a00 */
[----:B------:R-:W2:Y:S04]  /*fdf0*/  LDL.LU.64 R128, [R1+0x150] ;  /* 0x0001500001807983 */ /* 0x000ea80000300a00 */
[----:B------:R-:W2:Y:S04]  /*fe00*/  LDL.LU.64 R130, [R1+0x158] ;  /* 0x0001580001827983 */ /* 0x000ea80000300a00 */
[----:B------:R-:W2:Y:S04]  /*fe10*/  LDL.LU.64 R140, [R1+0x140] ;  /* 0x00014000018c7983 */ /* 0x000ea80000300a00 */
[----:B------:R-:W2:Y:S01]  /*fe20*/  LDL.LU.64 R142, [R1+0x148] ;  /* 0x00014800018e7983 */ /* 0x000ea20000300a00 */
[----:B---3--:R-:W-:Y:S03]  /*fe30*/  HMMA.1688.F32.TF32 R112, R172, R64, R88 ;  /* 0x00000040ac70723c */ /* 0x008fe60000081058 */
[----:B------:R-:W3:Y:S04]  /*fe40*/  LDL.LU.64 R88, [R1+0x70] ;  /* 0x0000700001587983 */ /* 0x000ee80000300a00 */
[----:B------:R-:W3:Y:S04]  /*fe50*/  LDL.LU.64 R90, [R1+0x78] ;  /* 0x00007800015a7983 */ /* 0x000ee80000300a00 */
[----:B------:R-:W3:Y:S04]  /*fe60*/  LDL.LU.64 R52, [R1+0x60] ;  /* 0x0000600001347983 */ /* 0x000ee80000300a00 */
[----:B------:R-:W3:Y:S01]  /*fe70*/  LDL.LU.64 R54, [R1+0x68] ;  /* 0x0000680001367983 */ /* 0x000ee20000300a00 */
[----:B------:R-:W-:Y:S08]  /*fe80*/  HMMA.1688.F32.TF32 R244, R196, R148, R108 ;  /* 0x00000094c4f4723c */ /* 0x000ff0000008106c */
[-C--:B----4-:R-:W-:Y:S08]  /*fe90*/  HMMA.1688.F32.TF32 R108, R200, R64.reuse, R16 ;  /* 0x00000040c86c723c */ /* 0x090ff00000081010 */
[----:B------:R-:W-:Y:S08]  /*fea0*/  HMMA.1688.F32.TF32 R16, R180, R64, R164 ;  /* 0x00000040b410723c */ /* 0x000ff000000810a4 */
[-C--:B------:R-:W-:Y:S08]  /*feb0*/  HMMA.1688.F32.TF32 R84, R172, R8.reuse, R80 ;  /* 0x00000008ac54723c */ /* 0x080ff00000081050 */
[----:B------:R-:W-:Y:S08]  /*fec0*/  HMMA.1688.F32.TF32 R80, R204, R8, R60 ;  /* 0x00000008cc50723c */ /* 0x000ff0000008103c */
[C---:B------:R-:W-:Y:S08]  /*fed0*/  HMMA.1688.F32.TF32 R212, R200.reuse, R148, R124 ;  /* 0x00000094c8d4723c */ /* 0x040ff0000008107c */
[C---:B------:R-:W-:Y:S08]  /*fee0*/  HMMA.1688.F32.TF32 R60, R200.reuse, R8, R216 ;  /* 0x00000008c83c723c */ /* 0x040ff000000810d8 */
[-C--:B------:R-:W-:Y:S08]  /*fef0*/  HMMA.1688.F32.TF32 R116, R200, R12.reuse, R116 ;  /* 0x0000000cc874723c */ /* 0x080ff00000081074 */
[-C--:B------:R-:W-:Y:S08]  /*ff00*/  HMMA.1688.F32.TF32 R100, R196, R12.reuse, R100 ;  /* 0x0000000cc464723c */ /* 0x080ff00000081064 */
[----:B------:R-:W-:Y:S07]  /*ff10*/  HMMA.1688.F32.TF32 R76, R192, R12, R76 ;  /* 0x0000000cc04c723c */ /* 0x000fee000008104c */
[----:B------:R-:W-:Y:S01]  /*ff20*/  IMAD.MOV.U32 R12, RZ, RZ, R17 ;  /* 0x000000ffff0c7224 */ /* 0x000fe200078e0011 */
[-C--:B------:R-:W-:Y:S08]  /*ff30*/  HMMA.1688.F32.TF32 R96, R196, R8.reuse, R96 ;  /* 0x00000008c460723c */ /* 0x080ff00000081060 */
[-C--:B------:R-:W-:Y:S08]  /*ff40*/  HMMA.1688.F32.TF32 R72, R192, R8.reuse, R72 ;  /* 0x00000008c048723c */ /* 0x080ff00000081048 */
[-C--:B------:R-:W-:Y:S08]  /*ff50*/  HMMA.1688.F32.TF32 R48, R188, R8.reuse, R48 ;  /* 0x00000008bc30723c */ /* 0x080ff00000081030 */
[----:B------:R-:W-:Y:S01]  /*ff60*/  HMMA.1688.F32.TF32 R216, R184, R8, R24 ;  /* 0x00000008b8d8723c */ /* 0x000fe20000081018 */
[----:B------:R-:W-:Y:S06]  /*ff70*/  LDSM.16.M88.4 R24, [R6+0x41c00] ;  /* 0x041c00000618783b */ /* 0x000fec0000000200 */
[----:B------:R-:W-:Y:S01]  /*ff80*/  MOV R9, R18 ;  /* 0x0000001200097202 */ /* 0x000fe20000000f00 */
[-C--:B------:R-:W-:Y:S01]  /*ff90*/  HMMA.1688.F32.TF32 R124, R204, R64.reuse, R32 ;  /* 0x00000040cc7c723c */ /* 0x080fe20000081020 */
[----:B------:R-:W-:Y:S01]  /*ffa0*/  IMAD.MOV.U32 R8, RZ, RZ, R19 ;  /* 0x000000ffff087224 */ /* 0x000fe200078e0013 */
[----:B------:R-:W4:Y:S04]  /*ffb0*/  LDL.LU.64 R32, [R1+0x10] ;  /* 0x0000100001207983 */ /* 0x000f280000300a00 */
[----:B------:R-:W4:Y:S02]  /*ffc0*/  LDL.LU.64 R34, [R1+0x18] ;  /* 0x0000180001227983 */ /* 0x000f240000300a00 */
[-C--:B------:R-:W-:Y:S08]  /*ffd0*/  HMMA.1688.F32.TF32 R92, R196, R64.reuse, R92 ;  /* 0x00000040c45c723c */ /* 0x080ff0000008105c */
[-C--:B------:R-:W-:Y:S08]  /*ffe0*/  HMMA.1688.F32.TF32 R68, R192, R64.reuse, R68 ;  /* 0x00000040c044723c */ /* 0x080ff00000081044 */
[-C--:B------:R-:W-:Y:S08]  /*fff0*/  HMMA.1688.F32.TF32 R44, R188, R64.reuse, R44 ;  /* 0x00000040bc2c723c */ /* 0x080ff0000008102c */
[----:B------:R-:W-:Y:S07]  /*10000*/  HMMA.1688.F32.TF32 R20, R184, R64, R20 ;  /* 0x00000040b814723c */ /* 0x000fee0000081014 */
[----:B------:R-:W-:-:S02]  /*10010*/  IMAD.MOV.U32 R64, RZ, RZ, R16 ;  /* 0x000000ffff407224 */ /* 0x000fc400078e0010 */
[----:B------:R-:W5:Y:S01]  /*10020*/  LDSM.16.M88.4 R16, [R6+0x41800] ;  /* 0x041800000610783b */ /* 0x000f620000000200 */
[-C--:B------:R-:W-:Y:S08]  /*10030*/  HMMA.1688.F32.TF32 R208, R172, R148.reuse, R208 ;  /* 0x00000094acd0723c */ /* 0x080ff000000810d0 */
[C---:B------:R-:W-:Y:S07]  /*10040*/  HMMA.1688.F32.TF32 R136, R204.reuse, R148, R136 ;  /* 0x00000094cc88723c */ /* 0x040fee0000081088 */
[----:B------:R-:W-:Y:S01]  /*10050*/  IMAD.MOV.U32 R149, RZ, RZ, R28 ;  /* 0x000000ffff957224 */ /* 0x000fe200078e001c */
[----:B------:R-:W-:Y:S01]  /*10060*/  HMMA.1688.F32.TF32 R132, R204, R144, R132 ;  /* 0x00000090cc84723c */ /* 0x000fe20000081084 */
[----:B------:R-:W-:-:S02]  /*10070*/  IMAD.MOV.U32 R148, RZ, RZ, R29 ;  /* 0x000000ffff947224 */ /* 0x000fc400078e001d */
[----:B------:R-:W4:Y:S05]  /*10080*/  LDL.LU.64 R28, [R1] ;  /* 0x00000000011c7983 */ /* 0x000f2a0000300a00 */
[-C--:B------:R-:W-:Y:S08]  /*10090*/  HMMA.1688.F32.TF32 R120, R200, R144.reuse, R120 ;  /* 0x00000090c878723c */ /* 0x080ff00000081078 */
[----:B------:R-:W-:Y:S07]  /*100a0*/  HMMA.1688.F32.TF32 R104, R196, R144, R104 ;  /* 0x00000090c468723c */ /* 0x000fee0000081068 */
[----:B------:R-:W-:-:S02]  /*100b0*/  IMAD.MOV.U32 R145, RZ, RZ, R30 ;  /* 0x000000ffff917224 */ /* 0x000fc400078e001e */
[----:B------:R-:W-:Y:S02]  /*100c0*/  IMAD.MOV.U32 R144, RZ, RZ, R31 ;  /* 0x000000ffff907224 */ /* 0x000fe400078e001f */
[----:B------:R-:W4:Y:S04]  /*100d0*/  LDL.LU.64 R30, [R1+0x8] ;  /* 0x00000800011e7983 */ /* 0x000f280000300a00 */
[----:B------:R-:W4:Y:S04]  /*100e0*/  LDL.LU.64 R164, [R1+0x1c0] ;  /* 0x0001c00001a47983 */ /* 0x000f280000300a00 */
[----:B------:R-:W4:Y:S01]  /*100f0*/  LDL.LU.64 R166, [R1+0x1c8] ;  /* 0x0001c80001a67983 */ /* 0x000f220000300a00 */
[C---:B-----5:R-:W-:Y:S08]  /*10100*/  HMMA.1688.F32.TF32 R156, R204.reuse, R16, R156 ;  /* 0x00000010cc9c723c */ /* 0x060ff0000008109c */
[----:B--2---:R-:W-:Y:S07]  /*10110*/  HMMA.1688.F32.TF32 R204, R204, R24, R248 ;  /* 0x00000018cccc723c */ /* 0x004fee00000810f8 */
[----:B------:R-:W-:Y:S01]  /*10120*/  IMAD.MOV.U32 R248, RZ, RZ, R176 ;  /* 0x000000fffff87224 */ /* 0x000fe200078e00b0 */
[----:B------:R-:W-:Y:S01]  /*10130*/  HMMA.1688.F32.TF32 R128, R200, R16, R128 ;  /* 0x00000010c880723c */ /* 0x000fe20000081080 */
[----:B------:R-:W2:Y:S01]  /*10140*/  LDL.LU R176, [R1+0x840] ;  /* 0x0008400001b07983 */ /* 0x000ea20000300800 */
[----:B------:R-:W-:-:S02]  /*10150*/  IMAD.MOV.U32 R249, RZ, RZ, R177 ;  /* 0x000000fffff97224 */ /* 0x000fc400078e00b1 */
[----:B------:R-:W-:Y:S01]  /*10160*/  IMAD.MOV.U32 R250, RZ, RZ, R178 ;  /* 0x000000fffffa7224 */ /* 0x000fe200078e00b2 */
[----:B------:R-:W2:Y:S03]  /*10170*/  LDL.LU R177, [R1+0x83c] ;  /* 0x00083c0001b17983 */ /* 0x000ea60000300800 */
[----:B------:R-:W-:Y:S01]  /*10180*/  HMMA.1688.F32.TF32 R200, R200, R24, R140 ;  /* 0x00000018c8c8723c */ /* 0x000fe2000008108c */
[----:B------:R-:W2:Y:S01]  /*10190*/  LDL.LU R178, [R1+0x838] ;  /* 0x0008380001b27983 */ /* 0x000ea20000300800 */
[----:B------:R-:W-:-:S03]  /*101a0*/  IMAD.MOV.U32 R251, RZ, RZ, R179 ;  /* 0x000000fffffb7224 */ /* 0x000fc600078e00b3 */
[----:B------:R-:W2:Y:S03]  /*101b0*/  LDL.LU R179, [R1+0x834] ;  /* 0x0008340001b37983 */ /* 0x000ea60000300800 */
[C---:B---3--:R-:W-:Y:S08]  /*101c0*/  HMMA.1688.F32.TF32 R140, R196.reuse, R16, R88 ;  /* 0x00000010c48c723c */ /* 0x048ff00000081058 */
[----:B------:R-:W-:Y:S08]  /*101d0*/  HMMA.1688.F32.TF32 R196, R196, R24, R52 ;  /* 0x00000018c4c4723c */ /* 0x000ff00000081034 */
[----:B------:R-:W-:Y:S07]  /*101e0*/  HMMA.1688.F32.TF32 R52, R188, R16, R240 ;  /* 0x00000010bc34723c */ /* 0x000fee00000810f0 */
[----:B------:R-:W-:-:S02]  /*101f0*/  IMAD.MOV.U32 R240, RZ, RZ, R5 ;  /* 0x000000fffff07224 */ /* 0x000fc400078e0005 */
[----:B------:R-:W3:Y:S01]  /*10200*/  LDL.LU R5, [R1+0x830] ;  /* 0x0008300001057983 */ /* 0x000ee20000300800 */
[----:B------:R-:W-:Y:S01]  /*10210*/  IMAD.MOV.U32 R241, RZ, RZ, R154 ;  /* 0x000000fffff17224 */ /* 0x000fe200078e009a */
[----:B------:R-:W-:Y:S02]  /*10220*/  MOV R242, R155 ;  /* 0x0000009b00f27202 */ /* 0x000fe40000000f00 */
[----:B------:R-:W5:Y:S04]  /*10230*/  LDL.LU R154, [R1+0x82c] ;  /* 0x00082c00019a7983 */ /* 0x000f680000300800 */
[----:B------:R-:W5:Y:S01]  /*10240*/  LDL.LU R155, [R1+0x828] ;  /* 0x00082800019b7983 */ /* 0x000f620000300800 */
[----:B------:R-:W-:Y:S08]  /*10250*/  HMMA.1688.F32.TF32 R188, R188, R24, R236 ;  /* 0x00000018bcbc723c */ /* 0x000ff000000810ec */
[-C--:B----4-:R-:W-:Y:S08]  /*10260*/  HMMA.1688.F32.TF32 R88, R192, R16.reuse, R32 ;  /* 0x00000010c058723c */ /* 0x090ff00000081020 */
[C---:B------:R-:W-:Y:S08]  /*10270*/  HMMA.1688.F32.TF32 R32, R184.reuse, R16, R232 ;  /* 0x00000010b820723c */ /* 0x040ff000000810e8 */
[----:B------:R-:W-:Y:S01]  /*10280*/  HMMA.1688.F32.TF32 R184, R184, R24, R228 ;  /* 0x00000018b8b8723c */ /* 0x000fe200000810e4 */
[----:B------:R-:W-:Y:S04]  /*10290*/  LDS R229, [R4+0x4000] ;  /* 0x0040000004e57984 */ /* 0x000fe80000000800 */
[----:B------:R-:W-:Y:S03]  /*102a0*/  LDS R231, [R4+0x6000] ;  /* 0x0060000004e77984 */ /* 0x000fe60000000800 */
[----:B------:R-:W-:Y:S01]  /*102b0*/  HMMA.1688.F32.TF32 R160, R172, R16, R160 ;  /* 0x00000010aca0723c */ /* 0x000fe200000810a0 */
[----:B------:R-:W-:-:S07]  /*102c0*/  IMAD.MOV.U32 R243, RZ, RZ, R2 ;  /* 0x000000fffff37224 */ /* 0x000fce00078e0002 */
[-C--:B------:R-:W-:Y:S08]  /*102d0*/  HMMA.1688.F32.TF32 R192, R192, R24.reuse, R28 ;  /* 0x00000018c0c0723c */ /* 0x080ff0000008101c */
[----:B------:R-:W-:Y:S01]  /*102e0*/  HMMA.1688.F32.TF32 R164, R172, R24, R164 ;  /* 0x00000018aca4723c */ /* 0x000fe200000810a4 */
[----:B------:R-:W-:Y:S04]  /*102f0*/  LDS R173, [R4+0x4300] ;  /* 0x0043000004ad7984 */ /* 0x000fe80000000800 */
[----:B------:R-:W-:Y:S04]  /*10300*/  LDS R175, [R4+0x6300] ;  /* 0x0063000004af7984 */ /* 0x000fe80000000800 */
[----:B---3--:R-:W-:Y:S04]  /*10310*/  LDS R228, [R5+0x4000] ;  /* 0x0040000005e47984 */ /* 0x008fe80000000800 */
[----:B------:R-:W1:Y:S01]  /*10320*/  LDS R230, [R5+0x6000] ;  /* 0x0060000005e67984 */ /* 0x000e620000000800 */
[----:B------:R-:W-:Y:S03]  /*10330*/  HMMA.1688.F32.TF32 R28, R180, R16, R168 ;  /* 0x00000010b41c723c */ /* 0x000fe600000810a8 */
[----:B------:R-:W-:Y:S04]  /*10340*/  LDS R168, [R5+0x4200] ;  /* 0x0042000005a87984 */ /* 0x000fe80000000800 */
[----:B------:R-:W-:Y:S04]  /*10350*/  LDS R170, [R5+0x6200] ;  /* 0x0062000005aa7984 */ /* 0x000fe80000000800 */
[----:B------:R-:W-:Y:S04]  /*10360*/  LDS R172, [R5+0x4300] ;  /* 0x0043000005ac7984 */ /* 0x000fe80000000800 */
[----:B------:R-:W-:Y:S01]  /*10370*/  LDS R174, [R5+0x6300] ;  /* 0x0063000005ae7984 */ /* 0x000fe20000000800 */
[C---:B-1----:R-:W-:Y:S03]  /*10380*/  HMMA.1688.F32.TF32 R236, R228.reuse, R150, R208 ;  /* 0x00000096e4ec723c */ /* 0x042fe600000810d0 */
[----:B------:R-:W-:Y:S04]  /*10390*/  LDS R169, [R4+0x4200] ;  /* 0x0042000004a97984 */ /* 0x000fe80000000800 */
[----:B------:R-:W-:Y:S01]  /*103a0*/  LDS R171, [R4+0x6200] ;  /* 0x0062000004ab7984 */ /* 0x000fe20000000800 */
[C---:B------:R-:W-:Y:S08]  /*103b0*/  HMMA.1688.F32.TF32 R208, R228.reuse, R146, R36 ;  /* 0x00000092e4d0723c */ /* 0x040ff00000081024 */
[C---:B------:R-:W-:Y:S08]  /*103c0*/  HMMA.1688.F32.TF32 R36, R228.reuse, R10, R84 ;  /* 0x0000000ae424723c */ /* 0x040ff00000081054 */
[C---:B------:R-:W-:Y:S07]  /*103d0*/  HMMA.1688.F32.TF32 R56, R228.reuse, R14, R56 ;  /* 0x0000000ee438723c */ /* 0x040fee0000081038 */
[----:B------:R-:W-:Y:S04]  /*103e0*/  STL.64 [R1+0x50], R208 ;  /* 0x000050d001007387 */ /* 0x000fe80000100a00 */
[----:B------:R-:W-:Y:S01]  /*103f0*/  STL.64 [R1+0x58], R210 ;  /* 0x000058d201007387 */ /* 0x000fe20000100a00 */
[----:B-----5:R-:W-:Y:S03]  /*10400*/  HMMA.1688.F32.TF32 R232, R228, R154, R248 ;  /* 0x0000009ae4e8723c */ /* 0x020fe600000810f8 */
[----:B------:R-:W-:Y:S08]  /*10410*/  STL.64 [R1+0x1a0], R36 ;  /* 0x0001a02401007387 */ /* 0x000ff00000100a00 */
[----:B------:R-:W-:Y:S04]  /*10420*/  STL.64 [R1+0xf0], R56 ;  /* 0x0000f03801007387 */ /* 0x000fe80000100a00 */
[----:B------:R1:W-:Y:S04]  /*10430*/  STL.64 [R1+0xf8], R58 ;  /* 0x0000f83a01007387 */ /* 0x0003e80000100a00 */
[----:B------:R3:W-:Y:S04]  /*10440*/  STL [R1+0x1a8], R38 ;  /* 0x0001a82601007387 */ /* 0x0007e80000100800 */
[----:B------:R-:W4:Y:S04]  /*10450*/  LDL.LU R248, [R1+0x80] ;  /* 0x0000800001f87983 */ /* 0x000f280000300800 */
[----:B------:R-:W4:Y:S04]  /*10460*/  LDL.LU R249, [R1+0x84] ;  /* 0x0000840001f97983 */ /* 0x000f280000300800 */
[----:B------:R-:W4:Y:S04]  /*10470*/  LDL.LU R250, [R1+0x88] ;  /* 0x0000880001fa7983 */ /* 0x000f280000300800 */
[----:B------:R-:W4:Y:S01]  /*10480*/  LDL.LU R251, [R1+0x8c] ;  /* 0x00008c0001fb7983 */ /* 0x000f220000300800 */
[----:B--2---:R-:W-:Y:S03]  /*10490*/  HMMA.1688.F32.TF32 R180, R180, R24, R176 ;  /* 0x00000018b4b4723c */ /* 0x004fe600000810b0 */
[----:B------:R-:W-:Y:S04]  /*104a0*/  LDS R176, [R5+0x4100] ;  /* 0x0041000005b07984 */ /* 0x000fe80000000800 */
[----:B------:R-:W-:Y:S04]  /*104b0*/  LDS R178, [R5+0x6100] ;  /* 0x0061000005b27984 */ /* 0x000fe80000000800 */
[----:B------:R-:W-:Y:S04]  /*104c0*/  LDS R177, [R4+0x4100] ;  /* 0x0041000004b17984 */ /* 0x000fe80000000800 */
[----:B------:R-:W2:Y:S01]  /*104d0*/  LDS R179, [R4+0x6100] ;  /* 0x0061000004b37984 */ /* 0x000ea20000000800 */
[----:B------:R-:W-:Y:S01]  /*104e0*/  HMMA.1688.F32.TF32 R84, R228, R66, R112 ;  /* 0x00000042e454723c */ /* 0x000fe20000081070 */
[----:B------:R-:W-:-:S02]  /*104f0*/  IMAD.MOV.U32 R2, RZ, RZ, R39 ;  /* 0x000000ffff027224 */ /* 0x000fc400078e0027 */
[----:B------:R-:W-:Y:S04]  /*10500*/  LDS R24, [R5+0x8500] ;  /* 0x0085000005187984 */ /* 0x000fe80000000800 */
[----:B------:R-:W-:Y:S01]  /*10510*/  LDS R25, [R4+0x8500] ;  /* 0x0085000004197984 */ /* 0x000fe20000000800 */
[C---:B-1----:R-:W-:Y:S08]  /*10520*/  HMMA.1688.F32.TF32 R56, R228.reuse, R18, R160 ;  /* 0x00000012e438723c */ /* 0x042ff000000810a0 */
[----:B---3--:R-:W-:Y:S01]  /*10530*/  HMMA.1688.F32.TF32 R36, R228, R26, R164 ;  /* 0x0000001ae424723c */ /* 0x008fe200000810a4 */
[----:B------:R-:W-:Y:S06]  /*10540*/  STL [R1+0x7f0], R2 ;  /* 0x0007f00201007387 */ /* 0x000fec0000100800 */
[----:B------:R1:W-:Y:S04]  /*10550*/  STL.64 [R1+0x1f0], R84 ;  /* 0x0001f05401007387 */ /* 0x0003e80000100a00 */
[----:B------:R-:W-:Y:S04]  /*10560*/  STL.64 [R1+0x1f8], R86 ;  /* 0x0001f85601007387 */ /* 0x000fe80000100a00 */
[----:B------:R-:W-:Y:S04]  /*10570*/  STL.64 [R1+0x238], R56 ;  /* 0x0002383801007387 */ /* 0x000fe80000100a00 */
[----:B------:R-:W-:Y:S01]  /*10580*/  STL.64 [R1+0x240], R58 ;  /* 0x0002403a01007387 */ /* 0x000fe20000100a00 */
[C---:B--2---:R-:W-:Y:S03]  /*10590*/  HMMA.1688.F32.TF32 R208, R176.reuse, R146, R132 ;  /* 0x00000092b0d0723c */ /* 0x044fe60000081084 */
[----:B------:R-:W-:Y:S04]  /*105a0*/  STL.64 [R1+0x228], R36 ;  /* 0x0002282401007387 */ /* 0x000fe80000100a00 */
[----:B------:R2:W-:Y:S01]  /*105b0*/  STL.64 [R1+0x230], R38 ;  /* 0x0002302601007387 */ /* 0x0005e20000100a00 */
[----:B------:R-:W-:Y:S01]  /*105c0*/  HMMA.1688.F32.TF32 R112, R176, R154, R240 ;  /* 0x0000009ab070723c */ /* 0x000fe200000810f0 */
[----:B-1----:R-:W-:-:S02]  /*105d0*/  IMAD.MOV.U32 R85, RZ, RZ, R252 ;  /* 0x000000ffff557224 */ /* 0x002fc400078e00fc */
[----:B------:R-:W-:Y:S04]  /*105e0*/  LDS R56, [R5+0x4400] ;  /* 0x0044000005387984 */ /* 0x000fe80000000800 */
[----:B------:R-:W-:Y:S01]  /*105f0*/  LDS R58, [R5+0x6400] ;  /* 0x00640000053a7984 */ /* 0x000fe20000000800 */
[----:B--2---:R-:W-:Y:S03]  /*10600*/  HMMA.1688.F32.TF32 R36, R176, R14, R40 ;  /* 0x0000000eb024723c */ /* 0x004fe60000081028 */
[----:B------:R-:W-:Y:S04]  /*10610*/  LDS R57, [R4+0x4400] ;  /* 0x0044000004397984 */ /* 0x000fe80000000800 */
[----:B------:R-:W1:Y:S04]  /*10620*/  LDS R59, [R4+0x6400] ;  /* 0x00640000043b7984 */ /* 0x000e680000000800 */
[----:B------:R-:W-:Y:S04]  /*10630*/  STL [R1+0x800], R208 ;  /* 0x000800d001007387 */ /* 0x000fe80000100800 */
[----:B------:R-:W-:Y:S04]  /*10640*/  STL [R1+0x7fc], R209 ;  /* 0x0007fcd101007387 */ /* 0x000fe80000100800 */
[----:B------:R-:W-:Y:S04]  /*10650*/  STL [R1+0x7f8], R210 ;  /* 0x0007f8d201007387 */ /* 0x000fe80000100800 */
[----:B------:R-:W-:Y:S04]  /*10660*/  STL [R1+0x7f4], R211 ;  /* 0x0007f4d301007387 */ /* 0x000fe80000100800 */
[----:B------:R-:W-:Y:S04]  /*10670*/  STL.64 [R1+0x20], R36 ;  /* 0x0000202401007387 */ /* 0x000fe80000100a00 */
[----:B------:R2:W-:Y:S04]  /*10680*/  STL [R1+0x28], R38 ;  /* 0x0000282601007387 */ /* 0x0005e80000100800 */
[----:B------:R-:W3:Y:S01]  /*10690*/  LDL.LU R240, [R1+0xa0] ;  /* 0x0000a00001f07983 */ /* 0x000ee20000300800 */
[----:B------:R-:W-:-:S02]  /*106a0*/  IMAD.MOV.U32 R2, RZ, RZ, R39 ;  /* 0x000000ffff027224 */ /* 0x000fc400078e0027 */
[C---:B--2---:R-:W-:Y:S08]  /*106b0*/  HMMA.1688.F32.TF32 R36, R176.reuse, R10, R80 ;  /* 0x0000000ab024723c */ /* 0x044ff00000081050 */
[C---:B------:R-:W-:Y:S11]  /*106c0*/  HMMA.1688.F32.TF32 R40, R176.reuse, R66, R124 ;  /* 0x00000042b028723c */ /* 0x040ff6000008107c */
[----:B------:R-:W-:Y:S05]  /*106d0*/  @!UPT UIADD3 URZ, URZ, URZ, URZ ;  /* 0x0000003f3f3ff290 */ /* 0x000fea000fffe03f */
[----:B------:R-:W-:Y:S01]  /*106e0*/  IMAD.MOV.U32 R208, RZ, RZ, R36 ;  /* 0x000000ffffd07224 */ /* 0x000fe200078e0024 */
[----:B------:R-:W-:Y:S01]  /*106f0*/  MOV R209, R37 ;  /* 0x0000002500d17202 */ /* 0x000fe20000000f00 */
[----:B------:R-:W-:Y:S02]  /*10700*/  IMAD.MOV.U32 R210, RZ, RZ, R38 ;  /* 0x000000ffffd27224 */ /* 0x000fe400078e0026 */
[----:B------:R-:W-:Y:S02]  /*10710*/  IMAD.MOV.U32 R211, RZ, RZ, R39 ;  /* 0x000000ffffd37224 */ /* 0x000fe400078e0027 */
[C---:B------:R-:W-:Y:S01]  /*10720*/  HMMA.1688.F32.TF32 R36, R176.reuse, R18, R156 ;  /* 0x00000012b024723c */ /* 0x040fe2000008109c */
[----:B------:R-:W-:Y:S01]  /*10730*/  STL.64 [R1+0x190], R40 ;  /* 0x0001902801007387 */ /* 0x000fe20000100a00 */
[----:B------:R-:W-:Y:S02]  /*10740*/  IMAD.MOV.U32 R241, RZ, RZ, R7 ;  /* 0x000000fffff17224 */ /* 0x000fe400078e0007 */
[----:B------:R-:W-:Y:S01]  /*10750*/  IMAD.MOV.U32 R242, RZ, RZ, R3 ;  /* 0x000000fffff27224 */ /* 0x000fe200078e0003 */
[----:B------:R-:W-:Y:S01]  /*10760*/  STL.64 [R1+0x198], R42 ;  /* 0x0001982a01007387 */ /* 0x000fe20000100a00 */
[----:B------:R-:W-:Y:S11]  /*10770*/  IMAD.MOV.U32 R243, RZ, RZ, R0 ;  /* 0x000000fffff37224 */ /* 0x000ff600078e0000 */
[----:B------:R-:W-:Y:S06]  /*10780*/  @!UPT UIADD3 URZ, URZ, URZ, URZ ;  /* 0x0000003f3f3ff290 */ /* 0x000fec000fffe03f */
[----:B------:R2:W-:Y:S01]  /*10790*/  STL [R1+0x220], R36 ;  /* 0x0002202401007387 */ /* 0x0005e20000100800 */
[----:B------:R-:W-:Y:S02]  /*107a0*/  IMAD.MOV.U32 R7, RZ, RZ, R37 ;  /* 0x000000ffff077224 */ /* 0x000fe400078e0025 */
[----:B------:R-:W-:Y:S02]  /*107b0*/  IMAD.MOV.U32 R3, RZ, RZ, R38 ;  /* 0x000000ffff037224 */ /* 0x000fe400078e0026 */
[----:B------:R-:W-:Y:S02]  /*107c0*/  IMAD.MOV.U32 R0, RZ, RZ, R39 ;  /* 0x000000ffff007224 */ /* 0x000fe400078e0027 */
[----:B--2---:R-:W-:Y:S03]  /*107d0*/  HMMA.1688.F32.TF32 R36, R176, R26, R204 ;  /* 0x0000001ab024723c */ /* 0x004fe600000810cc */
[----:B------:R-:W-:Y:S04]  /*107e0*/  STL [R1+0x7d0], R0 ;  /* 0x0007d00001007387 */ /* 0x000fe80000100800 */
[----:B------:R-:W-:Y:S04]  /*107f0*/  STL [R1+0x7cc], R3 ;  /* 0x0007cc0301007387 */ /* 0x000fe80000100800 */
[----:B------:R-:W-:Y:S11]  /*10800*/  STL [R1+0x7c8], R7 ;  /* 0x0007c80701007387 */ /* 0x000ff60000100800 */
[----:B------:R-:W-:Y:S01]  /*10810*/  @!UPT UIADD3 URZ, URZ, URZ, URZ ;  /* 0x0000003f3f3ff290 */ /* 0x000fe2000fffe03f */
[----:B------:R-:W-:Y:S04]  /*10820*/  STL.64 [R1+0x200], R36 ;  /* 0x0002002401007387 */ /* 0x000fe80000100a00 */
[----:B------:R2:W-:Y:S02]  /*10830*/  STL.64 [R1+0x208], R38 ;  /* 0x0002082601007387 */ /* 0x0005e40000100a00 */
[C---:B--2---:R-:W-:Y:S08]  /*10840*/  HMMA.1688.F32.TF32 R36, R168.reuse, R66, R108 ;  /* 0x00000042a824723c */ /* 0x044ff0000008106c */
[C---:B------:R-:W-:Y:S11]  /*10850*/  HMMA.1688.F32.TF32 R40, R168.reuse, R18, R128 ;  /* 0x00000012a828723c */ /* 0x040ff60000081080 */
[----:B------:R-:W-:Y:S05]  /*10860*/  @!UPT UIADD3 URZ, URZ, URZ, URZ ;  /* 0x0000003f3f3ff290 */ /* 0x000fea000fffe03f */
[----:B------:R-:W-:Y:S01]  /*10870*/  IMAD.MOV.U32 R0, RZ, RZ, R37 ;  /* 0x000000ffff007224 */ /* 0x000fe200078e0025 */
[----:B------:R-:W-:Y:S01]  /*10880*/  MOV R7, R39 ;  /* 0x0000002700077202 */ /* 0x000fe20000000f00 */
[----:B------:R-:W-:Y:S01]  /*10890*/  IMAD.MOV.U32 R3, RZ, RZ, R38 ;  /* 0x000000ffff037224 */ /* 0x000fe200078e0026 */
[C---:B----4-:R-:W-:Y:S08]  /*108a0*/  HMMA.1688.F32.TF32 R164, R168.reuse, R154, R248 ;  /* 0x0000009aa8a4723c */ /* 0x050ff000000810f8 */
[C---:B------:R-:W-:Y:S01]  /*108b0*/  HMMA.1688.F32.TF32 R248, R168.reuse, R10, R60 ;  /* 0x0000000aa8f8723c */ /* 0x040fe2000008103c */
[----:B------:R-:W-:Y:S04]  /*108c0*/  LDS R60, [R5+0x4500] ;  /* 0x00450000053c7984 */ /* 0x000fe80000000800 */
[----:B------:R-:W-:Y:S03]  /*108d0*/  LDS R62, [R5+0x6500] ;  /* 0x00650000053e7984 */ /* 0x000fe60000000800 */
[C---:B------:R-:W-:Y:S01]  /*108e0*/  HMMA.1688.F32.TF32 R124, R168.reuse, R150, R212 ;  /* 0x00000096a87c723c */ /* 0x040fe200000810d4 */
[----:B------:R-:W-:Y:S04]  /*108f0*/  LDS R61, [R4+0x4500] ;  /* 0x00450000043d7984 */ /* 0x000fe80000000800 */
[----:B------:R-:W2:Y:S10]  /*10900*/  LDS R63, [R4+0x6500] ;  /* 0x00650000043f7984 */ /* 0x000eb40000000800 */
[----:B------:R-:W-:Y:S04]  /*10910*/  STL [R1+0x7e0], R248 ;  /* 0x0007e0f801007387 */ /* 0x000fe80000100800 */
[----:B------:R-:W-:Y:S04]  /*10920*/  STL [R1+0x7dc], R249 ;  /* 0x0007dcf901007387 */ /* 0x000fe80000100800 */
[----:B------:R-:W-:Y:S04]  /*10930*/  STL [R1+0x7d8], R250 ;  /* 0x0007d8fa01007387 */ /* 0x000fe80000100800 */
[----:B------:R-:W-:Y:S04]  /*10940*/  STL [R1+0x7d4], R251 ;  /* 0x0007d4fb01007387 */ /* 0x000fe80000100800 */
[----:B------:R4:W-:Y:S02]  /*10950*/  STL [R1+0x80], R36 ;  /* 0x0000802401007387 */ /* 0x0009e40000100800 */
[C---:B----4-:R-:W-:Y:S02]  /*10960*/  HMMA.1688.F32.TF32 R36, R168.reuse, R26, R200 ;  /* 0x0000001aa824723c */ /* 0x050fe400000810c8 */
[----:B------:R-:W-:Y:S04]  /*10970*/  STL [R1+0x7ec], R7 ;  /* 0x0007ec0701007387 */ /* 0x000fe80000100800 */
[----:B------:R-:W-:Y:S04]  /*10980*/  STL [R1+0x7e8], R3 ;  /* 0x0007e80301007387 */ /* 0x000fe80000100800 */
[----:B------:R-:W-:Y:S04]  /*10990*/  STL [R1+0x7e4], R0 ;  /* 0x0007e40001007387 */ /* 0x000fe80000100800 */
[----:B------:R-:W-:Y:S04]  /*109a0*/  STL.64 [R1+0x1c0], R40 ;  /* 0x0001c02801007387 */ /* 0x000fe80000100a00 */
[----:B------:R-:W-:Y:S01]  /*109b0*/  STL.64 [R1+0x1c8], R42 ;  /* 0x0001c82a01007387 */ /* 0x000fe20000100a00 */
[C---:B------:R-:W-:Y:S08]  /*109c0*/  HMMA.1688.F32.TF32 R120, R168.reuse, R146, R120 ;  /* 0x00000092a878723c */ /* 0x040ff00000081078 */
[----:B------:R-:W-:Y:S01]  /*109d0*/  HMMA.1688.F32.TF32 R204, R168, R14, R116 ;  /* 0x0000000ea8cc723c */ /* 0x000fe20000081074 */
[----:B------:R-:W-:Y:S04]  /*109e0*/  STL.64 [R1+0x1b0], R36 ;  /* 0x0001b02401007387 */ /* 0x000fe80000100a00 */
[----:B------:R4:W-:Y:S04]  /*109f0*/  STL.64 [R1+0x1b8], R38 ;  /* 0x0001b82601007387 */ /* 0x0009e80000100a00 */
[----:B------:R-:W5:Y:S01]  /*10a00*/  LDL.LU R84, [R1+0xc0] ;  /* 0x0000c00001547983 */ /* 0x000f620000300800 */
[----:B------:R-:W-:-:S02]  /*10a10*/  IMAD.MOV.U32 R212, RZ, RZ, R220 ;  /* 0x000000ffffd47224 */ /* 0x000fc400078e00dc */
[----:B------:R-:W-:Y:S02]  /*10a20*/  IMAD.MOV.U32 R213, RZ, RZ, R221 ;  /* 0x000000ffffd57224 */ /* 0x000fe400078e00dd */
[----:B------:R-:W-:Y:S02]  /*10a30*/  IMAD.MOV.U32 R214, RZ, RZ, R222 ;  /* 0x000000ffffd67224 */ /* 0x000fe400078e00de */
[----:B------:R-:W-:Y:S01]  /*10a40*/  IMAD.MOV.U32 R215, RZ, RZ, R223 ;  /* 0x000000ffffd77224 */ /* 0x000fe200078e00df */
[----:B----4-:R-:W-:Y:S01]  /*10a50*/  HMMA.1688.F32.TF32 R36, R172, R18, R140 ;  /* 0x00000012ac24723c */ /* 0x010fe2000008108c */
[----:B------:R-:W-:Y:S04]  /*10a60*/  LDS R40, [R5+0x4600] ;  /* 0x0046000005287984 */ /* 0x000fe80000000800 */
[----:B------:R-:W-:Y:S03]  /*10a70*/  LDS R42, [R5+0x6600] ;  /* 0x00660000052a7984 */ /* 0x000fe60000000800 */
[----:B------:R-:W-:Y:S01]  /*10a80*/  HMMA.1688.F32.TF32 R136, R176, R150, R136 ;  /* 0x00000096b088723c */ /* 0x000fe20000081088 */
[----:B------:R-:W-:Y:S04]  /*10a90*/  LDS R41, [R4+0x4600] ;  /* 0x0046000004297984 */ /* 0x000fe80000000800 */
[----:B------:R-:W4:Y:S10]  /*10aa0*/  LDS R43, [R4+0x6600] ;  /* 0x00660000042b7984 */ /* 0x000f340000000800 */
[----:B------:R-:W-:Y:S04]  /*10ab0*/  STL.64 [R1+0x150], R36 ;  /* 0x0001502401007387 */ /* 0x000fe80000100a00 */
[----:B------:R1:W-:Y:S04]  /*10ac0*/  STL.64 [R1+0x158], R38 ;  /* 0x0001582601007387 */ /* 0x0003e80000100a00 */
[----:B------:R-:W2:Y:S04]  /*10ad0*/  LDL.LU R252, [R1+0x824] ;  /* 0x0008240001fc7983 */ /* 0x000ea80000300800 */
[----:B------:R-:W5:Y:S01]  /*10ae0*/  LDL.LU R86, [R1+0xc8] ;  /* 0x0000c80001567983 */ /* 0x000f620000300800 */
[C---:B-1----:R-:W-:Y:S03]  /*10af0*/  HMMA.1688.F32.TF32 R36, R172.reuse, R26, R196 ;  /* 0x0000001aac24723c */ /* 0x042fe600000810c4 */
[----:B------:R-:W5:Y:S04]  /*10b00*/  LDL.LU R87, [R1+0xcc] ;  /* 0x0000cc0001577983 */ /* 0x000f680000300800 */
[----:B------:R-:W2:Y:S04]  /*10b10*/  LDL.LU R132, [R1+0x130] ;  /* 0x0001300001847983 */ /* 0x000ea80000300800 */
[----:B------:R-:W2:Y:S01]  /*10b20*/  LDL.LU R133, [R1+0x134] ;  /* 0x0001340001857983 */ /* 0x000ea20000300800 */
[----:B---3--:R-:W-:Y:S03]  /*10b30*/  HMMA.1688.F32.TF32 R168, R172, R154, R240 ;  /* 0x0000009aaca8723c */ /* 0x008fe600000810f0 */
[----:B------:R-:W3:Y:S08]  /*10b40*/  LDL.LU R134, [R1+0x138] ;  /* 0x0001380001867983 */ /* 0x000ef00000300800 */
[----:B------:R-:W-:Y:S04]  /*10b50*/  STL.64 [R1+0x140], R36 ;  /* 0x0001402401007387 */ /* 0x000fe80000100a00 */
[----:B------:R-:W-:Y:S04]  /*10b60*/  STL [R1+0x148], R38 ;  /* 0x0001482601007387 */ /* 0x000fe80000100800 */
        /* <DEDUP_REMOVED lines=12> */
[----:B------:R-:W3:Y:S04]  /*10c30*/  LDL R13, [R1+0x250] ;  /* 0x00025000010d7983 */ /* 0x000ee80000100800 */
[----:B------:R-:W3:Y:S04]  /*10c40*/  LDL.LU R220, [R1+0x820] ;  /* 0x0008200001dc7983 */ /* 0x000ee80000300800 */
[----:B------:R-:W3:Y:S04]  /*10c50*/  LDL.LU R221, [R1+0x81c] ;  /* 0x00081c0001dd7983 */ /* 0x000ee80000300800 */
[----:B------:R-:W3:Y:S04]  /*10c60*/  LDL.LU R222, [R1+0x818] ;  /* 0x0008180001de7983 */ /* 0x000ee80000300800 */
[----:B------:R-:W3:Y:S04]  /*10c70*/  LDL.LU R223, [R1+0x814] ;  /* 0x0008140001df7983 */ /* 0x000ee80000300800 */
[----:B------:R-:W3:Y:S04]  /*10c80*/  LDL.LU R108, [R1+0x160] ;  /* 0x00016000016c7983 */ /* 0x000ee80000300800 */
[----:B------:R-:W3:Y:S04]  /*10c90*/  LDL.LU R109, [R1+0x164] ;  /* 0x00016400016d7983 */ /* 0x000ee80000300800 */
[----:B------:R-:W3:Y:S04]  /*10ca0*/  LDL.LU R110, [R1+0x168] ;  /* 0x00016800016e7983 */ /* 0x000ee80000300800 */
[----:B------:R-:W3:Y:S01]  /*10cb0*/  LDL.LU R111, [R1+0x16c] ;  /* 0x00016c00016f7983 */ /* 0x000ee20000300800 */
[----:B------:R-:W-:Y:S03]  /*10cc0*/  HMMA.1688.F32.TF32 R80, R56, R18, R88 ;  /* 0x000000123850723c */ /* 0x000fe60000081058 */
[----:B------:R-:W-:Y:S04]  /*10cd0*/  LDS R36, [R5+0x4700] ;  /* 0x0047000005247984 */ /* 0x000fe80000000800 */
[----:B------:R-:W-:Y:S01]  /*10ce0*/  LDS R38, [R5+0x6700] ;  /* 0x0067000005267984 */ /* 0x000fe20000000800 */
[----:B------:R-:W-:Y:S03]  /*10cf0*/  HMMA.1688.F32.TF32 R128, R172, R150, R244 ;  /* 0x00000096ac80723c */ /* 0x000fe600000810f4 */
[----:B------:R-:W-:Y:S05]  /*10d00*/  LDS R37, [R4+0x4700] ;  /* 0x0047000004257984 */ /* 0x000fea0000000800 */
[----:B--2---:R-:W-:Y:S07]  /*10d10*/  HMMA.1688.F32.TF32 R176, R60, R154, R228 ;  /* 0x0000009a3cb0723c */ /* 0x004fee00000810e4 */
[----:B------:R-:W-:Y:S01]  /*10d20*/  MOV R228, R152 ;  /* 0x0000009800e47202 */ /* 0x000fe20000000f00 */
[----:B------:R-:W-:Y:S01]  /*10d30*/  IMAD.MOV.U32 R229, RZ, RZ, R153 ;  /* 0x000000ffffe57224 */ /* 0x000fe200078e0099 */
[----:B------:R-:W2:Y:S04]  /*10d40*/  LDL.LU R152, [R1+0x810] ;  /* 0x0008100001987983 */ /* 0x000ea80000300800 */
[----:B------:R-:W4:Y:S04]  /*10d50*/  LDL.LU R153, [R1+0x80c] ;  /* 0x00080c0001997983 */ /* 0x000f280000300800 */
[----:B------:R-:W4:Y:S04]  /*10d60*/  LDL.LU R230, [R1+0x98] ;  /* 0x0000980001e67983 */ /* 0x000f280000300800 */
[----:B------:R-:W4:Y:S04]  /*10d70*/  LDL.LU R231, [R1+0x9c] ;  /* 0x00009c0001e77983 */ /* 0x000f280000300800 */
[----:B------:R-:W4:Y:S04]  /*10d80*/  LDL.LU R140, [R1+0x110] ;  /* 0x00011000018c7983 */ /* 0x000f280000300800 */
[----:B------:R-:W4:Y:S01]  /*10d90*/  LDL.LU R141, [R1+0x114] ;  /* 0x00011400018d7983 */ /* 0x000f220000300800 */
[----:B------:R-:W-:Y:S01]  /*10da0*/  IMAD.MOV.U32 R135, RZ, RZ, R252 ;  /* 0x000000ffff877224 */ /* 0x000fe200078e00fc */
[C---:B------:R-:W-:Y:S08]  /*10db0*/  HMMA.1688.F32.TF32 R104, R172.reuse, R146, R104 ;  /* 0x00000092ac68723c */ /* 0x040ff00000081068 */
[C---:B------:R-:W-:Y:S08]  /*10dc0*/  HMMA.1688.F32.TF32 R100, R172.reuse, R14, R100 ;  /* 0x0000000eac64723c */ /* 0x040ff00000081064 */
[C---:B------:R-:W-:Y:S08]  /*10dd0*/  HMMA.1688.F32.TF32 R96, R172.reuse, R10, R96 ;  /* 0x0000000aac60723c */ /* 0x040ff00000081060 */
[----:B------:R-:W-:Y:S08]  /*10de0*/  HMMA.1688.F32.TF32 R200, R172, R66, R92 ;  /* 0x00000042acc8723c */ /* 0x000ff0000008105c */
[----:B------:R-:W-:Y:S08]  /*10df0*/  HMMA.1688.F32.TF32 R156, R60, R150, R160 ;  /* 0x000000963c9c723c */ /* 0x000ff000000810a0 */
[C---:B---3--:R-:W-:Y:S08]  /*10e00*/  HMMA.1688.F32.TF32 R172, R56.reuse, R154, R132 ;  /* 0x0000009a38ac723c */ /* 0x048ff00000081084 */
[C---:B-----5:R-:W-:Y:S08]  /*10e10*/  HMMA.1688.F32.TF32 R132, R56.reuse, R150, R84 ;  /* 0x000000963884723c */ /* 0x060ff00000081054 */
[C---:B------:R-:W-:Y:S08]  /*10e20*/  HMMA.1688.F32.TF32 R84, R56.reuse, R146, R224 ;  /* 0x000000923854723c */ /* 0x040ff000000810e0 */
[C---:B------:R-:W-:Y:S08]  /*10e30*/  HMMA.1688.F32.TF32 R76, R56.reuse, R14, R76 ;  /* 0x0000000e384c723c */ /* 0x040ff0000008104c */
[C---:B------:R-:W-:Y:S08]  /*10e40*/  HMMA.1688.F32.TF32 R72, R56.reuse, R10, R72 ;  /* 0x0000000a3848723c */ /* 0x040ff00000081048 */
[C---:B------:R-:W-:Y:S08]  /*10e50*/  HMMA.1688.F32.TF32 R68, R56.reuse, R66, R68 ;  /* 0x000000423844723c */ /* 0x040ff00000081044 */
[----:B------:R-:W-:Y:S01]  /*10e60*/  HMMA.1688.F32.TF32 R56, R56, R26, R192 ;  /* 0x0000001a3838723c */ /* 0x000fe200000810c0 */
[----:B--2---:R-:W-:-:S02]  /*10e70*/  IMAD.MOV.U32 R142, RZ, RZ, R152 ;  /* 0x000000ffff8e7224 */ /* 0x004fc400078e0098 */
[----:B------:R-:W2:Y:S01]  /*10e80*/  LDL.LU R152, [R1+0x808] ;  /* 0x0008080001987983 */ /* 0x000ea20000300800 */
[----:B----4-:R-:W-:-:S03]  /*10e90*/  IMAD.MOV.U32 R143, RZ, RZ, R153 ;  /* 0x000000ffff8f7224 */ /* 0x010fc600078e0099 */
[----:B------:R-:W3:Y:S04]  /*10ea0*/  LDL.LU R153, [R1+0x804] ;  /* 0x0008040001997983 */ /* 0x000ee80000300800 */
[----:B------:R-:W4:Y:S04]  /*10eb0*/  LDL.LU R88, [R1+0x1e0] ;  /* 0x0001e00001587983 */ /* 0x000f280000300800 */
[----:B------:R-:W4:Y:S04]  /*10ec0*/  LDL.LU R89, [R1+0x1e4] ;  /* 0x0001e40001597983 */ /* 0x000f280000300800 */
[----:B------:R-:W4:Y:S04]  /*10ed0*/  LDL.LU R90, [R1+0x1e8] ;  /* 0x0001e800015a7983 */ /* 0x000f280000300800 */
[----:B------:R-:W4:Y:S04]  /*10ee0*/  LDL.LU R91, [R1+0x1ec] ;  /* 0x0001ec00015b7983 */ /* 0x000f280000300800 */
[----:B------:R-:W5:Y:S04]  /*10ef0*/  LDL.LU R160, [R1+0x170] ;  /* 0x0001700001a07983 */ /* 0x000f680000300800 */
[----:B------:R-:W5:Y:S04]  /*10f00*/  LDL.LU R161, [R1+0x174] ;  /* 0x0001740001a17983 */ /* 0x000f680000300800 */
[----:B------:R-:W5:Y:S04]  /*10f10*/  LDL.LU R162, [R1+0x178] ;  /* 0x0001780001a27983 */ /* 0x000f680000300800 */
[----:B------:R-:W5:Y:S04]  /*10f20*/  LDL.LU R163, [R1+0x17c] ;  /* 0x00017c0001a37983 */ /* 0x000f680000300800 */
[----:B------:R-:W4:Y:S04]  /*10f30*/  LDL.LU R192, [R1+0x210] ;  /* 0x0002100001c07983 */ /* 0x000f280000300800 */
[----:B------:R-:W4:Y:S04]  /*10f40*/  LDL.LU R193, [R1+0x214] ;  /* 0x0002140001c17983 */ /* 0x000f280000300800 */
[----:B------:R-:W5:Y:S04]  /*10f50*/  LDL.LU R194, [R1+0x218] ;  /* 0x0002180001c27983 */ /* 0x000f680000300800 */
[----:B------:R-:W5:Y:S04]  /*10f60*/  LDL.LU R195, [R1+0x21c] ;  /* 0x00021c0001c37983 */ /* 0x000f680000300800 */
[----:B------:R-:W5:Y:S04]  /*10f70*/  LDL.LU R92, [R1+0x1d0] ;  /* 0x0001d000015c7983 */ /* 0x000f680000300800 */
[----:B------:R-:W5:Y:S01]  /*10f80*/  LDL.LU R93, [R1+0x1d4] ;  /* 0x0001d400015d7983 */ /* 0x000f620000300800 */
[----:B------:R-:W-:-:S03]  /*10f90*/  IMAD.MOV.U32 R252, RZ, RZ, R39 ;  /* 0x000000fffffc7224 */ /* 0x000fc600078e0027 */
[----:B------:R-:W1:Y:S01]  /*10fa0*/  LDS R39, [R4+0x6700] ;  /* 0x0067000004277984 */ /* 0x000e620000000800 */
[C---:B------:R-:W-:Y:S08]  /*10fb0*/  HMMA.1688.F32.TF32 R52, R60.reuse, R18, R52 ;  /* 0x000000123c34723c */ /* 0x040ff00000081034 */
[C---:B------:R-:W-:Y:S07]  /*10fc0*/  HMMA.1688.F32.TF32 R116, R60.reuse, R146, R240 ;  /* 0x000000923c74723c */ /* 0x040fee00000810f0 */
[----:B------:R-:W-:Y:S01]  /*10fd0*/  IMAD.MOV.U32 R243, RZ, RZ, R8 ;  /* 0x000000fffff37224 */ /* 0x000fe200078e0008 */
[----:B------:R-:W-:Y:S01]  /*10fe0*/  MOV R227, R56 ;  /* 0x0000003800e37202 */ /* 0x000fe20000000f00 */
[----:B------:R-:W-:Y:S01]  /*10ff0*/  IMAD.MOV.U32 R226, RZ, RZ, R57 ;  /* 0x000000ffffe27224 */ /* 0x000fe200078e0039 */
[----:B------:R-:W-:Y:S01]  /*11000*/  HMMA.1688.F32.TF32 R48, R60, R10, R48 ;  /* 0x0000000a3c30723c */ /* 0x000fe20000081030 */
[----:B------:R-:W-:-:S02]  /*11010*/  IMAD.MOV.U32 R225, RZ, RZ, R58 ;  /* 0x000000ffffe17224 */ /* 0x000fc400078e003a */
[----:B------:R-:W-:-:S03]  /*11020*/  IMAD.MOV.U32 R224, RZ, RZ, R59 ;  /* 0x000000ffffe07224 */ /* 0x000fc600078e003b */
[----:B------:R-:W-:Y:S01]  /*11030*/  IMAD.MOV.U32 R248, RZ, RZ, R52 ;  /* 0x000000fffff87224 */ /* 0x000fe200078e0034 */
[----:B------:R-:W-:Y:S01]  /*11040*/  MOV R250, R54 ;  /* 0x0000003600fa7202 */ /* 0x000fe20000000f00 */
[----:B------:R-:W-:Y:S02]  /*11050*/  IMAD.MOV.U32 R249, RZ, RZ, R53 ;  /* 0x000000fffff97224 */ /* 0x000fe400078e0035 */
[----:B------:R-:W-:Y:S02]  /*11060*/  IMAD.MOV.U32 R251, RZ, RZ, R55 ;  /* 0x000000fffffb7224 */ /* 0x000fe400078e0037 */
[C---:B------:R-:W-:Y:S08]  /*11070*/  HMMA.1688.F32.TF32 R52, R60.reuse, R26, R188 ;  /* 0x0000001a3c34723c */ /* 0x040ff000000810bc */
[C---:B------:R-:W-:Y:S08]  /*11080*/  HMMA.1688.F32.TF32 R56, R60.reuse, R14, R220 ;  /* 0x0000000e3c38723c */ /* 0x040ff000000810dc */
[----:B------:R-:W-:Y:S08]  /*11090*/  HMMA.1688.F32.TF32 R44, R60, R66, R44 ;  /* 0x000000423c2c723c */ /* 0x000ff0000008102c */
[C---:B------:R-:W-:Y:S08]  /*110a0*/  HMMA.1688.F32.TF32 R60, R40.reuse, R10, R216 ;  /* 0x0000000a283c723c */ /* 0x040ff000000810d8 */
[C---:B------:R-:W-:Y:S08]  /*110b0*/  HMMA.1688.F32.TF32 R140, R40.reuse, R146, R140 ;  /* 0x00000092288c723c */ /* 0x040ff0000008108c */
[C---:B------:R-:W-:Y:S08]  /*110c0*/  HMMA.1688.F32.TF32 R20, R40.reuse, R66, R20 ;  /* 0x000000422814723c */ /* 0x040ff00000081014 */
[----:B------:R-:W-:Y:S01]  /*110d0*/  HMMA.1688.F32.TF32 R216, R40, R26, R184 ;  /* 0x0000001a28d8723c */ /* 0x000fe200000810b8 */
[----:B------:R-:W-:-:S02]  /*110e0*/  IMAD.MOV.U32 R199, RZ, RZ, R80 ;  /* 0x000000ffffc77224 */ /* 0x000fc400078e0050 */
[----:B------:R-:W-:Y:S02]  /*110f0*/  IMAD.MOV.U32 R198, RZ, RZ, R81 ;  /* 0x000000ffffc67224 */ /* 0x000fe400078e0051 */
[----:B------:R-:W-:Y:S01]  /*11100*/  IMAD.MOV.U32 R197, RZ, RZ, R82 ;  /* 0x000000ffffc57224 */ /* 0x000fe200078e0052 */
[----:B------:R-:W-:Y:S01]  /*11110*/  MOV R82, R145 ;  /* 0x0000009100527202 */ /* 0x000fe20000000f00 */
[----:B------:R-:W-:Y:S02]  /*11120*/  IMAD.MOV.U32 R196, RZ, RZ, R83 ;  /* 0x000000ffffc47224 */ /* 0x000fe400078e0053 */
[----:B------:R-:W-:Y:S02]  /*11130*/  IMAD.MOV.U32 R80, RZ, RZ, R149 ;  /* 0x000000ffff507224 */ /* 0x000fe400078e0095 */
[----:B------:R-:W-:Y:S02]  /*11140*/  IMAD.MOV.U32 R81, RZ, RZ, R148 ;  /* 0x000000ffff517224 */ /* 0x000fe400078e0094 */
[----:B------:R-:W-:-:S02]  /*11150*/  IMAD.MOV.U32 R83, RZ, RZ, R144 ;  /* 0x000000ffff537224 */ /* 0x000fc400078e0090 */
[----:B------:R-:W-:Y:S02]  /*11160*/  IMAD.MOV.U32 R240, RZ, RZ, R64 ;  /* 0x000000fffff07224 */ /* 0x000fe400078e0040 */
[----:B------:R-:W-:Y:S02]  /*11170*/  IMAD.MOV.U32 R241, RZ, RZ, R12 ;  /* 0x000000fffff17224 */ /* 0x000fe400078e000c */
[----:B------:R-:W-:Y:S02]  /*11180*/  IMAD.MOV.U32 R242, RZ, RZ, R9 ;  /* 0x000000fffff27224 */ /* 0x000fe400078e0009 */
[----:B------:R-:W-:Y:S02]  /*11190*/  IMAD.MOV.U32 R244, RZ, RZ, R52 ;  /* 0x000000fffff47224 */ /* 0x000fe400078e0034 */
[----:B------:R-:W-:Y:S01]  /*111a0*/  IMAD.MOV.U32 R7, RZ, RZ, R53 ;  /* 0x000000ffff077224 */ /* 0x000fe200078e0035 */
[----:B------:R-:W-:Y:S02]  /*111b0*/  LDS R52, [R5+0x8700] ;  /* 0x0087000005347984 */ /* 0x000fe40000000800 */
[----:B-1----:R-:W-:Y:S01]  /*111c0*/  HMMA.1688.F32.TF32 R64, R36, R66, R240 ;  /* 0x000000422440723c */ /* 0x002fe200000810f0 */
[----:B------:R-:W-:Y:S01]  /*111d0*/  IMAD.MOV.U32 R3, RZ, RZ, R54 ;  /* 0x000000ffff037224 */ /* 0x000fe200078e0036 */
[----:B------:R-:W-:Y:S01]  /*111e0*/  LDS R53, [R4+0x8700] ;  /* 0x0087000004357984 */ /* 0x000fe20000000800 */
[----:B------:R-:W-:-:S03]  /*111f0*/  IMAD.MOV.U32 R0, RZ, RZ, R55 ;  /* 0x000000ffff007224 */ /* 0x000fc600078e0037 */
[----:B------:R-:W-:Y:S04]  /*11200*/  LDS R54, [R5+0xa700] ;  /* 0x00a7000005367984 */ /* 0x000fe80000000800 */
[----:B------:R-:W-:Y:S01]  /*11210*/  LDS R55, [R4+0xa700] ;  /* 0x00a7000004377984 */ /* 0x000fe20000000800 */
[----:B---3--:R-:W-:-:S03]  /*11220*/  IMAD.MOV.U32 R94, RZ, RZ, R153 ;  /* 0x000000ffff5e7224 */ /* 0x008fc600078e0099 */
[----:B------:R-:W1:Y:S01]  /*11230*/  S2R R153, SR_TID.X ;  /* 0x0000000000997919 */ /* 0x000e620000002100 */
[----:B--2---:R-:W-:Y:S01]  /*11240*/  IMAD.MOV.U32 R95, RZ, RZ, R152 ;  /* 0x000000ffff5f7224 */ /* 0x004fe200078e0098 */
[C---:B-1----:R-:W-:Y:S01]  /*11250*/  LOP3.LUT R6, R153.reuse, 0x7, RZ, 0xc0, !PT ;  /* 0x0000000799067812 */ /* 0x042fe200078ec0ff */
[----:B------:R-:W-:-:S04]  /*11260*/  IMAD.SHL.U32 R8, R153, 0x2, RZ ;  /* 0x0000000299087824 */ /* 0x000fc800078e00ff */
[----:B------:R-:W-:-:S05]  /*11270*/  IMAD R6, R6, 0x90, RZ ;  /* 0x0000009006067824 */ /* 0x000fca00078e02ff */
[----:B------:R-:W-:-:S04]  /*11280*/  LOP3.LUT R6, R6, 0x30, R8, 0x78, !PT ;  /* 0x0000003006067812 */ /* 0x000fc800078e7808 */
[----:B------:R-:W-:Y:S01]  /*11290*/  LOP3.LUT R6, R6, 0x40, RZ, 0x3c, !PT ;  /* 0x0000004006067812 */ /* 0x000fe200078e3cff */
[----:B----4-:R-:W-:Y:S04]  /*112a0*/  HMMA.1688.F32.TF32 R188, R40, R154, R88 ;  /* 0x0000009a28bc723c */ /* 0x010fe80000081058 */
[----:B------:R-:W-:-:S04]  /*112b0*/  IMAD R6, R13, 0x2000, R6 ;  /* 0x000020000d067824 */ /* 0x000fc800078e0206 */
[----:B------:R-:W-:Y:S08]  /*112c0*/  HMMA.1688.F32.TF32 R88, R40, R14, R228 ;  /* 0x0000000e2858723c */ /* 0x000ff000000810e4 */
[----:B-----5:R-:W-:Y:S08]  /*112d0*/  HMMA.1688.F32.TF32 R192, R36, R154, R192 ;  /* 0x0000009a24c0723c */ /* 0x020ff000000810c0 */
[-C--:B------:R-:W-:Y:S01]  /*112e0*/  HMMA.1688.F32.TF32 R228, R40, R18.reuse, R32 ;  /* 0x0000001228e4723c */ /* 0x080fe20000081020 */
[----:B------:R-:W-:Y:S04]  /*112f0*/  LDS R32, [R5+0x8400] ;  /* 0x0084000005207984 */ /* 0x000fe80000000800 */
[----:B------:R-:W-:Y:S03]  /*11300*/  LDS R34, [R5+0xa400] ;  /* 0x00a4000005227984 */ /* 0x000fe60000000800 */
[----:B------:R-:W-:Y:S01]  /*11310*/  HMMA.1688.F32.TF32 R152, R36, R18, R28 ;  /* 0x000000122498723c */ /* 0x000fe2000008101c */
[----:B------:R-:W-:Y:S04]  /*11320*/  LDS R28, [R5+0x8000] ;  /* 0x00800000051c7984 */ /* 0x000fe80000000800 */
[----:B------:R-:W-:Y:S03]  /*11330*/  LDS R30, [R5+0xa000] ;  /* 0x00a00000051e7984 */ /* 0x000fe60000000800 */
[-C--:B------:R-:W-:Y:S01]  /*11340*/  HMMA.1688.F32.TF32 R160, R40, R150.reuse, R160 ;  /* 0x0000009628a0723c */ /* 0x080fe200000810a0 */
        /* <DEDUP_REMOVED lines=8> */
[----:B------:R-:W3:Y:S01]  /*113d0*/  LDS R35, [R4+0xa400] ;  /* 0x00a4000004237984 */ /* 0x000ee20000000800 */
[C---:B------:R-:W-:Y:S08]  /*113e0*/  HMMA.1688.F32.TF32 R184, R36.reuse, R150, R92 ;  /* 0x0000009624b8723c */ /* 0x040ff0000008105c */
[C---:B------:R-:W-:Y:S01]  /*113f0*/  HMMA.1688.F32.TF32 R92, R36.reuse, R10, R80 ;  /* 0x0000000a245c723c */ /* 0x040fe20000081050 */
[----:B------:R-:W-:Y:S04]  /*11400*/  LDS R80, [R5+0x8200] ;  /* 0x0082000005507984 */ /* 0x000fe80000000800 */
[----:B------:R-:W-:Y:S04]  /*11410*/  LDS R82, [R5+0xa200] ;  /* 0x00a2000005527984 */ /* 0x000fe80000000800 */
[----:B------:R-:W-:Y:S01]  /*11420*/  LDS R81, [R4+0x8200] ;  /* 0x0082000004517984 */ /* 0x000fe20000000800 */
[C---:B------:R-:W-:Y:S03]  /*11430*/  HMMA.1688.F32.TF32 R148, R36.reuse, R146, R108 ;  /* 0x000000922494723c */ /* 0x040fe6000008106c */
[----:B------:R-:W4:Y:S04]  /*11440*/  LDS R83, [R4+0xa200] ;  /* 0x00a2000004537984 */ /* 0x000f280000000800 */
[----:B------:R-:W-:Y:S01]  /*11450*/  LDSM.16.M88.4 R8, [R6+0x40800] ;  /* 0x040800000608783b */ /* 0x000fe20000000200 */
[C---:B------:R-:W-:Y:S03]  /*11460*/  HMMA.1688.F32.TF32 R108, R36.reuse, R14, R212 ;  /* 0x0000000e246c723c */ /* 0x040fe600000810d4 */
[----:B------:R-:W-:Y:S05]  /*11470*/  LDSM.16.M88.4 R12, [R6+0x40400] ;  /* 0x04040000060c783b */ /* 0x000fea0000000200 */
[----:B------:R-:W-:Y:S01]  /*11480*/  HMMA.1688.F32.TF32 R144, R36, R26, R180 ;  /* 0x0000001a2490723c */ /* 0x000fe200000810b4 */
[----:B------:R-:W-:Y:S04]  /*11490*/  LDS R36, [R5+0x8100] ;  /* 0x0081000005247984 */ /* 0x000fe80000000800 */
[----:B------:R-:W-:Y:S04]  /*114a0*/  LDS R38, [R5+0xa100] ;  /* 0x00a1000005267984 */ /* 0x000fe80000000800 */
[----:B------:R-:W-:Y:S04]  /*114b0*/  LDS R37, [R4+0x8100] ;  /* 0x0081000004257984 */ /* 0x000fe80000000800 */
[----:B------:R-:W5:Y:S04]  /*114c0*/  LDS R39, [R4+0xa100] ;  /* 0x00a1000004277984 */ /* 0x000f680000000800 */
[----:B------:R-:W-:Y:S04]  /*114d0*/  LDS R26, [R5+0xa500] ;  /* 0x00a50000051a7984 */ /* 0x000fe80000000800 */
[----:B------:R-:W4:Y:S04]  /*114e0*/  LDS R27, [R4+0xa500] ;  /* 0x00a50000041b7984 */ /* 0x000f280000000800 */
[----:B------:R-:W-:Y:S04]  /*114f0*/  LDS R180, [R5+0x8600] ;  /* 0x0086000005b47984 */ /* 0x000fe80000000800 */
[----:B------:R-:W-:Y:S04]  /*11500*/  LDS R182, [R5+0xa600] ;  /* 0x00a6000005b67984 */ /* 0x000fe80000000800 */
[----:B------:R-:W-:Y:S04]  /*11510*/  LDS R181, [R4+0x8600] ;  /* 0x0086000004b57984 */ /* 0x000fe80000000800 */
[----:B------:R-:W5:Y:S01]  /*11520*/  LDS R183, [R4+0xa600] ;  /* 0x00a6000004b77984 */ /* 0x000f620000000800 */
[-C--:B-1----:R-:W-:Y:S08]  /*11530*/  HMMA.1688.F32.TF32 R212, R28, R16.reuse, R232 ;  /* 0x000000101cd4723c */ /* 0x082ff000000810e8 */
[-C--:B--2---:R-:W-:Y:S08]  /*11540*/  HMMA.1688.F32.TF32 R232, R40, R16.reuse, R168 ;  /* 0x0000001028e8723c */ /* 0x084ff000000810a8 */
[-C--:B---3--:R-:W-:Y:S08]  /*11550*/  HMMA.1688.F32.TF32 R168, R32, R16.reuse, R172 ;  /* 0x0000001020a8723c */ /* 0x088ff000000810ac */
[-C--:B----4-:R-:W-:Y:S01]  /*11560*/  HMMA.1688.F32.TF32 R240, R80, R16.reuse, R164 ;  /* 0x0000001050f0723c */ /* 0x090fe200000810a4 */
[----:B------:R-:W2:Y:S04]  /*11570*/  LDL.LU R164, [R1+0x50] ;  /* 0x0000500001a47983 */ /* 0x000ea80000300800 */
[----:B------:R-:W2:Y:S03]  /*11580*/  LDL.LU R165, [R1+0x54] ;  /* 0x0000540001a57983 */ /* 0x000ea60000300800 */
[-C--:B-----5:R-:W-:Y:S01]  /*11590*/  HMMA.1688.F32.TF32 R220, R36, R16.reuse, R112 ;  /* 0x0000001024dc723c */ /* 0x0a0fe20000081070 */
[----:B------:R-:W2:Y:S04]  /*115a0*/  LDL.LU R166, [R1+0x58] ;  /* 0x0000580001a67983 */ /* 0x000ea80000300800 */
[----:B------:R-:W2:Y:S03]  /*115b0*/  LDL.LU R167, [R1+0x5c] ;  /* 0x00005c0001a77983 */ /* 0x000ea60000300800 */
[-C--:B------:R-:W-:Y:S01]  /*115c0*/  HMMA.1688.F32.TF32 R112, R24, R16.reuse, R176 ;  /* 0x000000101870723c */ /* 0x080fe200000810b0 */
[----:B------:R-:W-:Y:S04]  /*115d0*/  STL.64 [R1+0x30], R232 ;  /* 0x000030e801007387 */ /* 0x000fe80000100a00 */
[----:B------:R-:W-:Y:S03]  /*115e0*/  STL.64 [R1+0x38], R234 ;  /* 0x000038ea01007387 */ /* 0x000fe60000100a00 */
[-C--:B------:R-:W-:Y:S01]  /*115f0*/  HMMA.1688.F32.TF32 R172, R180, R16.reuse, R188 ;  /* 0x00000010b4ac723c */ /* 0x080fe200000810bc */
[----:B------:R-:W-:Y:S04]  /*11600*/  STL.64 [R1+0x120], R168 ;  /* 0x000120a801007387 */ /* 0x000fe80000100a00 */
[----:B------:R1:W-:Y:S03]  /*11610*/  STL.64 [R1+0x128], R170 ;  /* 0x000128aa01007387 */ /* 0x0003e60000100a00 */
[----:B-1----:R-:W-:Y:S07]  /*11620*/  HMMA.1688.F32.TF32 R168, R52, R16, R192 ;  /* 0x0000001034a8723c */ /* 0x002fee00000810c0 */
[----:B------:R-:W-:Y:S04]  /*11630*/  STL.64 [R1+0x180], R112 ;  /* 0x0001807001007387 */ /* 0x000fe80000100a00 */
[----:B------:R-:W-:Y:S04]  /*11640*/  STL.64 [R1+0x188], R114 ;  /* 0x0001887201007387 */ /* 0x000fe80000100a00 */
[----:B------:R-:W-:Y:S04]  /*11650*/  STL.64 [R1+0x1e0], R172 ;  /* 0x0001e0ac01007387 */ /* 0x000fe80000100a00 */
[----:B------:R-:W-:Y:S04]  /*11660*/  STL.64 [R1+0x1e8], R174 ;  /* 0x0001e8ae01007387 */ /* 0x000fe80000100a00 */
[----:B------:R-:W-:Y:S04]  /*11670*/  STL.64 [R1+0x210], R168 ;  /* 0x000210a801007387 */ /* 0x000fe80000100a00 */
[----:B------:R1:W-:Y:S02]  /*11680*/  STL.64 [R1+0x218], R170 ;  /* 0x000218aa01007387 */ /* 0x0003e40000100a00 */
[-C--:B-1----:R-:W-:Y:S08]  /*11690*/  HMMA.1688.F32.TF32 R168, R32, R12.reuse, R132 ;  /* 0x0000000c20a8723c */ /* 0x082ff00000081084 */
[-C--:B------:R-:W-:Y:S08]  /*116a0*/  HMMA.1688.F32.TF32 R132, R24, R12.reuse, R156 ;  /* 0x0000000c1884723c */ /* 0x080ff0000008109c */
[-C--:B------:R-:W-:Y:S01]  /*116b0*/  HMMA.1688.F32.TF32 R232, R40, R12.reuse, R128 ;  /* 0x0000000c28e8723c */ /* 0x080fe20000081080 */
[----:B------:R-:W-:Y:S01]  /*116c0*/  IMAD.MOV.U32 R172, RZ, RZ, R208 ;  /* 0x000000ffffac7224 */ /* 0x000fe200078e00d0 */
[----:B------:R-:W1:Y:S06]  /*116d0*/  LDSM.16.M88.4 R156, [R6+0x40c00] ;  /* 0x040c0000069c783b */ /* 0x000e6c0000000200 */
[----:B------:R-:W-:Y:S01]  /*116e0*/  HMMA.1688.F32.TF32 R128, R180, R12, R160 ;  /* 0x0000000cb480723c */ /* 0x000fe200000810a0 */
[----:B------:R-:W-:Y:S04]  /*116f0*/  STL.64 [R1+0xb0], R168 ;  /* 0x0000b0a801007387 */ /* 0x000fe80000100a00 */
[----:B------:R-:W-:Y:S04]  /*11700*/  STL.64 [R1+0xb8], R170 ;  /* 0x0000b8aa01007387 */ /* 0x000fe80000100a00 */
[----:B------:R-:W-:Y:S04]  /*11710*/  STL.64 [R1+0x110], R132 ;  /* 0x0001108401007387 */ /* 0x000fe80000100a00 */
[----:B------:R3:W-:Y:S01]  /*11720*/  STL.64 [R1+0x118], R134 ;  /* 0x0001188601007387 */ /* 0x0007e20000100a00 */
[----:B------:R-:W-:-:S02]  /*11730*/  IMAD.MOV.U32 R173, RZ, RZ, R209 ;  /* 0x000000ffffad7224 */ /* 0x000fc400078e00d1 */
[----:B------:R-:W-:Y:S01]  /*11740*/  IMAD.MOV.U32 R174, RZ, RZ, R210 ;  /* 0x000000ffffae7224 */ /* 0x000fe200078e00d2 */
[-C--:B------:R-:W-:Y:S01]  /*11750*/  HMMA.1688.F32.TF32 R112, R28, R12.reuse, R236 ;  /* 0x0000000c1c70723c */ /* 0x080fe200000810ec */
[----:B------:R-:W-:Y:S01]  /*11760*/  IMAD.MOV.U32 R175, RZ, RZ, R211 ;  /* 0x000000ffffaf7224 */ /* 0x000fe200078e00d3 */
[----:B------:R-:W4:Y:S06]  /*11770*/  LDSM.16.M88.4 R160, [R6+0x41000] ;  /* 0x0410000006a0783b */ /* 0x000f2c0000000200 */
[----:B---3--:R-:W-:Y:S01]  /*11780*/  HMMA.1688.F32.TF32 R132, R52, R12, R184 ;  /* 0x0000000c3484723c */ /* 0x008fe200000810b8 */
[----:B------:R-:W-:Y:S01]  /*11790*/  IMAD.MOV.U32 R16, RZ, RZ, R131 ;  /* 0x000000ffff107224 */ /* 0x000fe200078e0083 */
[----:B------:R-:W-:Y:S01]  /*117a0*/  MOV R17, R130 ;  /* 0x0000008200117202 */ /* 0x000fe20000000f00 */
[----:B------:R-:W-:Y:S04]  /*117b0*/  STL.64 [R1+0x170], R128 ;  /* 0x0001708001007387 */ /* 0x000fe80000100a00 */
[----:B------:R-:W-:Y:S04]  /*117c0*/  STL [R1+0x7a0], R16 ;  /* 0x0007a01001007387 */ /* 0x000fe80000100800 */
[----:B------:R-:W-:Y:S01]  /*117d0*/  STL [R1+0x79c], R17 ;  /* 0x00079c1101007387 */ /* 0x000fe20000100800 */
[----:B------:R-:W-:-:S11]  /*117e0*/  IMAD.MOV.U32 R171, RZ, RZ, R244 ;  /* 0x000000ffffab7224 */ /* 0x000fd600078e00f4 */
[----:B------:R-:W-:Y:S04]  /*117f0*/  STL.64 [R1+0x1d0], R132 ;  /* 0x0001d08401007387 */ /* 0x000fe80000100a00 */
[----:B------:R-:W-:Y:S04]  /*11800*/  STL.64 [R1+0x1d8], R134 ;  /* 0x0001d88601007387 */ /* 0x000fe80000100a00 */
[----:B------:R-:W3:Y:S04]  /*11810*/  LDL.LU R208, [R1+0x800] ;  /* 0x0008000001d07983 */ /* 0x000ee80000300800 */
[----:B------:R-:W3:Y:S04]  /*11820*/  LDL.LU R209, [R1+0x7fc] ;  /* 0x0007fc0001d17983 */ /* 0x000ee80000300800 */
[----:B------:R-:W3:Y:S04]  /*11830*/  LDL.LU R210, [R1+0x7f8] ;  /* 0x0007f80001d27983 */ /* 0x000ee80000300800 */
[----:B------:R-:W3:Y:S04]  /*11840*/  LDL.LU R211, [R1+0x7f4] ;  /* 0x0007f40001d37983 */ /* 0x000ee80000300800 */
[----:B------:R-:W5:Y:S04]  /*11850*/  LDL.LU R244, [R1+0x20] ;  /* 0x0000200001f47983 */ /* 0x000f680000300800 */
[----:B------:R-:W5:Y:S04]  /*11860*/  LDL.LU R245, [R1+0x24] ;  /* 0x0000240001f57983 */ /* 0x000f680000300800 */
[----:B------:R-:W5:Y:S01]  /*11870*/  LDL.LU R246, [R1+0x28] ;  /* 0x0000280001f67983 */ /* 0x000f620000300800 */
[-C--:B------:R-:W-:Y:S08]  /*11880*/  HMMA.1688.F32.TF32 R236, R32, R8.reuse, R84 ;  /* 0x0000000820ec723c */ /* 0x080ff00000081054 */
[----:B------:R-:W-:Y:S01]  /*11890*/  HMMA.1688.F32.TF32 R84, R180, R8, R140 ;  /* 0x00000008b454723c */ /* 0x000fe2000008108c */
[----:B------:R-:W-:-:S02]  /*118a0*/  IMAD.MOV.U32 R247, RZ, RZ, R2 ;  /* 0x000000fffff77224 */ /* 0x000fc400078e0002 */
[----:B------:R-:W3:Y:S04]  /*118b0*/  LDL.LU R2, [R1+0x7f0] ;  /* 0x0007f00001027983 */ /* 0x000ee80000300800 */
[----:B------:R-:W3:Y:S01]  /*118c0*/  LDL.LU R188, [R1+0xf0] ;  /* 0x0000f00001bc7983 */ /* 0x000ee20000300800 */
[----:B------:R-:W-:Y:S03]  /*118d0*/  HMMA.1688.F32.TF32 R116, R24, R8, R116 ;  /* 0x000000081874723c */ /* 0x000fe60000081074 */
[----:B------:R-:W3:Y:S04]  /*118e0*/  LDL.LU R189, [R1+0xf4] ;  /* 0x0000f40001bd7983 */ /* 0x000ee80000300800 */
[----:B------:R-:W3:Y:S04]  /*118f0*/  LDL.LU R190, [R1+0xf8] ;  /* 0x0000f80001be7983 */ /* 0x000ee80000300800 */
[----:B------:R-:W4:Y:S04]  /*11900*/  LDL.LU R191, [R1+0xfc] ;  /* 0x0000fc0001bf7983 */ /* 0x000f280000300800 */
[----:B------:R-:W4:Y:S04]  /*11910*/  LDL.LU R176, [R1+0x1a0] ;  /* 0x0001a00001b07983 */ /* 0x000f280000300800 */
[----:B------:R-:W4:Y:S04]  /*11920*/  LDL.LU R177, [R1+0x1a4] ;  /* 0x0001a40001b17983 */ /* 0x000f280000300800 */
[----:B------:R-:W4:Y:S04]  /*11930*/  LDL.LU R178, [R1+0x1a8] ;  /* 0x0001a80001b27983 */ /* 0x000f280000300800 */
[----:B------:R1:W-:Y:S04]  /*11940*/  STL [R1+0x7b0], R236 ;  /* 0x0007b0ec01007387 */ /* 0x0003e80000100800 */
[----:B------:R1:W-:Y:S04]  /*11950*/  STL [R1+0x7ac], R237 ;  /* 0x0007aced01007387 */ /* 0x0003e80000100800 */
[----:B------:R1:W-:Y:S02]  /*11960*/  STL [R1+0x7a8], R238 ;  /* 0x0007a8ee01007387 */ /* 0x0003e40000100800 */
[----:B-1----:R-:W-:-:S02]  /*11970*/  IMAD.MOV.U32 R236, RZ, RZ, R84 ;  /* 0x000000ffffec7224 */ /* 0x002fc400078e0054 */
[----:B------:R1:W-:Y:S01]  /*11980*/  STL [R1+0x7a4], R239 ;  /* 0x0007a4ef01007387 */ /* 0x0003e20000100800 */
[----:B------:R-:W-:Y:S02]  /*11990*/  IMAD.MOV.U32 R237, RZ, RZ, R85 ;  /* 0x000000ffffed7224 */ /* 0x000fe400078e0055 */
[----:B------:R-:W-:Y:S01]  /*119a0*/  IMAD.MOV.U32 R238, RZ, RZ, R86 ;  /* 0x000000ffffee7224 */ /* 0x000fe200078e0056 */
[----:B-1----:R-:W-:Y:S02]  /*119b0*/  MOV R239, R87 ;  /* 0x0000005700ef7202 */ /* 0x002fe40000000f00 */
[----:B------:R-:W-:Y:S01]  /*119c0*/  HMMA.1688.F32.TF32 R84, R52, R8, R148 ;  /* 0x000000083454723c */ /* 0x000fe20000081094 */
[----:B------:R-:W-:Y:S02]  /*119d0*/  IMAD.MOV.U32 R17, RZ, RZ, R117 ;  /* 0x000000ffff117224 */ /* 0x000fe400078e0075 */
[----:B------:R-:W-:-:S05]  /*119e0*/  IMAD.MOV.U32 R16, RZ, RZ, R116 ;  /* 0x000000ffff107224 */ /* 0x000fca00078e0074 */
[-C--:B------:R-:W-:Y:S08]  /*119f0*/  HMMA.1688.F32.TF32 R136, R36, R12.reuse, R136 ;  /* 0x0000000c2488723c */ /* 0x080ff00000081088 */
[----:B------:R-:W-:Y:S07]  /*11a00*/  HMMA.1688.F32.TF32 R124, R80, R12, R124 ;  /* 0x0000000c507c723c */ /* 0x000fee000008107c */
[----:B------:R-:W-:-:S02]  /*11a10*/  IMAD.MOV.U32 R12, RZ, RZ, R119 ;  /* 0x000000ffff0c7224 */ /* 0x000fc400078e0077 */
[----:B------:R-:W-:-:S03]  /*11a20*/  IMAD.MOV.U32 R13, RZ, RZ, R118 ;  /* 0x000000ffff0d7224 */ /* 0x000fc600078e0076 */
[----:B------:R-:W-:Y:S04]  /*11a30*/  STL [R1+0x7c0], R12 ;  /* 0x0007c00c01007387 */ /* 0x000fe80000100800 */
[----:B------:R-:W-:Y:S04]  /*11a40*/  STL [R1+0x7bc], R13 ;  /* 0x0007bc0d01007387 */ /* 0x000fe80000100800 */
[----:B------:R1:W-:Y:S04]  /*11a50*/  STL [R1+0x7b8], R17 ;  /* 0x0007b81101007387 */ /* 0x0003e80000100800 */
[----:B------:R1:W-:Y:S01]  /*11a60*/  STL [R1+0x7b4], R16 ;  /* 0x0007b41001007387 */ /* 0x0003e20000100800 */
[----:B------:R-:W-:Y:S03]  /*11a70*/  HMMA.1688.F32.TF32 R88, R180, R156, R88 ;  /* 0x0000009cb458723c */ /* 0x000fe60000081058 */
[----:B------:R-:W-:Y:S04]  /*11a80*/  STL [R1+0x7c4], R236 ;  /* 0x0007c4ec01007387 */ /* 0x000fe80000100800 */
[----:B------:R-:W-:Y:S04]  /*11a90*/  STL.64 [R1+0x160], R84 ;  /* 0x0001605401007387 */ /* 0x000fe80000100a00 */
[----:B------:R5:W-:Y:S01]  /*11aa0*/  STL.64 [R1+0x168], R86 ;  /* 0x0001685601007387 */ /* 0x000be20000100a00 */
[-C--:B------:R-:W-:Y:S08]  /*11ab0*/  HMMA.1688.F32.TF32 R120, R80, R8.reuse, R120 ;  /* 0x000000085078723c */ /* 0x080ff00000081078 */
[----:B--2---:R-:W-:Y:S01]  /*11ac0*/  HMMA.1688.F32.TF32 R128, R28, R8, R164 ;  /* 0x000000081c80723c */ /* 0x004fe200000810a4 */
[----:B------:R-:W2:Y:S03]  /*11ad0*/  LDSM.16.M88.4 R164, [R6+0x41400] ;  /* 0x0414000006a4783b */ /* 0x000ea60000000200 */
[----:B-1----:R-:W-:-:S02]  /*11ae0*/  IMAD.MOV.U32 R17, RZ, RZ, R88 ;  /* 0x000000ffff117224 */ /* 0x002fc400078e0058 */
[----:B------:R-:W-:Y:S02]  /*11af0*/  IMAD.MOV.U32 R16, RZ, RZ, R89 ;  /* 0x000000ffff107224 */ /* 0x000fe400078e0059 */
[----:B------:R-:W-:Y:S08]  /*11b00*/  HMMA.1688.F32.TF32 R104, R40, R8, R104 ;  /* 0x000000082868723c */ /* 0x000ff00000081068 */
[-C--:B-----5:R-:W-:Y:S08]  /*11b10*/  HMMA.1688.F32.TF32 R84, R36, R156.reuse, R244 ;  /* 0x0000009c2454723c */ /* 0x0a0ff000000810f4 */
[-C--:B------:R-:W-:Y:S08]  /*11b20*/  HMMA.1688.F32.TF32 R244, R24, R156.reuse, R56 ;  /* 0x0000009c18f4723c */ /* 0x080ff00000081038 */
[----:B------:R-:W-:Y:S08]  /*11b30*/  HMMA.1688.F32.TF32 R56, R52, R156, R108 ;  /* 0x0000009c3438723c */ /* 0x000ff0000008106c */
[----:B---3--:R-:W-:Y:S07]  /*11b40*/  HMMA.1688.F32.TF32 R132, R36, R8, R208 ;  /* 0x000000082484723c */ /* 0x008fee00000810d0 */
[----:B------:R-:W-:-:S02]  /*11b50*/  IMAD.MOV.U32 R9, RZ, RZ, R90 ;  /* 0x000000ffff097224 */ /* 0x000fc400078e005a */
[----:B------:R-:W-:Y:S02]  /*11b60*/  IMAD.MOV.U32 R8, RZ, RZ, R91 ;  /* 0x000000ffff087224 */ /* 0x000fe400078e005b */
[----:B----4-:R-:W-:Y:S04]  /*11b70*/  HMMA.1688.F32.TF32 R88, R36, R160, R172 ;  /* 0x000000a02458723c */ /* 0x010fe800000810ac */
[----:B------:R-:W-:Y:S03]  /*11b80*/  STL [R1+0x130], R56 ;  /* 0x0001303801007387 */ /* 0x000fe60000100800 */
[----:B------:R-:W-:Y:S01]  /*11b90*/  IMAD.MOV.U32 R173, RZ, RZ, R7 ;  /* 0x000000ffffad7224 */ /* 0x000fe200078e0007 */
[----:B------:R1:W-:Y:S01]  /*11ba0*/  STL.64 [R1+0x138], R58 ;  /* 0x0001383a01007387 */ /* 0x0003e20000100a00 */
[----:B------:R-:W-:Y:S01]  /*11bb0*/  MOV R174, R3 ;  /* 0x0000000300ae7202 */ /* 0x000fe20000000f00 */
[----:B------:R-:W-:-:S02]  /*11bc0*/  IMAD.MOV.U32 R175, RZ, RZ, R0 ;  /* 0x000000ffffaf7224 */ /* 0x000fc400078e0000 */
[----:B------:R-:W3:Y:S04]  /*11bd0*/  LDL.LU R7, [R1+0x7ec] ;  /* 0x0007ec0001077983 */ /* 0x000ee80000300800 */
[----:B------:R-:W4:Y:S04]  /*11be0*/  LDL.LU R3, [R1+0x7e8] ;  /* 0x0007e80001037983 */ /* 0x000f280000300800 */
[----:B------:R-:W5:Y:S01]  /*11bf0*/  LDL.LU R0, [R1+0x7e4] ;  /* 0x0007e40001007983 */ /* 0x000f620000300800 */
[----:B------:R-:W-:Y:S02]  /*11c00*/  IMAD.MOV.U32 R208, RZ, RZ, R248 ;  /* 0x000000ffffd07224 */ /* 0x000fe400078e00f8 */
[----:B------:R-:W-:Y:S01]  /*11c10*/  IMAD.MOV.U32 R209, RZ, RZ, R249 ;  /* 0x000000ffffd17224 */ /* 0x000fe200078e00f9 */
[----:B------:R-:W1:Y:S01]  /*11c20*/  LDL.LU R248, [R1+0x7e0] ;  /* 0x0007e00001f87983 */ /* 0x000e620000300800 */
[----:B------:R-:W-:-:S02]  /*11c30*/  IMAD.MOV.U32 R210, RZ, RZ, R250 ;  /* 0x000000ffffd27224 */ /* 0x000fc400078e00fa */
[----:B------:R-:W-:Y:S01]  /*11c40*/  IMAD.MOV.U32 R211, RZ, RZ, R251 ;  /* 0x000000ffffd37224 */ /* 0x000fe200078e00fb */
[----:B------:R-:W1:Y:S04]  /*11c50*/  LDL.LU R249, [R1+0x7dc] ;  /* 0x0007dc0001f97983 */ /* 0x000e680000300800 */
[----:B------:R-:W1:Y:S04]  /*11c60*/  LDL.LU R250, [R1+0x7d8] ;  /* 0x0007d80001fa7983 */ /* 0x000e680000300800 */
[----:B------:R-:W1:Y:S01]  /*11c70*/  LDL.LU R251, [R1+0x7d4] ;  /* 0x0007d40001fb7983 */ /* 0x000e620000300800 */
[----:B------:R-:W-:Y:S01]  /*11c80*/  HMMA.1688.F32.TF32 R116, R80, R156, R204 ;  /* 0x0000009c5074723c */ /* 0x000fe200000810cc */
[----:B------:R-:W-:-:S06]  /*11c90*/  MOV R179, R2 ;  /* 0x0000000200b37202 */ /* 0x000fcc0000000f00 */
[----:B------:R-:W-:Y:S01]  /*11ca0*/  MOV R206, R225 ;  /* 0x000000e100ce7202 */ /* 0x000fe20000000f00 */
[----:B------:R-:W-:Y:S02]  /*11cb0*/  IMAD.MOV.U32 R207, RZ, RZ, R224 ;  /* 0x000000ffffcf7224 */ /* 0x000fe400078e00e0 */
[----:B------:R-:W-:Y:S01]  /*11cc0*/  IMAD.MOV.U32 R205, RZ, RZ, R226 ;  /* 0x000000ffffcd7224 */ /* 0x000fe200078e00e2 */
[----:B------:R-:W5:Y:S01]  /*11cd0*/  LDL.LU R224, [R1+0x80] ;  /* 0x0000800001e07983 */ /* 0x000f620000300800 */
[----:B------:R-:W-:Y:S01]  /*11ce0*/  IMAD.MOV.U32 R204, RZ, RZ, R227 ;  /* 0x000000ffffcc7224 */ /* 0x000fe200078e00e3 */
[----:B------:R-:W-:Y:S01]  /*11cf0*/  HMMA.1688.F32.TF32 R148, R28, R160, R176 ;  /* 0x000000a01c94723c */ /* 0x000fe200000810b0 */
[----:B------:R-:W-:-:S07]  /*11d00*/  IMAD.MOV.U32 R172, RZ, RZ, R171 ;  /* 0x000000ffffac7224 */ /* 0x000fce00078e00ab */
[----:B------:R-:W-:Y:S01]  /*11d10*/  HMMA.1688.F32.TF32 R60, R180, R160, R60 ;  /* 0x000000a0b43c723c */ /* 0x000fe2000008103c */
[----:B------:R-:W-:-:S07]  /*11d20*/  IMAD.MOV.U32 R2, RZ, RZ, R57 ;  /* 0x000000ffff027224 */ /* 0x000fce00078e0039 */
[-C--:B------:R-:W-:Y:S08]  /*11d30*/  HMMA.1688.F32.TF32 R140, R28, R156.reuse, R188 ;  /* 0x0000009c1c8c723c */ /* 0x080ff000000810bc */
[-C--:B------:R-:W-:Y:S08]  /*11d40*/  HMMA.1688.F32.TF32 R100, R40, R156.reuse, R100 ;  /* 0x0000009c2864723c */ /* 0x080ff00000081064 */
[----:B------:R-:W-:Y:S01]  /*11d50*/  HMMA.1688.F32.TF32 R76, R32, R156, R76 ;  /* 0x0000009c204c723c */ /* 0x000fe2000008104c */
[----:B------:R-:W-:-:S02]  /*11d60*/  IMAD.MOV.U32 R236, RZ, RZ, R60 ;  /* 0x000000ffffec7224 */ /* 0x000fc400078e003c */
[----:B------:R-:W-:Y:S02]  /*11d70*/  IMAD.MOV.U32 R12, RZ, RZ, R61 ;  /* 0x000000ffff0c7224 */ /* 0x000fe400078e003d */
[----:B------:R-:W-:Y:S02]  /*11d80*/  IMAD.MOV.U32 R13, RZ, RZ, R62 ;  /* 0x000000ffff0d7224 */ /* 0x000fe400078e003e */
[----:B------:R-:W-:Y:S02]  /*11d90*/  IMAD.MOV.U32 R156, RZ, RZ, R63 ;  /* 0x000000ffff9c7224 */ /* 0x000fe400078e003f */
[----:B------:R-:W-:Y:S08]  /*11da0*/  HMMA.1688.F32.TF32 R60, R52, R160, R92 ;  /* 0x000000a0343c723c */ /* 0x000ff0000008105c */
[----:B--2---:R-:W-:Y:S01]  /*11db0*/  HMMA.1688.F32.TF32 R92, R40, R164, R200 ;  /* 0x000000a4285c723c */ /* 0x004fe200000810c8 */
[----:B---3--:R-:W-:-:S02]  /*11dc0*/  IMAD.MOV.U32 R227, RZ, RZ, R7 ;  /* 0x000000ffffe37224 */ /* 0x008fc400078e0007 */
[----:B----4-:R-:W-:Y:S02]  /*11dd0*/  IMAD.MOV.U32 R226, RZ, RZ, R3 ;  /* 0x000000ffffe27224 */ /* 0x010fe400078e0003 */
[----:B-----5:R-:W-:Y:S02]  /*11de0*/  IMAD.MOV.U32 R225, RZ, RZ, R0 ;  /* 0x000000ffffe17224 */ /* 0x020fe400078e0000 */
[----:B------:R-:W2:Y:S04]  /*11df0*/  LDL.LU R0, [R1+0x7d0] ;  /* 0x0007d00001007983 */ /* 0x000ea80000300800 */
[----:B------:R-:W3:Y:S04]  /*11e00*/  LDL.LU R3, [R1+0x7cc] ;  /* 0x0007cc0001037983 */ /* 0x000ee80000300800 */
[----:B------:R-:W4:Y:S04]  /*11e10*/  LDL.LU R7, [R1+0x7c8] ;  /* 0x0007c80001077983 */ /* 0x000f280000300800 */
[----:B------:R-:W5:Y:S04]  /*11e20*/  LDL.LU R168, [R1+0x190] ;  /* 0x0001900001a87983 */ /* 0x000f680000300800 */
[----:B------:R-:W5:Y:S04]  /*11e30*/  LDL.LU R169, [R1+0x194] ;  /* 0x0001940001a97983 */ /* 0x000f680000300800 */
[----:B------:R-:W5:Y:S04]  /*11e40*/  LDL.LU R170, [R1+0x198] ;  /* 0x0001980001aa7983 */ /* 0x000f680000300800 */
[----:B------:R-:W5:Y:S04]  /*11e50*/  LDL.LU R171, [R1+0x19c] ;  /* 0x00019c0001ab7983 */ /* 0x000f680000300800 */
[----:B------:R-:W2:Y:S04]  /*11e60*/  LDL.LU R176, [R1+0x1f0] ;  /* 0x0001f00001b07983 */ /* 0x000ea80000300800 */
[----:B------:R-:W2:Y:S04]  /*11e70*/  LDL.LU R177, [R1+0x1f4] ;  /* 0x0001f40001b17983 */ /* 0x000ea80000300800 */
[----:B------:R-:W2:Y:S04]  /*11e80*/  LDL.LU R178, [R1+0x1f8] ;  /* 0x0001f80001b27983 */ /* 0x000ea80000300800 */
[----:B------:R-:W2:Y:S01]  /*11e90*/  LDL.LU R179, [R1+0x1fc] ;  /* 0x0001fc0001b37983 */ /* 0x000ea20000300800 */
[----:B-1----:R-:W-:Y:S03]  /*11ea0*/  HMMA.1688.F32.TF32 R56, R80, R160, R248 ;  /* 0x000000a05038723c */ /* 0x002fe600000810f8 */
[----:B------:R-:W3:Y:S04]  /*11eb0*/  LDL.LU R192, [R1+0x200] ;  /* 0x0002000001c07983 */ /* 0x000ee80000300800 */
[----:B------:R-:W3:Y:S01]  /*11ec0*/  LDL.LU R193, [R1+0x204] ;  /* 0x0002040001c17983 */ /* 0x000ee20000300800 */
[----:B------:R-:W-:Y:S01]  /*11ed0*/  MOV R251, R196 ;  /* 0x000000c400fb7202 */ /* 0x000fe20000000f00 */
[----:B------:R-:W-:-:S02]  /*11ee0*/  IMAD.MOV.U32 R250, RZ, RZ, R197 ;  /* 0x000000fffffa7224 */ /* 0x000fc400078e00c5 */
[----:B------:R-:W3:Y:S01]  /*11ef0*/  LDL.LU R194, [R1+0x208] ;  /* 0x0002080001c27983 */ /* 0x000ee20000300800 */
[----:B------:R-:W-:-:S03]  /*11f00*/  IMAD.MOV.U32 R249, RZ, RZ, R198 ;  /* 0x000000fffff97224 */ /* 0x000fc600078e00c6 */
[----:B------:R-:W3:Y:S01]  /*11f10*/  LDL.LU R195, [R1+0x20c] ;  /* 0x00020c0001c37983 */ /* 0x000ee20000300800 */
[----:B------:R-:W-:-:S03]  /*11f20*/  IMAD.MOV.U32 R248, RZ, RZ, R199 ;  /* 0x000000fffff87224 */ /* 0x000fc600078e00c7 */
        /* <DEDUP_REMOVED lines=9> */
[----:B------:R-:W-:Y:S01]  /*11fc0*/  HMMA.1688.F32.TF32 R64, R52, R164, R64 ;  /* 0x000000a43440723c */ /* 0x000fe20000081040 */
[----:B------:R-:W-:-:S07]  /*11fd0*/  IMAD.MOV.U32 R157, RZ, RZ, R62 ;  /* 0x000000ffff9d7224 */ /* 0x000fce00078e003e */
[-C--:B-----5:R-:W-:Y:S01]  /*11fe0*/  HMMA.1688.F32.TF32 R108, R36, R164.reuse, R168 ;  /* 0x000000a4246c723c */ /* 0x0a0fe200000810a8 */
[----:B------:R-:W1:Y:S07]  /*11ff0*/  LDSM.16.M88.4 R168, [R6+0x41800] ;  /* 0x0418000006a8783b */ /* 0x000e6e0000000200 */
[----:B--2---:R-:W-:Y:S01]  /*12000*/  HMMA.1688.F32.TF32 R184, R28, R164, R176 ;  /* 0x000000a41cb8723c */ /* 0x004fe200000810b0 */
[----:B------:R-:W2:Y:S01]  /*12010*/  LDSM.16.M88.4 R176, [R6+0x41c00] ;  /* 0x041c000006b0783b */ /* 0x000ea20000000200 */
[----:B----4-:R-:W-:-:S02]  /*12020*/  IMAD.MOV.U32 R189, RZ, RZ, R7 ;  /* 0x000000ffffbd7224 */ /* 0x010fc400078e0007 */
[----:B---3--:R-:W-:Y:S02]  /*12030*/  IMAD.MOV.U32 R190, RZ, RZ, R3 ;  /* 0x000000ffffbe7224 */ /* 0x008fe400078e0003 */
[----:B------:R-:W-:Y:S01]  /*12040*/  IMAD.MOV.U32 R191, RZ, RZ, R0 ;  /* 0x000000ffffbf7224 */ /* 0x000fe200078e0000 */
[----:B------:R-:W-:Y:S01]  /*12050*/  MOV R0, R60 ;  /* 0x0000003c00007202 */ /* 0x000fe20000000f00 */
[----:B------:R-:W-:Y:S02]  /*12060*/  IMAD.MOV.U32 R3, RZ, RZ, R61 ;  /* 0x000000ffff037224 */ /* 0x000fe400078e003d */
[----:B------:R-:W-:Y:S02]  /*12070*/  IMAD.MOV.U32 R7, RZ, RZ, R63 ;  /* 0x000000ffff077224 */ /* 0x000fe400078e003f */
[-C--:B------:R-:W-:Y:S08]  /*12080*/  HMMA.1688.F32.TF32 R60, R80, R164.reuse, R224 ;  /* 0x000000a4503c723c */ /* 0x080ff000000810e0 */
[----:B------:R-:W-:Y:S01]  /*12090*/  HMMA.1688.F32.TF32 R224, R180, R164, R20 ;  /* 0x000000a4b4e0723c */ /* 0x000fe20000081014 */
[----:B------:R-:W3:Y:S04]  /*120a0*/  LDL.LU R20, [R1+0x140] ;  /* 0x0001400001147983 */ /* 0x000ee80000300800 */
[----:B------:R-:W3:Y:S04]  /*120b0*/  LDL.LU R21, [R1+0x144] ;  /* 0x0001440001157983 */ /* 0x000ee80000300800 */
[----:B------:R-:W3:Y:S01]  /*120c0*/  LDL.LU R22, [R1+0x148] ;  /* 0x0001480001167983 */ /* 0x000ee20000300800 */
[----:B------:R-:W-:-:S03]  /*120d0*/  IMAD.MOV.U32 R23, RZ, RZ, R252 ;  /* 0x000000ffff177224 */ /* 0x000fc600078e00fc */
[----:B------:R4:W-:Y:S01]  /*120e0*/  STL.64 [R1+0x80], R64 ;  /* 0x0000804001007387 */ /* 0x0009e20000100a00 */
[----:B------:R-:W-:-:S03]  /*120f0*/  IMAD.MOV.U32 R252, RZ, RZ, R67 ;  /* 0x000000fffffc7224 */ /* 0x000fc600078e0043 */
[----:B------:R5:W-:Y:S01]  /*12100*/  STL [R1+0x88], R66 ;  /* 0x0000884201007387 */ /* 0x000be20000100800 */
[C---:B-1----:R-:W-:Y:S03]  /*12110*/  HMMA.1688.F32.TF32 R196, R28.reuse, R168, R196 ;  /* 0x000000a81cc4723c */ /* 0x042fe600000810c4 */
[----:B----4-:R-:W4:Y:S04]  /*12120*/  LDL.LU R64, [R1+0x1c0] ;  /* 0x0001c00001407983 */ /* 0x010f280000300800 */
[----:B------:R-:W4:Y:S01]  /*12130*/  LDL.LU R65, [R1+0x1c4] ;  /* 0x0001c40001417983 */ /* 0x000f220000300800 */
[----:B--2---:R-:W-:Y:S03]  /*12140*/  HMMA.1688.F32.TF32 R200, R28, R176, R200 ;  /* 0x000000b01cc8723c */ /* 0x004fe600000810c8 */
[----:B-----5:R-:W4:Y:S04]  /*12150*/  LDL.LU R66, [R1+0x1c8] ;  /* 0x0001c80001427983 */ /* 0x020f280000300800 */
[----:B------:R-:W4:Y:S04]  /*12160*/  LDL.LU R67, [R1+0x1cc] ;  /* 0x0001cc0001437983 */ /* 0x000f280000300800 */
[----:B------:R-:W2:Y:S01]  /*12170*/  LDL.LU R28, [R1+0x150] ;  /* 0x00015000011c7983 */ /* 0x000ea20000300800 */
[C---:B------:R-:W-:Y:S03]  /*12180*/  HMMA.1688.F32.TF32 R188, R36.reuse, R168, R188 ;  /* 0x000000a824bc723c */ /* 0x040fe600000810bc */
[----:B------:R-:W2:Y:S04]  /*12190*/  LDL.LU R29, [R1+0x154] ;  /* 0x00015400011d7983 */ /* 0x000ea80000300800 */
[----:B------:R-:W2:Y:S01]  /*121a0*/  LDL.LU R30, [R1+0x158] ;  /* 0x00015800011e7983 */ /* 0x000ea20000300800 */
[----:B------:R-:W-:Y:S03]  /*121b0*/  HMMA.1688.F32.TF32 R192, R36, R176, R192 ;  /* 0x000000b024c0723c */ /* 0x000fe600000810c0 */
[----:B------:R-:W2:Y:S04]  /*121c0*/  LDL.LU R31, [R1+0x15c] ;  /* 0x00015c00011f7983 */ /* 0x000ea80000300800 */
[----:B------:R-:W5:Y:S04]  /*121d0*/  LDL.LU R36, [R1+0x1b0] ;  /* 0x0001b00001247983 */ /* 0x000f680000300800 */
[----:B------:R-:W5:Y:S04]  /*121e0*/  LDL.LU R37, [R1+0x1b4] ;  /* 0x0001b40001257983 */ /* 0x000f680000300800 */
[----:B------:R-:W5:Y:S04]  /*121f0*/  LDL.LU R38, [R1+0x1b8] ;  /* 0x0001b80001267983 */ /* 0x000f680000300800 */
[----:B------:R-:W5:Y:S01]  /*12200*/  LDL.LU R39, [R1+0x1bc] ;  /* 0x0001bc0001277983 */ /* 0x000f620000300800 */
[-C--:B------:R-:W-:Y:S08]  /*12210*/  HMMA.1688.F32.TF32 R96, R40, R160.reuse, R96 ;  /* 0x000000a02860723c */ /* 0x080ff00000081060 */
[C---:B------:R-:W-:Y:S08]  /*12220*/  HMMA.1688.F32.TF32 R48, R24.reuse, R160, R48 ;  /* 0x000000a01830723c */ /* 0x040ff00000081030 */
[----:B------:R-:W-:Y:S08]  /*12230*/  HMMA.1688.F32.TF32 R44, R24, R164, R44 ;  /* 0x000000a4182c723c */ /* 0x000ff0000008102c */
[C---:B------:R-:W-:Y:S08]  /*12240*/  HMMA.1688.F32.TF32 R72, R32.reuse, R160, R72 ;  /* 0x000000a02048723c */ /* 0x040ff00000081048 */
[----:B------:R-:W-:Y:S08]  /*12250*/  HMMA.1688.F32.TF32 R68, R32, R164, R68 ;  /* 0x000000a42044723c */ /* 0x000ff00000081044 */
[C---:B------:R-:W-:Y:S08]  /*12260*/  HMMA.1688.F32.TF32 R152, R52.reuse, R168, R152 ;  /* 0x000000a83498723c */ /* 0x040ff00000081098 */
[----:B------:R-:W-:Y:S01]  /*12270*/  HMMA.1688.F32.TF32 R144, R52, R176, R144 ;  /* 0x000000b03490723c */ /* 0x000fe20000081090 */
[----:B------:R-:W-:Y:S04]  /*12280*/  LDS R52, [R5+0xc300] ;  /* 0x00c3000005347984 */ /* 0x000fe80000000800 */
[----:B------:R-:W-:Y:S04]  /*12290*/  LDS R54, [R5+0xe300] ;  /* 0x00e3000005367984 */ /* 0x000fe80000000800 */
[----:B------:R-:W-:Y:S04]  /*122a0*/  LDS R53, [R4+0xc300] ;  /* 0x00c3000004357984 */ /* 0x000fe80000000800 */
[----:B------:R-:W-:Y:S01]  /*122b0*/  LDS R55, [R4+0xe300] ;  /* 0x00e3000004377984 */ /* 0x000fe20000000800 */
[C---:B----4-:R-:W-:Y:S08]  /*122c0*/  HMMA.1688.F32.TF32 R64, R80.reuse, R168, R64 ;  /* 0x000000a85040723c */ /* 0x050ff00000081040 */
[----:B-----5:R-:W-:Y:S08]  /*122d0*/  HMMA.1688.F32.TF32 R80, R80, R176, R36 ;  /* 0x000000b05050723c */ /* 0x020ff00000081024 */
[C---:B--2---:R-:W-:Y:S08]  /*122e0*/  HMMA.1688.F32.TF32 R36, R40.reuse, R168, R28 ;  /* 0x000000a82824723c */ /* 0x044ff0000008101c */
[----:B---3--:R-:W-:Y:S08]  /*122f0*/  HMMA.1688.F32.TF32 R40, R40, R176, R20 ;  /* 0x000000b02828723c */ /* 0x008ff00000081014 */
[C---:B------:R-:W-:Y:S08]  /*12300*/  HMMA.1688.F32.TF32 R20, R24.reuse, R168, R208 ;  /* 0x000000a81814723c */ /* 0x040ff000000810d0 */
[----:B------:R-:W-:Y:S08]  /*12310*/  HMMA.1688.F32.TF32 R24, R24, R176, R172 ;  /* 0x000000b01818723c */ /* 0x000ff000000810ac */
[C---:B------:R-:W-:Y:S01]  /*12320*/  HMMA.1688.F32.TF32 R172, R180.reuse, R168, R228 ;  /* 0x000000a8b4ac723c */ /* 0x040fe200000810e4 */
[----:B------:R-:W-:Y:S04]  /*12330*/  LDS R228, [R5+0xc000] ;  /* 0x00c0000005e47984 */ /* 0x000fe80000000800 */
[----:B------:R-:W-:Y:S04]  /*12340*/  LDS R230, [R5+0xe000] ;  /* 0x00e0000005e67984 */ /* 0x000fe80000000800 */
[----:B------:R-:W-:Y:S04]  /*12350*/  LDS R229, [R4+0xc000] ;  /* 0x00c0000004e57984 */ /* 0x000fe80000000800 */
[----:B------:R-:W1:Y:S01]  /*12360*/  LDS R231, [R4+0xe000] ;  /* 0x00e0000004e77984 */ /* 0x000e620000000800 */
[----:B------:R-:W-:Y:S03]  /*12370*/  HMMA.1688.F32.TF32 R180, R180, R176, R216 ;  /* 0x000000b0b4b4723c */ /* 0x000fe600000810d8 */
[----:B------:R-:W-:Y:S04]  /*12380*/  LDS R216, [R5+0xc100] ;  /* 0x00c1000005d87984 */ /* 0x000fe80000000800 */
[----:B------:R-:W-:Y:S04]  /*12390*/  LDS R218, [R5+0xe100] ;  /* 0x00e1000005da7984 */ /* 0x000fe80000000800 */
[----:B------:R-:W-:Y:S04]  /*123a0*/  LDS R217, [R4+0xc100] ;  /* 0x00c1000004d97984 */ /* 0x000fe80000000800 */
[----:B------:R-:W2:Y:S01]  /*123b0*/  LDS R219, [R4+0xe100] ;  /* 0x00e1000004db7984 */ /* 0x000ea20000000800 */
[----:B------:R-:W-:Y:S08]  /*123c0*/  HMMA.1688.F32.TF32 R28, R32, R168, R248 ;  /* 0x000000a8201c723c */ /* 0x000ff000000810f8 */
[C---:B-1----:R-:W-:Y:S08]  /*123d0*/  HMMA.1688.F32.TF32 R140, R228.reuse, R158, R140 ;  /* 0x0000009ee48c723c */ /* 0x042ff0000008108c */
[C---:B------:R-:W-:Y:S01]  /*123e0*/  HMMA.1688.F32.TF32 R208, R228.reuse, R14, R112 ;  /* 0x0000000ee4d0723c */ /* 0x040fe20000081070 */
[----:B------:R-:W3:Y:S04]  /*123f0*/  LDL.LU R112, [R1+0x30] ;  /* 0x0000300001707983 */ /* 0x000ee80000300800 */
[----:B------:R-:W3:Y:S03]  /*12400*/  LDL.LU R113, [R1+0x34] ;  /* 0x0000340001717983 */ /* 0x000ee60000300800 */
[C---:B------:R-:W-:Y:S01]  /*12410*/  HMMA.1688.F32.TF32 R248, R228.reuse, R10, R128 ;  /* 0x0000000ae4f8723c */ /* 0x040fe20000081080 */
[----:B------:R-:W3:Y:S04]  /*12420*/  LDL.LU R114, [R1+0x38] ;  /* 0x0000380001727983 */ /* 0x000ee80000300800 */
[----:B------:R-:W3:Y:S03]  /*12430*/  LDL.LU R115, [R1+0x3c] ;  /* 0x00003c0001737983 */ /* 0x000ee60000300800 */
[C---:B------:R-:W-:Y:S01]  /*12440*/  HMMA.1688.F32.TF32 R128, R228.reuse, R162, R148 ;  /* 0x000000a2e480723c */ /* 0x040fe20000081094 */
[----:B------:R-:W-:Y:S04]  /*12450*/  STL.64 [R1+0x90], R140 ;  /* 0x0000908c01007387 */ /* 0x000fe80000100a00 */
[----:B------:R1:W-:Y:S03]  /*12460*/  STL.64 [R1+0x98], R142 ;  /* 0x0000988e01007387 */ /* 0x0003e60000100a00 */
[C---:B-1----:R-:W-:Y:S01]  /*12470*/  HMMA.1688.F32.TF32 R140, R228.reuse, R166, R184 ;  /* 0x000000a6e48c723c */ /* 0x042fe200000810b8 */
[----:B------:R-:W-:Y:S04]  /*12480*/  LDS R185, [R4+0xc600] ;  /* 0x00c6000004b97984 */ /* 0x000fe80000000800 */
[----:B------:R-:W-:Y:S10]  /*12490*/  LDS R187, [R4+0xe600] ;  /* 0x00e6000004bb7984 */ /* 0x000ff40000000800 */
[----:B------:R-:W-:Y:S01]  /*124a0*/  STL.64 [R1+0xe0], R128 ;  /* 0x0000e08001007387 */ /* 0x000fe20000100a00 */
[----:B------:R-:W-:Y:S03]  /*124b0*/  HMMA.1688.F32.TF32 R148, R228, R170, R196 ;  /* 0x000000aae494723c */ /* 0x000fe600000810c4 */
[----:B------:R1:W-:Y:S04]  /*124c0*/  STL.64 [R1+0xe8], R130 ;  /* 0x0000e88201007387 */ /* 0x0003e80000100a00 */
[----:B------:R-:W-:Y:S01]  /*124d0*/  LDS R184, [R5+0xc600] ;  /* 0x00c6000005b87984 */ /* 0x000fe20000000800 */
[----:B------:R-:W-:Y:S03]  /*124e0*/  HMMA.1688.F32.TF32 R32, R32, R176, R204 ;  /* 0x000000b02020723c */ /* 0x000fe600000810cc */
[----:B------:R-:W-:Y:S04]  /*124f0*/  LDS R204, [R5+0xc200] ;  /* 0x00c2000005cc7984 */ /* 0x000fe80000000800 */
[----:B------:R-:W-:Y:S01]  /*12500*/  STL.64 [R1+0x190], R140 ;  /* 0x0001908c01007387 */ /* 0x000fe20000100a00 */
[----:B-1----:R-:W-:Y:S03]  /*12510*/  HMMA.1688.F32.TF32 R128, R228, R178, R200 ;  /* 0x000000b2e480723c */ /* 0x002fe600000810c8 */
[----:B------:R2:W-:Y:S04]  /*12520*/  STL.64 [R1+0x198], R142 ;  /* 0x0001988e01007387 */ /* 0x0005e80000100a00 */
[----:B------:R-:W-:Y:S04]  /*12530*/  LDS R206, [R5+0xe200] ;  /* 0x00e2000005ce7984 */ /* 0x000fe80000000800 */
[----:B------:R-:W-:Y:S01]  /*12540*/  LDS R205, [R4+0xc200] ;  /* 0x00c2000004cd7984 */ /* 0x000fe20000000800 */
[C---:B--2---:R-:W-:Y:S03]  /*12550*/  HMMA.1688.F32.TF32 R140, R216.reuse, R18, R220 ;  /* 0x00000012d88c723c */ /* 0x044fe600000810dc */
[----:B------:R-:W1:Y:S04]  /*12560*/  LDS R207, [R4+0xe200] ;  /* 0x00e2000004cf7984 */ /* 0x000e680000000800 */
[----:B------:R-:W-:Y:S01]  /*12570*/  LDS R186, [R5+0xe600] ;  /* 0x00e6000005ba7984 */ /* 0x000fe20000000800 */
[C---:B------:R-:W-:Y:S08]  /*12580*/  HMMA.1688.F32.TF32 R220, R216.reuse, R158, R84 ;  /* 0x0000009ed8dc723c */ /* 0x040ff00000081054 */
[C---:B------:R-:W-:Y:S01]  /*12590*/  HMMA.1688.F32.TF32 R84, R216.reuse, R162, R88 ;  /* 0x000000a2d854723c */ /* 0x040fe20000081058 */
[----:B------:R-:W-:Y:S04]  /*125a0*/  STL.64 [R1+0x1f0], R148 ;  /* 0x0001f09401007387 */ /* 0x000fe80000100a00 */
[----:B------:R-:W-:Y:S03]  /*125b0*/  STL.64 [R1+0x1f8], R150 ;  /* 0x0001f89601007387 */ /* 0x000fe60000100a00 */
[C---:B------:R-:W-:Y:S01]  /*125c0*/  HMMA.1688.F32.TF32 R108, R216.reuse, R166, R108 ;  /* 0x000000a6d86c723c */ /* 0x040fe2000008106c */
[----:B------:R-:W-:Y:S04]  /*125d0*/  STL.64 [R1+0x1c0], R128 ;  /* 0x0001c08001007387 */ /* 0x000fe80000100a00 */
[----:B------:R-:W-:Y:S03]  /*125e0*/  STL.64 [R1+0x1c8], R130 ;  /* 0x0001c88201007387 */ /* 0x000fe60000100a00 */
[C---:B------:R-:W-:Y:S01]  /*125f0*/  HMMA.1688.F32.TF32 R88, R216.reuse, R170, R188 ;  /* 0x000000aad858723c */ /* 0x040fe200000810bc */
[----:B------:R-:W-:Y:S04]  /*12600*/  LDS R149, [R4+0xc700] ;  /* 0x00c7000004957984 */ /* 0x000fe80000000800 */
[----:B------:R-:W-:Y:S04]  /*12610*/  LDS R151, [R4+0xe700] ;  /* 0x00e7000004977984 */ /* 0x000fe80000000800 */
[----:B------:R-:W-:Y:S04]  /*12620*/  STL.64 [R1+0x50], R84 ;  /* 0x0000505401007387 */ /* 0x000fe80000100a00 */
[----:B------:R2:W-:Y:S01]  /*12630*/  STL.64 [R1+0x58], R86 ;  /* 0x0000585601007387 */ /* 0x0005e20000100a00 */
[C---:B------:R-:W-:Y:S03]  /*12640*/  HMMA.1688.F32.TF32 R136, R216.reuse, R14, R136 ;  /* 0x0000000ed888723c */ /* 0x040fe60000081088 */
[----:B------:R-:W-:Y:S04]  /*12650*/  LDS R148, [R5+0xc700] ;  /* 0x00c7000005947984 */ /* 0x000fe80000000800 */
[----:B------:R-:W-:Y:S01]  /*12660*/  LDS R150, [R5+0xe700] ;  /* 0x00e7000005967984 */ /* 0x000fe20000000800 */
[C---:B--2---:R-:W-:Y:S03]  /*12670*/  HMMA.1688.F32.TF32 R84, R216.reuse, R178, R192 ;  /* 0x000000b2d854723c */ /* 0x044fe600000810c0 */
[----:B------:R-:W-:Y:S04]  /*12680*/  STL.64 [R1+0xd0], R108 ;  /* 0x0000d06c01007387 */ /* 0x000fe80000100a00 */
[----:B------:R-:W-:Y:S04]  /*12690*/  STL.64 [R1+0xd8], R110 ;  /* 0x0000d86e01007387 */ /* 0x000fe80000100a00 */
[----:B------:R-:W-:Y:S04]  /*126a0*/  STL.64 [R1+0x1b0], R88 ;  /* 0x0001b05801007387 */ /* 0x000fe80000100a00 */
[----:B------:R-:W-:Y:S01]  /*126b0*/  STL.64 [R1+0x1b8], R90 ;  /* 0x0001b85a01007387 */ /* 0x000fe20000100a00 */
[----:B------:R-:W-:Y:S07]  /*126c0*/  HMMA.1688.F32.TF32 R132, R216, R10, R132 ;  /* 0x0000000ad884723c */ /* 0x000fee0000081084 */
[----:B------:R-:W-:Y:S04]  /*126d0*/  STL.64 [R1+0x1a0], R84 ;  /* 0x0001a05401007387 */ /* 0x000fe80000100a00 */
[----:B------:R2:W-:Y:S01]  /*126e0*/  STL.64 [R1+0x1a8], R86 ;  /* 0x0001a85601007387 */ /* 0x0005e20000100a00 */
[C---:B-1----:R-:W-:Y:S08]  /*126f0*/  HMMA.1688.F32.TF32 R216, R204.reuse, R162, R56 ;  /* 0x000000a2ccd8723c */ /* 0x042ff00000081038 */
[C---:B--2---:R-:W-:Y:S08]  /*12700*/  HMMA.1688.F32.TF32 R84, R204.reuse, R166, R60 ;  /* 0x000000a6cc54723c */ /* 0x044ff0000008103c */
[C---:B------:R-:W-:Y:S08]  /*12710*/  HMMA.1688.F32.TF32 R60, R204.reuse, R170, R64 ;  /* 0x000000aacc3c723c */ /* 0x040ff00000081040 */
[----:B------:R-:W-:Y:S07]  /*12720*/  HMMA.1688.F32.TF32 R56, R204, R178, R80 ;  /* 0x000000b2cc38723c */ /* 0x000fee0000081050 */
[----:B------:R-:W-:Y:S04]  /*12730*/  STL.64 [R1+0x40], R84 ;  /* 0x0000405401007387 */ /* 0x000fe80000100a00 */
[----:B------:R-:W-:Y:S04]  /*12740*/  STL.64 [R1+0x48], R86 ;  /* 0x0000485601007387 */ /* 0x000fe80000100a00 */
[----:B------:R-:W-:Y:S04]  /*12750*/  STL.64 [R1+0x150], R60 ;  /* 0x0001503c01007387 */ /* 0x000fe80000100a00 */
[----:B------:R-:W-:Y:S04]  /*12760*/  STL.64 [R1+0x158], R62 ;  /* 0x0001583e01007387 */ /* 0x000fe80000100a00 */
[----:B------:R-:W-:Y:S04]  /*12770*/  STL.64 [R1+0x140], R56 ;  /* 0x0001403801007387 */ /* 0x000fe80000100a00 */
[----:B------:R1:W-:Y:S04]  /*12780*/  STL.64 [R1+0x148], R58 ;  /* 0x0001483a01007387 */ /* 0x0003e80000100a00 */
[----:B------:R-:W2:Y:S01]  /*12790*/  LDL.LU R196, [R1+0x160] ;  /* 0x0001600001c47983 */ /* 0x000ea20000300800 */
[C---:B-1----:R-:W-:Y:S08]  /*127a0*/  HMMA.1688.F32.TF32 R56, R52.reuse, R170, R36 ;  /* 0x000000aa3438723c */ /* 0x042ff00000081024 */
[----:B------:R-:W-:Y:S01]  /*127b0*/  HMMA.1688.F32.TF32 R36, R52, R178, R40 ;  /* 0x000000b23424723c */ /* 0x000fe20000081028 */
[----:B------:R-:W-:Y:S04]  /*127c0*/  LDS R40, [R5+0xc400] ;  /* 0x00c4000005287984 */ /* 0x000fe80000000800 */
[----:B------:R-:W-:Y:S03]  /*127d0*/  LDS R42, [R5+0xe400] ;  /* 0x00e40000052a7984 */ /* 0x000fe60000000800 */
[----:B------:R-:W-:Y:S01]  /*127e0*/  HMMA.1688.F32.TF32 R212, R228, R18, R212 ;  /* 0x00000012e4d4723c */ /* 0x000fe200000810d4 */
[----:B------:R-:W-:Y:S04]  /*127f0*/  LDS R41, [R4+0xc400] ;  /* 0x00c4000004297984 */ /* 0x000fe80000000800 */
[----:B------:R-:W1:Y:S04]  /*12800*/  LDS R43, [R4+0xe400] ;  /* 0x00e40000042b7984 */ /* 0x000e680000000800 */
[----:B------:R4:W-:Y:S04]  /*12810*/  STL.64 [R1+0x70], R56 ;  /* 0x0000703801007387 */ /* 0x0009e80000100a00 */
[----:B------:R5:W-:Y:S04]  /*12820*/  STL.64 [R1+0x78], R58 ;  /* 0x0000783a01007387 */ /* 0x000be80000100a00 */
[----:B------:R-:W-:Y:S04]  /*12830*/  STL.64 [R1+0x60], R36 ;  /* 0x0000602401007387 */ /* 0x000fe80000100a00 */
[----:B------:R-:W-:Y:S04]  /*12840*/  STL.64 [R1+0x68], R38 ;  /* 0x0000682601007387 */ /* 0x000fe80000100a00 */
[----:B------:R-:W2:Y:S04]  /*12850*/  LDL.LU R197, [R1+0x164] ;  /* 0x0001640001c57983 */ /* 0x000ea80000300800 */
[----:B------:R-:W2:Y:S04]  /*12860*/  LDL.LU R198, [R1+0x168] ;  /* 0x0001680001c67983 */ /* 0x000ea80000300800 */
[----:B------:R-:W2:Y:S04]  /*12870*/  LDL.LU R199, [R1+0x16c] ;  /* 0x00016c0001c77983 */ /* 0x000ea80000300800 */
[----:B------:R-:W2:Y:S04]  /*12880*/  LDL.LU R200, [R1+0x1d0] ;  /* 0x0001d00001c87983 */ /* 0x000ea80000300800 */
[----:B------:R-:W2:Y:S04]  /*12890*/  LDL.LU R201, [R1+0x1d4] ;  /* 0x0001d40001c97983 */ /* 0x000ea80000300800 */
[----:B------:R-:W2:Y:S04]  /*128a0*/  LDL.LU R202, [R1+0x1d8] ;  /* 0x0001d80001ca7983 */ /* 0x000ea80000300800 */
[----:B------:R-:W2:Y:S01]  /*128b0*/  LDL.LU R203, [R1+0x1dc] ;  /* 0x0001dc0001cb7983 */ /* 0x000ea20000300800 */
[----:B------:R-:W-:-:S03]  /*128c0*/  IMAD.MOV.U32 R228, RZ, RZ, R236 ;  /* 0x000000ffffe47224 */ /* 0x000fc600078e00ec */
[----:B------:R-:W2:Y:S04]  /*128d0*/  LDL.LU R192, [R1+0x210] ;  /* 0x0002100001c07983 */ /* 0x000ea80000300800 */
[----:B------:R-:W2:Y:S04]  /*128e0*/  LDL.LU R193, [R1+0x214] ;  /* 0x0002140001c17983 */ /* 0x000ea80000300800 */
[----:B------:R-:W2:Y:S04]  /*128f0*/  LDL.LU R194, [R1+0x218] ;  /* 0x0002180001c27983 */ /* 0x000ea80000300800 */
[----:B------:R-:W2:Y:S04]  /*12900*/  LDL.LU R195, [R1+0x21c] ;  /* 0x00021c0001c37983 */ /* 0x000ea80000300800 */
[----:B------:R-:W2:Y:S01]  /*12910*/  LDL.LU R236, [R1+0x7c4] ;  /* 0x0007c40001ec7983 */ /* 0x000ea20000300800 */
[----:B------:R-:W-:Y:S01]  /*12920*/  IMAD.MOV.U32 R229, RZ, RZ, R12 ;  /* 0x000000ffffe57224 */ /* 0x000fe200078e000c */
[C---:B------:R-:W-:Y:S01]  /*12930*/  HMMA.1688.F32.TF32 R128, R204.reuse, R18, R240 ;  /* 0x00000012cc80723c */ /* 0x040fe200000810f0 */
[----:B------:R-:W-:Y:S01]  /*12940*/  MOV R230, R13 ;  /* 0x0000000d00e67202 */ /* 0x000fe20000000f00 */
[----:B------:R-:W4:Y:S04]  /*12950*/  LDL.LU R12, [R1+0x7c0] ;  /* 0x0007c000010c7983 */ /* 0x000f280000300800 */
[----:B------:R-:W4:Y:S02]  /*12960*/  LDL.LU R13, [R1+0x7bc] ;  /* 0x0007bc00010d7983 */ /* 0x000f240000300800 */
[C---:B------:R-:W-:Y:S02]  /*12970*/  HMMA.1688.F32.TF32 R124, R204.reuse, R14, R124 ;  /* 0x0000000ecc7c723c */ /* 0x040fe4000008107c */
[----:B------:R-:W-:Y:S04]  /*12980*/  LDS R36, [R5+0xc500] ;  /* 0x00c5000005247984 */ /* 0x000fe80000000800 */
[----:B------:R-:W-:Y:S02]  /*12990*/  LDS R38, [R5+0xe500] ;  /* 0x00e5000005267984 */ /* 0x000fe40000000800 */
[C---:B------:R-:W-:Y:S02]  /*129a0*/  HMMA.1688.F32.TF32 R120, R204.reuse, R10, R120 ;  /* 0x0000000acc78723c */ /* 0x040fe40000081078 */
[----:B------:R-:W-:Y:S04]  /*129b0*/  LDS R37, [R4+0xc500] ;  /* 0x00c5000004257984 */ /* 0x000fe80000000800 */
[----:B------:R-:W1:Y:S02]  /*129c0*/  LDS R39, [R4+0xe500] ;  /* 0x00e5000004277984 */ /* 0x000e640000000800 */
[----:B------:R-:W-:Y:S07]  /*129d0*/  HMMA.1688.F32.TF32 R116, R204, R158, R116 ;  /* 0x0000009ecc74723c */ /* 0x000fee0000081074 */
[----:B------:R-:W-:-:S02]  /*129e0*/  IMAD.MOV.U32 R204, RZ, RZ, R17 ;  /* 0x000000ffffcc7224 */ /* 0x000fc400078e0011 */
[----:B------:R-:W4:Y:S01]  /*129f0*/  LDL.LU R17, [R1+0x7b8] ;  /* 0x0007b80001117983 */ /* 0x000f220000300800 */
[----:B------:R-:W-:-:S03]  /*12a00*/  IMAD.MOV.U32 R205, RZ, RZ, R16 ;  /* 0x000000ffffcd7224 */ /* 0x000fc600078e0010 */
[----:B------:R-:W5:Y:S04]  /*12a10*/  LDL.LU R16, [R1+0x7b4] ;  /* 0x0007b40001107983 */ /* 0x000f680000300800 */
[----:B------:R-:W5:Y:S04]  /*12a20*/  LDL.LU R84, [R1+0xb0] ;  /* 0x0000b00001547983 */ /* 0x000f680000300800 */
[----:B------:R-:W5:Y:S04]  /*12a30*/  LDL.LU R85, [R1+0xb4] ;  /* 0x0000b40001557983 */ /* 0x000f680000300800 */
[----:B------:R-:W5:Y:S01]  /*12a40*/  LDL.LU R86, [R1+0xb8] ;  /* 0x0000b80001567983 */ /* 0x000f620000300800 */
[----:B------:R-:W-:Y:S03]  /*12a50*/  HMMA.1688.F32.TF32 R108, R52, R14, R232 ;  /* 0x0000000e346c723c */ /* 0x000fe600000810e8 */
[----:B------:R-:W5:Y:S04]  /*12a60*/  LDL.LU R87, [R1+0xbc] ;  /* 0x0000bc0001577983 */ /* 0x000f680000300800 */
[----:B------:R-:W5:Y:S01]  /*12a70*/  LDL.LU R88, [R1+0x120] ;  /* 0x0001200001587983 */ /* 0x000f620000300800 */
[----:B------:R-:W-:-:S03]  /*12a80*/  IMAD.MOV.U32 R233, RZ, RZ, R237 ;  /* 0x000000ffffe97224 */ /* 0x000fc600078e00ed */
[----:B------:R-:W5:Y:S01]  /*12a90*/  LDL.LU R89, [R1+0x124] ;  /* 0x0001240001597983 */ /* 0x000f620000300800 */
[----:B------:R-:W-:-:S03]  /*12aa0*/  MOV R234, R238 ;  /* 0x000000ee00ea7202 */ /* 0x000fc60000000f00 */
[----:B------:R-:W5:Y:S01]  /*12ab0*/  LDL.LU R90, [R1+0x128] ;  /* 0x00012800015a7983 */ /* 0x000f620000300800 */
[----:B------:R-:W-:-:S03]  /*12ac0*/  IMAD.MOV.U32 R235, RZ, RZ, R239 ;  /* 0x000000ffffeb7224 */ /* 0x000fc600078e00ef */
[----:B------:R-:W5:Y:S01]  /*12ad0*/  LDL.LU R91, [R1+0x12c] ;  /* 0x00012c00015b7983 */ /* 0x000f620000300800 */
[C---:B---3--:R-:W-:Y:S08]  /*12ae0*/  HMMA.1688.F32.TF32 R112, R52.reuse, R18, R112 ;  /* 0x000000123470723c */ /* 0x048ff00000081070 */
[C---:B------:R-:W-:Y:S08]  /*12af0*/  HMMA.1688.F32.TF32 R104, R52.reuse, R10, R104 ;  /* 0x0000000a3468723c */ /* 0x040ff00000081068 */
[C---:B------:R-:W-:Y:S08]  /*12b00*/  HMMA.1688.F32.TF32 R100, R52.reuse, R158, R100 ;  /* 0x0000009e3464723c */ /* 0x040ff00000081064 */
[C---:B------:R-:W-:Y:S08]  /*12b10*/  HMMA.1688.F32.TF32 R96, R52.reuse, R162, R96 ;  /* 0x000000a23460723c */ /* 0x040ff00000081060 */
[----:B------:R-:W-:Y:S01]  /*12b20*/  HMMA.1688.F32.TF32 R92, R52, R166, R92 ;  /* 0x000000a6345c723c */ /* 0x000fe2000008105c */
[----:B--2---:R-:W-:-:S02]  /*12b30*/  IMAD.MOV.U32 R232, RZ, RZ, R236 ;  /* 0x000000ffffe87224 */ /* 0x004fc400078e00ec */
[----:B------:R-:W2:Y:S04]  /*12b40*/  LDL.LU R236, [R1+0x7b0] ;  /* 0x0007b00001ec7983 */ /* 0x000ea80000300800 */
[----:B------:R-:W2:Y:S04]  /*12b50*/  LDL.LU R237, [R1+0x7ac] ;  /* 0x0007ac0001ed7983 */ /* 0x000ea80000300800 */
[----:B------:R-:W2:Y:S04]  /*12b60*/  LDL.LU R238, [R1+0x7a8] ;  /* 0x0007a80001ee7983 */ /* 0x000ea80000300800 */
[----:B------:R-:W2:Y:S01]  /*12b70*/  LDL.LU R239, [R1+0x7a4] ;  /* 0x0007a40001ef7983 */ /* 0x000ea20000300800 */
[----:B----4-:R-:W-:-:S02]  /*12b80*/  IMAD.MOV.U32 R189, RZ, RZ, R17 ;  /* 0x000000ffffbd7224 */ /* 0x010fc400078e0011 */
[----:B-----5:R-:W-:Y:S02]  /*12b90*/  IMAD.MOV.U32 R188, RZ, RZ, R16 ;  /* 0x000000ffffbc7224 */ /* 0x020fe400078e0010 */
[----:B------:R-:W3:Y:S04]  /*12ba0*/  LDL.LU R16, [R1+0x7a0] ;  /* 0x0007a00001107983 */ /* 0x000ee80000300800 */
[----:B------:R-:W4:Y:S04]  /*12bb0*/  LDL.LU R17, [R1+0x79c] ;  /* 0x00079c0001117983 */ /* 0x000f280000300800 */
[----:B------:R-:W5:Y:S04]  /*12bc0*/  LDL.LU R240, [R1+0x110] ;  /* 0x0001100001f07983 */ /* 0x000f680000300800 */
[----:B------:R-:W5:Y:S04]  /*12bd0*/  LDL.LU R241, [R1+0x114] ;  /* 0x0001140001f17983 */ /* 0x000f680000300800 */
[----:B------:R-:W5:Y:S04]  /*12be0*/  LDL.LU R242, [R1+0x118] ;  /* 0x0001180001f27983 */ /* 0x000f680000300800 */
[----:B------:R-:W5:Y:S04]  /*12bf0*/  LDL.LU R243, [R1+0x11c] ;  /* 0x00011c0001f37983 */ /* 0x000f680000300800 */
[----:B------:R-:W3:Y:S04]  /*12c00*/  LDL.LU R56, [R1+0x180] ;  /* 0x0001800001387983 */ /* 0x000ee80000300800 */
[----:B------:R-:W3:Y:S04]  /*12c10*/  LDL.LU R57, [R1+0x184] ;  /* 0x0001840001397983 */ /* 0x000ee80000300800 */
[----:B------:R-:W3:Y:S04]  /*12c20*/  LDL.LU R58, [R1+0x188] ;  /* 0x00018800013a7983 */ /* 0x000ee80000300800 */
[----:B------:R-:W3:Y:S01]  /*12c30*/  LDL.LU R59, [R1+0x18c] ;  /* 0x00018c00013b7983 */ /* 0x000ee20000300800 */
[C---:B-1----:R-:W-:Y:S03]  /*12c40*/  HMMA.1688.F32.TF32 R52, R40.reuse, R170, R28 ;  /* 0x000000aa2834723c */ /* 0x042fe6000008101c */
[----:B------:R-:W4:Y:S05]  /*12c50*/  LDL.LU R28, [R1+0x170] ;  /* 0x00017000011c7983 */ /* 0x000f2a0000300800 */
[C---:B------:R-:W-:Y:S08]  /*12c60*/  HMMA.1688.F32.TF32 R88, R40.reuse, R18, R88 ;  /* 0x000000122858723c */ /* 0x040ff00000081058 */
[C---:B------:R-:W-:Y:S08]  /*12c70*/  HMMA.1688.F32.TF32 R84, R40.reuse, R14, R84 ;  /* 0x0000000e2854723c */ /* 0x040ff00000081054 */
[C---:B------:R-:W-:Y:S08]  /*12c80*/  HMMA.1688.F32.TF32 R76, R40.reuse, R158, R76 ;  /* 0x0000009e284c723c */ /* 0x040ff0000008104c */
[C---:B------:R-:W-:Y:S08]  /*12c90*/  HMMA.1688.F32.TF32 R72, R40.reuse, R162, R72 ;  /* 0x000000a22848723c */ /* 0x040ff00000081048 */
[----:B------:R-:W-:Y:S01]  /*12ca0*/  HMMA.1688.F32.TF32 R68, R40, R166, R68 ;  /* 0x000000a62844723c */ /* 0x000fe20000081044 */
[----:B------:R-:W-:Y:S04]  /*12cb0*/  STL.64 [R1+0x10], R52 ;  /* 0x0000103401007387 */ /* 0x000fe80000100a00 */
[----:B------:R1:W-:Y:S04]  /*12cc0*/  STL.64 [R1+0x18], R54 ;  /* 0x0000183601007387 */ /* 0x0003e80000100a00 */
[----:B------:R-:W5:Y:S01]  /*12cd0*/  LDL.LU R29, [R1+0x174] ;  /* 0x00017400011d7983 */ /* 0x000f620000300800 */
[----:B------:R-:W-:-:S02]  /*12ce0*/  IMAD.MOV.U32 R190, RZ, RZ, R13 ;  /* 0x000000ffffbe7224 */ /* 0x000fc400078e000d */
[----:B------:R-:W-:Y:S01]  /*12cf0*/  IMAD.MOV.U32 R191, RZ, RZ, R12 ;  /* 0x000000ffffbf7224 */ /* 0x000fe200078e000c */
[C---:B--2---:R-:W-:Y:S08]  /*12d00*/  HMMA.1688.F32.TF32 R80, R40.reuse, R10, R236 ;  /* 0x0000000a2850723c */ /* 0x044ff000000810ec */
[----:B------:R-:W-:Y:S01]  /*12d10*/  HMMA.1688.F32.TF32 R40, R40, R178, R32 ;  /* 0x000000b22828723c */ /* 0x000fe20000081020 */
[----:B------:R-:W2:Y:S11]  /*12d20*/  LDL.LU R32, [R1+0x1e0] ;  /* 0x0001e00001207983 */ /* 0x000eb60000300800 */
[----:B------:R-:W-:Y:S11]  /*12d30*/  @!UPT UIADD3 URZ, URZ, URZ, URZ ;  /* 0x0000003f3f3ff290 */ /* 0x000ff6000fffe03f */
[----:B------:R-:W-:Y:S04]  /*12d40*/  STL.64 [R1], R40 ;  /* 0x0000002801007387 */ /* 0x000fe80000100a00 */
[----:B------:R2:W-:Y:S04]  /*12d50*/  STL.64 [R1+0x8], R42 ;  /* 0x0000082a01007387 */ /* 0x0005e80000100a00 */
[----:B------:R-:W2:Y:S04]  /*12d60*/  LDL.LU R33, [R1+0x1e4] ;  /* 0x0001e40001217983 */ /* 0x000ea80000300800 */
[----:B------:R-:W2:Y:S04]  /*12d70*/  LDL.LU R34, [R1+0x1e8] ;  /* 0x0001e80001227983 */ /* 0x000ea80000300800 */
[----:B------:R-:W2:Y:S01]  /*12d80*/  LDL.LU R35, [R1+0x1ec] ;  /* 0x0001ec0001237983 */ /* 0x000ea20000300800 */
[C---:B---3--:R-:W-:Y:S08]  /*12d90*/  HMMA.1688.F32.TF32 R64, R36.reuse, R18, R56 ;  /* 0x000000122440723c */ /* 0x048ff00000081038 */
[----:B------:R-:W-:Y:S01]  /*12da0*/  HMMA.1688.F32.TF32 R56, R36, R10, R188 ;  /* 0x0000000a2438723c */ /* 0x000fe200000810bc */
[----:B------:R-:W3:Y:S04]  /*12db0*/  LDL.LU R188, [R1+0x260] ;  /* 0x0002600001bc7983 */ /* 0x000ee80000300800 */
[----:B------:R-:W3:Y:S01]  /*12dc0*/  LDL.LU R4, [R1+0x24c] ;  /* 0x00024c0001047983 */ /* 0x000ee20000300800 */
[----:B------:R-:W-:-:S02]  /*12dd0*/  IMAD.MOV.U32 R231, RZ, RZ, R156 ;  /* 0x000000ffffe77224 */ /* 0x000fc400078e009c */
[----:B----4-:R-:W-:Y:S01]  /*12de0*/  IMAD.MOV.U32 R30, RZ, RZ, R17 ;  /* 0x000000ffff1e7224 */ /* 0x010fe200078e0011 */
[----:B------:R-:W4:Y:S01]  /*12df0*/  LDL R6, [R1+0x704] ;  /* 0x0007040001067983 */ /* 0x000f220000100800 */
[----:B------:R-:W-:-:S03]  /*12e00*/  IMAD.MOV.U32 R31, RZ, RZ, R16 ;  /* 0x000000ffff1f7224 */ /* 0x000fc600078e0010 */
[----:B------:R-:W3:Y:S01]  /*12e10*/  LDL R156, [R1+0x6e4] ;  /* 0x0006e400019c7983 */ /* 0x000ee20000100800 */
[----:B------:R-:W-:-:S04]  /*12e20*/  MOV R161, 0x1f ;  /* 0x0000001f00a17802 */ /* 0x000fc80000000f00 */
[----:B------:R-:W-:Y:S01]  /*12e30*/  IADD3 R161, R161, c[0x0][0x180], RZ ;  /* 0x00006000a1a17a10 */ /* 0x000fe20007ffe0ff */
[----:B-----5:R-:W-:Y:S03]  /*12e40*/  HMMA.1688.F32.TF32 R60, R36, R14, R240 ;  /* 0x0000000e243c723c */ /* 0x020fe600000810f0 */
[----:B------:R-:W-:-:S05]  /*12e50*/  SHF.R.S32.HI R5, RZ, 0x1f, R161 ;  /* 0x0000001fff057819 */ /* 0x000fca00000114a1 */
[----:B-1----:R-:W-:Y:S01]  /*12e60*/  HMMA.1688.F32.TF32 R52, R36, R158, R244 ;  /* 0x0000009e2434723c */ /* 0x002fe200000810f4 */
[----:B------:R-:W-:-:S07]  /*12e70*/  LEA.HI R5, R5, R161, RZ, 0x5 ;  /* 0x000000a105057211 */ /* 0x000fce00078f28ff */
[C---:B------:R-:W-:Y:S08]  /*12e80*/  HMMA.1688.F32.TF32 R48, R36.reuse, R162, R48 ;  /* 0x000000a22430723c */ /* 0x040ff00000081030 */
[C---:B------:R-:W-:Y:S08]  /*12e90*/  HMMA.1688.F32.TF32 R44, R36.reuse, R166, R44 ;  /* 0x000000a6242c723c */ /* 0x040ff0000008102c */
[C---:B------:R-:W-:Y:S08]  /*12ea0*/  HMMA.1688.F32.TF32 R240, R36.reuse, R170, R20 ;  /* 0x000000aa24f0723c */ /* 0x040ff00000081014 */
[----:B------:R-:W-:Y:S08]  /*12eb0*/  HMMA.1688.F32.TF32 R236, R36, R178, R24 ;  /* 0x000000b224ec723c */ /* 0x000ff00000081018 */
[-C--:B------:R-:W-:Y:S08]  /*12ec0*/  HMMA.1688.F32.TF32 R36, R184, R14.reuse, R28 ;  /* 0x0000000eb824723c */ /* 0x080ff0000008101c */
[----:B------:R-:W-:Y:S07]  /*12ed0*/  HMMA.1688.F32.TF32 R12, R148, R14, R200 ;  /* 0x0000000e940c723c */ /* 0x000fee00000810c8 */
[----:B------:R-:W-:-:S02]  /*12ee0*/  IMAD.MOV.U32 R200, RZ, RZ, R0 ;  /* 0x000000ffffc87224 */ /* 0x000fc400078e0000 */
[----:B------:R-:W-:Y:S01]  /*12ef0*/  IMAD.MOV.U32 R201, RZ, RZ, R3 ;  /* 0x000000ffffc97224 */ /* 0x000fe200078e0003 */
[C---:B------:R-:W-:Y:S08]  /*12f00*/  HMMA.1688.F32.TF32 R24, R184.reuse, R162, R228 ;  /* 0x000000a2b818723c */ /* 0x040ff000000810e4 */
[C---:B------:R-:W-:Y:S08]  /*12f10*/  HMMA.1688.F32.TF32 R228, R184.reuse, R178, R180 ;  /* 0x000000b2b8e4723c */ /* 0x040ff000000810b4 */
[-C--:B--2---:R-:W-:Y:S08]  /*12f20*/  HMMA.1688.F32.TF32 R40, R184, R18.reuse, R32 ;  /* 0x00000012b828723c */ /* 0x084ff00000081020 */
[----:B------:R-:W-:Y:S01]  /*12f30*/  HMMA.1688.F32.TF32 R16, R148, R18, R192 ;  /* 0x000000129410723c */ /* 0x000fe200000810c0 */
[----:B------:R-:W2:Y:S06]  /*12f40*/  LDL.LU R192, [R1+0x130] ;  /* 0x0001300001c07983 */ /* 0x000eac0000300800 */
[----:B------:R-:W-:-:S02]  /*12f50*/  IMAD.MOV.U32 R193, RZ, RZ, R2 ;  /* 0x000000ffffc17224 */ /* 0x000fc400078e0002 */
[----:B------:R-:W5:Y:S04]  /*12f60*/  LDL.LU R2, [R1+0x798] ;  /* 0x0007980001027983 */ /* 0x000f680000300800 */
[----:B------:R-:W2:Y:S04]  /*12f70*/  LDL.LU R194, [R1+0x138] ;  /* 0x0001380001c27983 */ /* 0x000ea80000300800 */
[----:B------:R-:W2:Y:S04]  /*12f80*/  LDL.LU R195, [R1+0x13c] ;  /* 0x00013c0001c37983 */ /* 0x000ea80000300800 */
[----:B------:R-:W2:Y:S04]  /*12f90*/  LDL R161, [R1+0x700] ;  /* 0x0007000001a17983 */ /* 0x000ea80000100800 */
[----:B------:R-:W2:Y:S04]  /*12fa0*/  LDL R160, [R1+0x6e8] ;  /* 0x0006e80001a07983 */ /* 0x000ea80000100800 */
[----:B------:R-:W4:Y:S04]  /*12fb0*/  LDL.LU R0, [R1+0x794] ;  /* 0x0007940001007983 */ /* 0x000f280000300800 */
[----:B------:R-:W2:Y:S01]  /*12fc0*/  LDL.LU R3, [R1+0x790] ;  /* 0x0007900001037983 */ /* 0x000ea20000300800 */
[C---:B------:R-:W-:Y:S03]  /*12fd0*/  HMMA.1688.F32.TF32 R32, R184.reuse, R10, R232 ;  /* 0x0000000ab820723c */ /* 0x040fe600000810e8 */
[----:B------:R-:W2:Y:S04]  /*12fe0*/  LDL R164, [R1+0x6fc] ;  /* 0x0006fc0001a47983 */ /* 0x000ea80000100800 */
[----:B------:R-:W2:Y:S01]  /*12ff0*/  LDL R181, [R1+0x6f8] ;  /* 0x0006f80001b57983 */ /* 0x000ea20000100800 */
[----:B------:R-:W-:Y:S03]  /*13000*/  HMMA.1688.F32.TF32 R232, R184, R170, R172 ;  /* 0x000000aab8e8723c */ /* 0x000fe600000810ac */
[----:B------:R-:W2:Y:S04]  /*13010*/  LDL R172, [R1+0x6ec] ;  /* 0x0006ec0001ac7983 */ /* 0x000ea80000100800 */
[----:B------:R-:W2:Y:S01]  /*13020*/  LDL R175, [R1+0x6f0] ;  /* 0x0006f00001af7983 */ /* 0x000ea20000100800 */
[----:B---3--:R-:W-:-:S03]  /*13030*/  IADD3 R4, R4, 0x1, RZ ;  /* 0x0000000104047810 */ /* 0x008fc60007ffe0ff */
[----:B------:R-:W3:Y:S01]  /*13040*/  LDL R183, [R1+0x2d8] ;  /* 0x0002d80001b77983 */ /* 0x000ee20000100800 */
[----:B------:R-:W-:-:S03]  /*13050*/  ISETP.GT.AND P4, PT, R4, 0x3, PT ;  /* 0x000000030400780c */ /* 0x000fc60003f84270 */
[----:B------:R-:W3:Y:S01]  /*13060*/  LDL R174, [R1+0x2dc] ;  /* 0x0002dc0001ae7983 */ /* 0x000ee20000100800 */
[----:B------:R-:W-:-:S03]  /*13070*/  SEL R182, R4, RZ, !P4 ;  /* 0x000000ff04b67207 */ /* 0x000fc60006000000 */
[----:B------:R-:W3:Y:S04]  /*13080*/  LDL R180, [R1+0x2e0] ;  /* 0x0002e00001b47983 */ /* 0x000ee80000100800 */
[----:B------:R-:W3:Y:S04]  /*13090*/  LDL R173, [R1+0x2e4] ;  /* 0x0002e40001ad7983 */ /* 0x000ee80000100800 */
[----:B------:R-:W-:Y:S04]  /*130a0*/  STL [R1+0x24c], R182 ;  /* 0x00024cb601007387 */ /* 0x000fe80000100800 */
[----:B------:R-:W3:Y:S01]  /*130b0*/  LDL R169, [R1+0x2e8] ;  /* 0x0002e80001a97983 */ /* 0x000ee20000100800 */
[----:B------:R-:W-:-:S02]  /*130c0*/  IMAD.MOV.U32 R206, RZ, RZ, R9 ;  /* 0x000000ffffce7224 */ /* 0x000fc400078e0009 */
[----:B------:R-:W-:Y:S01]  /*130d0*/  IMAD.MOV.U32 R207, RZ, RZ, R8 ;  /* 0x000000ffffcf7224 */ /* 0x000fe200078e0008 */
[----:B------:R-:W-:Y:S01]  /*130e0*/  SHF.R.S32.HI R5, RZ, 0x5, R5 ;  /* 0x00000005ff057819 */ /* 0x000fe20000011405 */
[----:B------:R-:W-:Y:S01]  /*130f0*/  HMMA.1688.F32.TF32 R8, R148, R10, R196 ;  /* 0x0000000a9408723c */ /* 0x000fe200000810c4 */
[----:B------:R-:W1:Y:S02]  /*13100*/  S2R R198, SR_TID.X ;  /* 0x0000000000c67919 */ /* 0x000e640000002100 */
[----:B------:R-:W-:Y:S02]  /*13110*/  IADD3 R5, R5, -0x4, RZ ;  /* 0xfffffffc05057810 */ /* 0x000fe40007ffe0ff */
[----:B------:R-:W3:Y:S02]  /*13120*/  LDL R168, [R1+0x2ec] ;  /* 0x0002ec0001a87983 */ /* 0x000ee40000100800 */
[----:B------:R-:W-:Y:S01]  /*13130*/  ISETP.GE.AND P3, PT, R188, R5, PT ;  /* 0x00000005bc00720c */ /* 0x000fe20003f66270 */
[----:B------:R-:W-:Y:S01]  /*13140*/  IMAD.MOV.U32 R203, RZ, RZ, R7 ;  /* 0x000000ffffcb7224 */ /* 0x000fe200078e0007 */
[----:B------:R-:W3:Y:S01]  /*13150*/  LDL R177, [R1+0x2f0] ;  /* 0x0002f00001b17983 */ /* 0x000ee20000100800 */
[----:B------:R-:W-:Y:S03]  /*13160*/  HMMA.1688.F32.TF32 R20, R184, R166, R224 ;  /* 0x000000a6b814723c */ /* 0x000fe600000810e0 */
[----:B------:R-:W3:Y:S01]  /*13170*/  LDL R176, [R1+0x2f4] ;  /* 0x0002f40001b07983 */ /* 0x000ee20000100800 */
[----:B-1----:R-:W-:-:S05]  /*13180*/  LOP3.LUT R199, R198, 0x7f, RZ, 0xc0, !PT ;  /* 0x0000007fc6c77812 */ /* 0x002fca00078ec0ff */
[----:B------:R-:W-:-:S05]  /*13190*/  IMAD.SHL.U32 R189, R199, 0x4, RZ ;  /* 0x00000004c7bd7824 */ /* 0x000fca00078e00ff */
[----:B------:R-:W-:Y:S01]  /*131a0*/  LEA R4, R182, R189, 0x10 ;  /* 0x000000bdb6047211 */ /* 0x000fe200078e80ff */
[----:B------:R-:W-:Y:S01]  /*131b0*/  HMMA.1688.F32.TF32 R28, R184, R158, R204 ;  /* 0x0000009eb81c723c */ /* 0x000fe200000810cc */
[----:B------:R-:W3:Y:S04]  /*131c0*/  LDL R184, [R1+0x358] ;  /* 0x0003580001b87983 */ /* 0x000ee80000100800 */
[----:B------:R-:W3:Y:S04]  /*131d0*/  LDL R187, [R1+0x2c8] ;  /* 0x0002c80001bb7983 */ /* 0x000ee80000100800 */
[----:B------:R-:W3:Y:S04]  /*131e0*/  LDL R186, [R1+0x2d0] ;  /* 0x0002d00001ba7983 */ /* 0x000ee80000100800 */
[----:B------:R-:W3:Y:S04]  /*131f0*/  LDL R185, [R1+0x2cc] ;  /* 0x0002cc0001b97983 */ /* 0x000ee80000100800 */
[----:B------:R-:W-:Y:S01]  /*13200*/  BAR.SYNC.DEFER_BLOCKING 0x0 ;  /* 0x0000000000007b1d */ /* 0x000fe20000010000 */
[----:B-----5:R-:W-:-:S04]  /*13210*/  ISETP.GT.AND P0, PT, R2, RZ, PT ;  /* 0x000000ff0200720c */ /* 0x020fc80003f04270 */
[----:B------:R-:W-:-:S04]  /*13220*/  SEL R5, RZ, 0x4, !P0 ;  /* 0x00000004ff057807 */ /* 0x000fc80004000000 */
[----:B------:R-:W-:-:S04]  /*13230*/  SEL R5, R5, RZ, !P3 ;  /* 0x000000ff05057207 */ /* 0x000fc80005800000 */
[----:B------:R-:W-:Y:S02]  /*13240*/  ISETP.NE.U32.AND P0, PT, R5, RZ, PT ;  /* 0x000000ff0500720c */ /* 0x000fe40003f05070 */
[----:B----4-:R-:W-:-:S05]  /*13250*/  IADD3 R6, P5, R0, R6, RZ ;  /* 0x0000000600067210 */ /* 0x010fca0007fbe0ff */
[----:B--2---:R-:W-:-:S06]  /*13260*/  IMAD.X R7, R3, 0x1, R156, P5 ;  /* 0x0000000103077824 */ /* 0x004fcc00028e069c */
[----:B------:R-:W-:Y:S01]  /*13270*/  @!PT LDS RZ, [RZ] ;  /* 0x00000000fffff984 */ /* 0x000fe20000000800 */
[----:B------:R-:W-:Y:S01]  /*13280*/  @!PT LDS RZ, [RZ] ;  /* 0x00000000fffff984 */ /* 0x000fe20000000800 */
[----:B------:R-:W-:Y:S01]  /*13290*/  @!PT LDS RZ, [RZ] ;  /* 0x00000000fffff984 */ /* 0x000fe20000000800 */
[----:B------:R1:W-:Y:S02]  /*132a0*/  LDGSTS.E [R4], [R6.64], P0 ;  /* 0x0000000006047fae */ /* 0x0003e40008121844 */
[----:B-1----:R-:W-:-:S05]  /*132b0*/  IADD3 R6, P4, R0, R161, RZ ;  /* 0x000000a100067210 */ /* 0x002fca0007f9e0ff */
[----:B------:R-:W-:Y:S01]  /*132c0*/  IMAD.X R7, R3, 0x1, R160, P4 ;  /* 0x0000000103077824 */ /* 0x000fe200020e06a0 */
[----:B------:R-:W-:-:S04]  /*132d0*/  ISETP.GT.AND P4, PT, R2, 0x4, PT ;  /* 0x000000040200780c */ /* 0x000fc80003f84270 */
[----:B------:R-:W-:Y:S01]  /*132e0*/  SEL R5, RZ, 0x4, !P4 ;  /* 0x00000004ff057807 */ /* 0x000fe20006000000 */
[----:B------:R1:W-:Y:S01]  /*132f0*/  LDGSTS.E [R4+0x200], [R6.64], P0 ;  /* 0x0020000006047fae */ /* 0x0003e20008121844 */
[----:B------:R-:W-:-:S05]  /*13300*/  IADD3 R164, P4, R0, R164, RZ ;  /* 0x000000a400a47210 */ /* 0x000fca0007f9e0ff */
[----:B------:R-:W-:Y:S02]  /*13310*/  IMAD.X R165, R3, 0x1, R172, P4 ;  /* 0x0000000103a57824 */ /* 0x000fe400020e06ac */
[----:B------:R-:W2:Y:S01]  /*13320*/  LDL R172, [R1+0x35c] ;  /* 0x00035c0001ac7983 */ /* 0x000ea20000100800 */
[----:B-1----:R-:W-:-:S03]  /*13330*/  IADD3 R6, P5, R0, R181, RZ ;  /* 0x000000b500067210 */ /* 0x002fc60007fbe0ff */
[----:B------:R3:W-:Y:S01]  /*13340*/  LDGSTS.E [R4+0x400], [R164.64], P0 ;  /* 0x00400000a4047fae */ /* 0x0007e20008121844 */
[----:B------:R-:W-:-:S03]  /*13350*/  SEL R5, R5, RZ, !P3 ;  /* 0x000000ff05057207 */ /* 0x000fc60005800000 */
[----:B------:R-:W4:Y:S01]  /*13360*/  LDL R181, [R1+0x360] ;  /* 0x0003600001b57983 */ /* 0x000f220000100800 */
[----:B------:R-:W-:Y:S01]  /*13370*/  IMAD.X R7, R3, 0x1, R175, P5 ;  /* 0x0000000103077824 */ /* 0x000fe200028e06af */
[----:B------:R-:W-:Y:S02]  /*13380*/  ISETP.NE.U32.AND P4, PT, R5, RZ, PT ;  /* 0x000000ff0500720c */ /* 0x000fe40003f85070 */
[----:B------:R-:W5:Y:S01]  /*13390*/  LDL R175, [R1+0x364] ;  /* 0x0003640001af7983 */ /* 0x000f620000100800 */
[----:B---3--:R-:W-:-:S03]  /*133a0*/  IADD3 R164, P5, R0, R183, RZ ;  /* 0x000000b700a47210 */ /* 0x008fc60007fbe0ff */
[----:B------:R1:W-:Y:S02]  /*133b0*/  LDGSTS.E [R4+0x600], [R6.64], P0 ;  /* 0x0060000006047fae */ /* 0x0003e40008121844 */
[----:B------:R-:W-:Y:S02]  /*133c0*/  IMAD.X R165, R3, 0x1, R174, P5 ;  /* 0x0000000103a57824 */ /* 0x000fe400028e06ae */
[----:B------:R-:W3:Y:S04]  /*133d0*/  LDL R183, [R1+0x3e0] ;  /* 0x0003e00001b77983 */ /* 0x000ee80000100800 */
[----:B------:R-:W3:Y:S01]  /*133e0*/  LDL R174, [R1+0x368] ;  /* 0x0003680001ae7983 */ /* 0x000ee20000100800 */
[----:B------:R-:W-:Y:S02]  /*133f0*/  ISETP.GT.AND P0, PT, R2, 0x8, PT ;  /* 0x000000080200780c */ /* 0x000fe40003f04270 */
[----:B-1----:R-:W-:Y:S01]  /*13400*/  IADD3 R6, P6, R0, R180, RZ ;  /* 0x000000b400067210 */ /* 0x002fe20007fde0ff */
[----:B------:R1:W-:Y:S01]  /*13410*/  LDGSTS.E [R4+0x2000], [R164.64], P4 ;  /* 0x02000000a4047fae */ /* 0x0003e2000a121844 */
[----:B------:R-:W-:-:S03]  /*13420*/  SEL R5, RZ, 0x4, !P0 ;  /* 0x00000004ff057807 */ /* 0x000fc60004000000 */
[----:B------:R-:W3:Y:S01]  /*13430*/  LDL R180, [R1+0x370] ;  /* 0x0003700001b47983 */ /* 0x000ee20000100800 */
[----:B-1----:R-:W-:-:S03]  /*13440*/  IADD3 R164, P0, R0, R169, RZ ;  /* 0x000000a900a47210 */ /* 0x002fc60007f1e0ff */
[----:B------:R-:W3:Y:S01]  /*13450*/  LDL R169, [R1+0x374] ;  /* 0x0003740001a97983 */ /* 0x000ee20000100800 */
[----:B------:R-:W-:-:S03]  /*13460*/  IMAD.X R7, R3, 0x1, R173, P6 ;  /* 0x0000000103077824 */ /* 0x000fc600030e06ad */
[----:B------:R-:W3:Y:S01]  /*13470*/  LDL R173, [R1+0x36c] ;  /* 0x00036c0001ad7983 */ /* 0x000ee20000100800 */
[----:B------:R-:W-:-:S03]  /*13480*/  IMAD.X R165, R3, 0x1, R168, P0 ;  /* 0x0000000103a57824 */ /* 0x000fc600000e06a8 */
[----:B------:R-:W3:Y:S04]  /*13490*/  LDL R168, [R1+0x3e4] ;  /* 0x0003e40001a87983 */ /* 0x000ee80000100800 */
[----:B------:R1:W-:Y:S01]  /*134a0*/  LDGSTS.E [R4+0x2200], [R6.64], P4 ;  /* 0x0220000006047fae */ /* 0x0003e2000a121844 */
[----:B------:R-:W-:-:S03]  /*134b0*/  SEL R5, R5, RZ, !P3 ;  /* 0x000000ff05057207 */ /* 0x000fc60005800000 */
[----:B------:R1:W-:Y:S02]  /*134c0*/  LDGSTS.E [R4+0x2400], [R164.64], P4 ;  /* 0x02400000a4047fae */ /* 0x0003e4000a121844 */
[C---:B-1----:R-:W-:Y:S02]  /*134d0*/  IADD3 R6, P5, R0.reuse, R177, RZ ;  /* 0x000000b100067210 */ /* 0x042fe40007fbe0ff */
[----:B------:R-:W3:Y:S03]  /*134e0*/  LDL R177, [R1+0x3e8] ;  /* 0x0003e80001b17983 */ /* 0x000ee60000100800 */
[----:B------:R-:W-:Y:S01]  /*134f0*/  IMAD.X R7, R3, 0x1, R176, P5 ;  /* 0x0000000103077824 */ /* 0x000fe200028e06b0 */
[----:B------:R-:W-:Y:S01]  /*13500*/  IADD3 R164, P5, R0, R184, RZ ;  /* 0x000000b800a47210 */ /* 0x000fe20007fbe0ff */
[----:B------:R-:W3:Y:S01]  /*13510*/  LDL R176, [R1+0x3ec] ;  /* 0x0003ec0001b07983 */ /* 0x000ee20000100800 */
[----:B------:R-:W-:-:S03]  /*13520*/  ISETP.NE.U32.AND P0, PT, R5, RZ, PT ;  /* 0x000000ff0500720c */ /* 0x000fc60003f05070 */
[----:B------:R4:W-:Y:S01]  /*13530*/  LDGSTS.E [R4+0x2600], [R6.64], P4 ;  /* 0x0260000006047fae */ /* 0x0009e2000a121844 */
[----:B------:R-:W-:-:S03]  /*13540*/  ISETP.GT.AND P4, PT, R2, 0xc, PT ;  /* 0x0000000c0200780c */ /* 0x000fc60003f84270 */
[----:B------:R-:W3:Y:S01]  /*13550*/  LDL R184, [R1+0x460] ;  /* 0x0004600001b87983 */ /* 0x000ee20000100800 */
[----:B------:R-:W-:Y:S02]  /*13560*/  SEL R5, RZ, 0x4, !P4 ;  /* 0x00000004ff057807 */ /* 0x000fe40006000000 */
[----:B--2---:R-:W-:Y:S02]  /*13570*/  IADD3.X R165, R3, R172, RZ, P5, !PT ;  /* 0x000000ac03a57210 */ /* 0x004fe40002ffe4ff */
[----:B------:R-:W2:Y:S04]  /*13580*/  LDL R172, [R1+0x3f0] ;  /* 0x0003f00001ac7983 */ /* 0x000ea80000100800 */
[----:B------:R3:W-:Y:S01]  /*13590*/  LDGSTS.E [R4+0x4000], [R164.64], P0 ;  /* 0x04000000a4047fae */ /* 0x0007e20008121844 */
[----:B----4-:R-:W-:-:S03]  /*135a0*/  IADD3 R6, P6, R0, R181, RZ ;  /* 0x000000b500067210 */ /* 0x010fc60007fde0ff */
[----:B------:R-:W4:Y:S02]  /*135b0*/  LDL R181, [R1+0x3f8] ;  /* 0x0003f80001b57983 */ /* 0x000f240000100800 */
[----:B-----5:R-:W-:Y:S02]  /*135c0*/  IMAD.X R7, R3, 0x1, R175, P6 ;  /* 0x0000000103077824 */ /* 0x020fe400030e06af */
[----:B------:R-:W5:Y:S04]  /*135d0*/  LDL R175, [R1+0x3f4] ;  /* 0x0003f40001af7983 */ /* 0x000f680000100800 */
[----:B------:R1:W-:Y:S01]  /*135e0*/  LDGSTS.E [R4+0x4200], [R6.64], P0 ;  /* 0x0420000006047fae */ /* 0x0003e20008121844 */
[----:B---3--:R-:W-:-:S03]  /*135f0*/  IADD3 R164, P4, R0, R174, RZ ;  /* 0x000000ae00a47210 */ /* 0x008fc60007f9e0ff */
[----:B------:R-:W3:Y:S01]  /*13600*/  LDL R174, [R1+0x3fc] ;  /* 0x0003fc0001ae7983 */ /* 0x000ee20000100800 */
[----:B-1----:R-:W-:-:S03]  /*13610*/  IADD3 R6, P5, R0, R180, RZ ;  /* 0x000000b400067210 */ /* 0x002fc60007fbe0ff */
[----:B------:R-:W3:Y:S02]  /*13620*/  LDL R180, [R1+0x468] ;  /* 0x0004680001b47983 */ /* 0x000ee40000100800 */
[C---:B------:R-:W-:Y:S02]  /*13630*/  IMAD.X R7, R3.reuse, 0x1, R169, P5 ;  /* 0x0000000103077824 */ /* 0x040fe400028e06a9 */
[----:B------:R-:W3:Y:S01]  /*13640*/  LDL R169, [R1+0x46c] ;  /* 0x00046c0001a97983 */ /* 0x000ee20000100800 */
[----:B------:R-:W-:-:S03]  /*13650*/  IMAD.X R165, R3, 0x1, R173, P4 ;  /* 0x0000000103a57824 */ /* 0x000fc600020e06ad */
[----:B------:R-:W3:Y:S04]  /*13660*/  LDL R173, [R1+0x464] ;  /* 0x0004640001ad7983 */ /* 0x000ee80000100800 */
[----:B------:R1:W-:Y:S01]  /*13670*/  LDGSTS.E [R4+0x4400], [R164.64], P0 ;  /* 0x04400000a4047fae */ /* 0x0003e20008121844 */
[----:B------:R-:W-:-:S03]  /*13680*/  SEL R5, R5, RZ, !P3 ;  /* 0x000000ff05057207 */ /* 0x000fc60005800000 */
[----:B------:R1:W-:Y:S02]  /*13690*/  LDGSTS.E [R4+0x4600], [R6.64], P0 ;  /* 0x0460000006047fae */ /* 0x0003e40008121844 */
[C---:B-1----:R-:W-:Y:S02]  /*136a0*/  IADD3 R164, P5, R0.reuse, R183, RZ ;  /* 0x000000b700a47210 */ /* 0x042fe40007fbe0ff */
[----:B------:R-:W-:-:S03]  /*136b0*/  IADD3 R6, P6, R0, R177, RZ ;  /* 0x000000b100067210 */ /* 0x000fc60007fde0ff */
[----:B------:R-:W-:Y:S01]  /*136c0*/  IMAD.X R165, R3, 0x1, R168, P5 ;  /* 0x0000000103a57824 */ /* 0x000fe200028e06a8 */
[----:B------:R-:W3:Y:S04]  /*136d0*/  LDL R177, [R1+0x478] ;  /* 0x0004780001b17983 */ /* 0x000ee80000100800 */
[----:B------:R-:W3:Y:S01]  /*136e0*/  LDL R168, [R1+0x470] ;  /* 0x0004700001a87983 */ /* 0x000ee20000100800 */
[----:B------:R-:W-:Y:S02]  /*136f0*/  ISETP.NE.U32.AND P4, PT, R5, RZ, PT ;  /* 0x000000ff0500720c */ /* 0x000fe40003f85070 */
[----:B------:R-:W-:Y:S01]  /*13700*/  ISETP.GT.AND P0, PT, R2, 0x10, PT ;  /* 0x000000100200780c */ /* 0x000fe20003f04270 */
[----:B------:R-:W-:Y:S01]  /*13710*/  IMAD.X R7, R3, 0x1, R176, P6 ;  /* 0x0000000103077824 */ /* 0x000fe200030e06b0 */
[----:B------:R-:W3:Y:S02]  /*13720*/  LDL R183, [R1+0x4e0] ;  /* 0x0004e00001b77983 */ /* 0x000ee40000100800 */
[----:B------:R-:W-:-:S02]  /*13730*/  SEL R5, RZ, 0x4, !P0 ;  /* 0x00000004ff057807 */ /* 0x000fc40004000000 */
[----:B------:R-:W3:Y:S05]  /*13740*/  LDL R176, [R1+0x474] ;  /* 0x0004740001b07983 */ /* 0x000eea0000100800 */
[----:B------:R2:W-:Y:S04]  /*13750*/  LDGSTS.E [R4+0x6000], [R164.64], P4 ;  /* 0x06000000a4047fae */ /* 0x0005e8000a121844 */
[----:B------:R4:W-:Y:S01]  /*13760*/  LDGSTS.E [R4+0x6200], [R6.64], P4 ;  /* 0x0620000006047fae */ /* 0x0009e2000a121844 */
[----:B--2---:R-:W-:-:S03]  /*13770*/  IADD3 R164, P0, R0, R172, RZ ;  /* 0x000000ac00a47210 */ /* 0x004fc60007f1e0ff */
[----:B------:R-:W2:Y:S01]  /*13780*/  LDL R172, [R1+0x47c] ;  /* 0x00047c0001ac7983 */ /* 0x000ea20000100800 */
[----:B----4-:R-:W-:-:S03]  /*13790*/  IADD3 R6, P5, R0, R181, RZ ;  /* 0x000000b500067210 */ /* 0x010fc60007fbe0ff */
[----:B------:R-:W4:Y:S01]  /*137a0*/  LDL R181, [R1+0x4e8] ;  /* 0x0004e80001b57983 */ /* 0x000f220000100800 */
[----:B-----5:R-:W-:-:S03]  /*137b0*/  IMAD.X R165, R3, 0x1, R175, P0 ;  /* 0x0000000103a57824 */ /* 0x020fc600000e06af */
[----:B------:R-:W5:Y:S04]  /*137c0*/  LDL R175, [R1+0x4e4] ;  /* 0x0004e40001af7983 */ /* 0x000f680000100800 */
[----:B------:R1:W-:Y:S01]  /*137d0*/  LDGSTS.E [R4+0x6400], [R164.64], P4 ;  /* 0x06400000a4047fae */ /* 0x0003e2000a121844 */
[----:B---3--:R-:W-:-:S03]  /*137e0*/  IMAD.X R7, R3, 0x1, R174, P5 ;  /* 0x0000000103077824 */ /* 0x008fc600028e06ae */
[----:B------:R-:W3:Y:S04]  /*137f0*/  LDL R174, [R1+0x4ec] ;  /* 0x0004ec0001ae7983 */ /* 0x000ee80000100800 */
[----:B------:R1:W-:Y:S02]  /*13800*/  LDGSTS.E [R4+0x6600], [R6.64], P4 ;  /* 0x0660000006047fae */ /* 0x0003e4000a121844 */
[----:B-1----:R-:W-:Y:S02]  /*13810*/  IADD3 R6, P6, R0, R180, RZ ;  /* 0x000000b400067210 */ /* 0x002fe40007fde0ff */
[----:B------:R-:W-:Y:S01]  /*13820*/  SEL R5, R5, RZ, !P3 ;  /* 0x000000ff05057207 */ /* 0x000fe20005800000 */
[----:B------:R-:W3:Y:S02]  /*13830*/  LDL R180, [R1+0x4f0] ;  /* 0x0004f00001b47983 */ /* 0x000ee40000100800 */
[----:B------:R-:W-:-:S02]  /*13840*/  IMAD.X R7, R3, 0x1, R169, P6 ;  /* 0x0000000103077824 */ /* 0x000fc400030e06a9 */
[----:B------:R-:W3:Y:S01]  /*13850*/  LDL R169, [R1+0x4f8] ;  /* 0x0004f80001a97983 */ /* 0x000ee20000100800 */
[----:B------:R-:W-:Y:S02]  /*13860*/  ISETP.NE.U32.AND P0, PT, R5, RZ, PT ;  /* 0x000000ff0500720c */ /* 0x000fe40003f05070 */
[----:B------:R-:W-:Y:S02]  /*13870*/  IADD3 R164, P5, R0, R184, RZ ;  /* 0x000000b800a47210 */ /* 0x000fe40007fbe0ff */
[----:B------:R-:W-:Y:S01]  /*13880*/  ISETP.GT.AND P4, PT, R2, 0x14, PT ;  /* 0x000000140200780c */ /* 0x000fe20003f84270 */
[----:B------:R-:W3:Y:S01]  /*13890*/  LDL R184, [R1+0x560] ;  /* 0x0005600001b87983 */ /* 0x000ee20000100800 */
[----:B------:R-:W-:-:S03]  /*138a0*/  IADD3.X R165, R3, R173, RZ, P5, !PT ;  /* 0x000000ad03a57210 */ /* 0x000fc60002ffe4ff */
[----:B------:R-:W3:Y:S01]  /*138b0*/  LDL R173, [R1+0x4f4] ;  /* 0x0004f40001ad7983 */ /* 0x000ee20000100800 */
[----:B------:R-:W-:-:S03]  /*138c0*/  SEL R5, RZ, 0x4, !P4 ;  /* 0x00000004ff057807 */ /* 0x000fc60006000000 */
[----:B------:R1:W-:Y:S04]  /*138d0*/  LDGSTS.E [R4+0x8000], [R164.64], P0 ;  /* 0x08000000a4047fae */ /* 0x0003e80008121844 */
[----:B------:R1:W-:Y:S02]  /*138e0*/  LDGSTS.E [R4+0x8200], [R6.64], P0 ;  /* 0x0820000006047fae */ /* 0x0003e40008121844 */
[C---:B-1----:R-:W-:Y:S02]  /*138f0*/  IADD3 R164, P4, R0.reuse, R168, RZ ;  /* 0x000000a800a47210 */ /* 0x042fe40007f9e0ff */
[----:B------:R-:W3:Y:S01]  /*13900*/  LDL R168, [R1+0x4fc] ;  /* 0x0004fc0001a87983 */ /* 0x000ee20000100800 */
[----:B------:R-:W-:-:S03]  /*13910*/  IADD3 R6, P5, R0, R177, RZ ;  /* 0x000000b100067210 */ /* 0x000fc60007fbe0ff */
[----:B------:R-:W3:Y:S01]  /*13920*/  LDL R177, [R1+0x568] ;  /* 0x0005680001b17983 */ /* 0x000ee20000100800 */
[----:B------:R-:W-:-:S03]  /*13930*/  IMAD.X R165, R3, 0x1, R176, P4 ;  /* 0x0000000103a57824 */ /* 0x000fc600020e06b0 */
[----:B------:R-:W3:Y:S04]  /*13940*/  LDL R176, [R1+0x564] ;  /* 0x0005640001b07983 */ /* 0x000ee80000100800 */
[----:B------:R1:W-:Y:S01]  /*13950*/  LDGSTS.E [R4+0x8400], [R164.64], P0 ;  /* 0x08400000a4047fae */ /* 0x0003e20008121844 */
[----:B------:R-:W-:-:S04]  /*13960*/  SEL R5, R5, RZ, !P3 ;  /* 0x000000ff05057207 */ /* 0x000fc80005800000 */
[----:B------:R-:W-:Y:S01]  /*13970*/  ISETP.NE.U32.AND P4, PT, R5, RZ, PT ;  /* 0x000000ff0500720c */ /* 0x000fe20003f85070 */
[----:B--2---:R-:W-:Y:S02]  /*13980*/  IMAD.X R7, R3, 0x1, R172, P5 ;  /* 0x0000000103077824 */ /* 0x004fe400028e06ac */
[----:B------:R-:W2:Y:S01]  /*13990*/  LDL R172, [R1+0x56c] ;  /* 0x00056c0001ac7983 */ /* 0x000ea20000100800 */
[----:B-1----:R-:W-:-:S03]  /*139a0*/  IADD3 R164, P5, R0, R183, RZ ;  /* 0x000000b700a47210 */ /* 0x002fc60007fbe0ff */
[----:B------:R4:W-:Y:S04]  /*139b0*/  LDGSTS.E [R4+0x8600], [R6.64], P0 ;  /* 0x0860000006047fae */ /* 0x0009e80008121844 */
[----:B------:R-:W2:Y:S01]  /*139c0*/  LDL R183, [R1+0x578] ;  /* 0x0005780001b77983 */ /* 0x000ea20000100800 */
[----:B-----5:R-:W-:-:S03]  /*139d0*/  IMAD.X R165, R3, 0x1, R175, P5 ;  /* 0x0000000103a57824 */ /* 0x020fc600028e06af */
[----:B------:R-:W5:Y:S01]  /*139e0*/  LDL R175, [R1+0x570] ;  /* 0x0005700001af7983 */ /* 0x000f620000100800 */
[----:B----4-:R-:W-:-:S03]  /*139f0*/  IADD3 R6, P6, R0, R181, RZ ;  /* 0x000000b500067210 */ /* 0x010fc60007fde0ff */
[----:B------:R1:W-:Y:S04]  /*13a00*/  LDGSTS.E [R4+0xa000], [R164.64], P4 ;  /* 0x0a000000a4047fae */ /* 0x0003e8000a121844 */
[----:B------:R-:W4:Y:S01]  /*13a10*/  LDL R181, [R1+0x57c] ;  /* 0x00057c0001b57983 */ /* 0x000f220000100800 */
[----:B---3--:R-:W-:-:S03]  /*13a20*/  IMAD.X R7, R3, 0x1, R174, P6 ;  /* 0x0000000103077824 */ /* 0x008fc600030e06ae */
[----:B------:R-:W3:Y:S04]  /*13a30*/  LDL R174, [R1+0x574] ;  /* 0x0005740001ae7983 */ /* 0x000ee80000100800 */
[----:B------:R1:W-:Y:S02]  /*13a40*/  LDGSTS.E [R4+0xa200], [R6.64], P4 ;  /* 0x0a20000006047fae */ /* 0x0003e4000a121844 */
[----:B-1----:R-:W-:Y:S02]  /*13a50*/  IADD3 R6, P5, R0, R169, RZ ;  /* 0x000000a900067210 */ /* 0x002fe40007fbe0ff */
[----:B------:R-:W4:Y:S01]  /*13a60*/  LDL R169, [R1+0x5e0] ;  /* 0x0005e00001a97983 */ /* 0x000f220000100800 */
[----:B------:R-:W-:-:S04]  /*13a70*/  ISETP.GT.AND P0, PT, R2, 0x18, PT ;  /* 0x000000180200780c */ /* 0x000fc80003f04270 */
[----:B------:R-:W-:Y:S02]  /*13a80*/  SEL R5, RZ, 0x4, !P0 ;  /* 0x00000004ff057807 */ /* 0x000fe40004000000 */
[----:B------:R-:W-:Y:S02]  /*13a90*/  IADD3 R164, P0, R0, R180, RZ ;  /* 0x000000b400a47210 */ /* 0x000fe40007f1e0ff */
[----:B------:R-:W4:Y:S03]  /*13aa0*/  LDL R180, [R1+0x5e8] ;  /* 0x0005e80001b47983 */ /* 0x000f260000100800 */
[C---:B------:R-:W-:Y:S02]  /*13ab0*/  IMAD.X R165, R3.reuse, 0x1, R173, P0 ;  /* 0x0000000103a57824 */ /* 0x040fe400000e06ad */
[----:B------:R-:W4:Y:S04]  /*13ac0*/  LDL R173, [R1+0x5e4] ;  /* 0x0005e40001ad7983 */ /* 0x000f280000100800 */
[----:B------:R1:W-:Y:S01]  /*13ad0*/  LDGSTS.E [R4+0xa400], [R164.64], P4 ;  /* 0x0a400000a4047fae */ /* 0x0003e2000a121844 */
[----:B------:R-:W-:-:S03]  /*13ae0*/  IMAD.X R7, R3, 0x1, R168, P5 ;  /* 0x0000000103077824 */ /* 0x000fc600028e06a8 */
[----:B------:R-:W4:Y:S04]  /*13af0*/  LDL R168, [R1+0x5ec] ;  /* 0x0005ec0001a87983 */ /* 0x000f280000100800 */
[----:B------:R1:W-:Y:S01]  /*13b00*/  LDGSTS.E [R4+0xa600], [R6.64], P4 ;  /* 0x0a60000006047fae */ /* 0x0003e2000a121844 */
[----:B------:R-:W-:Y:S02]  /*13b10*/  SEL R5, R5, RZ, !P3 ;  /* 0x000000ff05057207 */ /* 0x000fe40005800000 */
[----:B-1----:R-:W-:Y:S02]  /*13b20*/  IADD3 R6, P6, R0, R177, RZ ;  /* 0x000000b100067210 */ /* 0x002fe40007fde0ff */
[----:B------:R-:W4:Y:S01]  /*13b30*/  LDL R177, [R1+0x5f0] ;  /* 0x0005f00001b17983 */ /* 0x000f220000100800 */
[----:B------:R-:W-:-:S02]  /*13b40*/  ISETP.NE.U32.AND P0, PT, R5, RZ, PT ;  /* 0x000000ff0500720c */ /* 0x000fc40003f05070 */
[----:B------:R-:W-:Y:S02]  /*13b50*/  IADD3 R164, P5, R0, R184, RZ ;  /* 0x000000b800a47210 */ /* 0x000fe40007fbe0ff */
[----:B------:R-:W-:Y:S01]  /*13b60*/  ISETP.GT.AND P4, PT, R2, 0x1c, PT ;  /* 0x0000001c0200780c */ /* 0x000fe20003f84270 */
[----:B------:R-:W4:Y:S01]  /*13b70*/  LDL R184, [R1+0x280] ;  /* 0x0002800001b87983 */ /* 0x000f220000100800 */
[C---:B------:R-:W-:Y:S02]  /*13b80*/  IADD3.X R165, R3.reuse, R176, RZ, P5, !PT ;  /* 0x000000b003a57210 */ /* 0x040fe40002ffe4ff */
[----:B------:R-:W-:Y:S01]  /*13b90*/  SEL R5, RZ, 0x4, !P4 ;  /* 0x00000004ff057807 */ /* 0x000fe20006000000 */
[----:B------:R-:W4:Y:S04]  /*13ba0*/  LDL R176, [R1+0x5fc] ;  /* 0x0005fc0001b07983 */ /* 0x000f280000100800 */
[----:B------:R5:W-:Y:S01]  /*13bb0*/  LDGSTS.E [R4+0xc000], [R164.64], P0 ;  /* 0x0c000000a4047fae */ /* 0x000be20008121844 */
[----:B--2---:R-:W-:-:S03]  /*13bc0*/  IMAD.X R7, R3, 0x1, R172, P6 ;  /* 0x0000000103077824 */ /* 0x004fc600030e06ac */
[----:B------:R-:W2:Y:S04]  /*13bd0*/  LDL R172, [R1+0x600] ;  /* 0x0006000001ac7983 */ /* 0x000ea80000100800 */
[----:B------:R1:W-:Y:S01]  /*13be0*/  LDGSTS.E [R4+0xc200], [R6.64], P0 ;  /* 0x0c20000006047fae */ /* 0x0003e20008121844 */
[----:B-----5:R-:W-:-:S03]  /*13bf0*/  IADD3 R164, P4, R0, R175, RZ ;  /* 0x000000af00a47210 */ /* 0x020fc60007f9e0ff */
[----:B------:R-:W5:Y:S01]  /*13c00*/  LDL R175, [R1+0x604] ;  /* 0x0006040001af7983 */ /* 0x000f620000100800 */
[----:B-1----:R-:W-:Y:S02]  /*13c10*/  IADD3 R6, P5, R0, R183, RZ ;  /* 0x000000b700067210 */ /* 0x002fe40007fbe0ff */
[----:B------:R-:W-:Y:S01]  /*13c20*/  SEL R5, R5, RZ, !P3 ;  /* 0x000000ff05057207 */ /* 0x000fe20005800000 */
[----:B------:R-:W5:Y:S01]  /*13c30*/  LDL R183, [R1+0x2f8] ;  /* 0x0002f80001b77983 */ /* 0x000f620000100800 */
[----:B---3--:R-:W-:-:S03]  /*13c40*/  IMAD.X R165, R3, 0x1, R174, P4 ;  /* 0x0000000103a57824 */ /* 0x008fc600020e06ae */
[----:B------:R-:W3:Y:S01]  /*13c50*/  LDL R174, [R1+0x278] ;  /* 0x0002780001ae7983 */ /* 0x000ee20000100800 */
[----:B----4-:R-:W-:-:S03]  /*13c60*/  IMAD.X R7, R3, 0x1, R181, P5 ;  /* 0x0000000103077824 */ /* 0x010fc600028e06b5 */
[----:B------:R1:W-:Y:S04]  /*13c70*/  LDGSTS.E [R4+0xc400], [R164.64], P0 ;  /* 0x0c400000a4047fae */ /* 0x0003e80008121844 */
[----:B------:R-:W4:Y:S01]  /*13c80*/  LDL R181, [R1+0x27c] ;  /* 0x00027c0001b57983 */ /* 0x000f220000100800 */
[----:B------:R-:W-:-:S03]  /*13c90*/  ISETP.NE.U32.AND P4, PT, R5, RZ, PT ;  /* 0x000000ff0500720c */ /* 0x000fc60003f85070 */
[----:B------:R1:W-:Y:S02]  /*13ca0*/  LDGSTS.E [R4+0xc600], [R6.64], P0 ;  /* 0x0c60000006047fae */ /* 0x0003e40008121844 */
[C---:B-1----:R-:W-:Y:S02]  /*13cb0*/  IADD3 R164, P5, R0.reuse, R169, RZ ;  /* 0x000000a900a47210 */ /* 0x042fe40007fbe0ff */
[----:B------:R-:W4:Y:S01]  /*13cc0*/  LDL R169, [R1+0x284] ;  /* 0x0002840001a97983 */ /* 0x000f220000100800 */
[----:B------:R-:W-:Y:S02]  /*13cd0*/  IADD3 R6, P6, R0, R180, RZ ;  /* 0x000000b400067210 */ /* 0x000fe40007fde0ff */
[----:B------:R-:W-:Y:S01]  /*13ce0*/  ISETP.GT.AND P0, PT, R2, 0x1, PT ;  /* 0x000000010200780c */ /* 0x000fe20003f04270 */
[----:B------:R-:W4:Y:S01]  /*13cf0*/  LDL R180, [R1+0x290] ;  /* 0x0002900001b47983 */ /* 0x000f220000100800 */
[----:B------:R-:W-:-:S03]  /*13d00*/  IMAD.X R165, R3, 0x1, R173, P5 ;  /* 0x0000000103a57824 */ /* 0x000fc600028e06ad */
[----:B------:R-:W4:Y:S01]  /*13d10*/  LDL R173, [R1+0x288] ;  /* 0x0002880001ad7983 */ /* 0x000f220000100800 */
[----:B------:R-:W-:-:S03]  /*13d20*/  SEL R5, RZ, 0x4, !P0 ;  /* 0x00000004ff057807 */ /* 0x000fc60004000000 */
[----:B------:R2:W-:Y:S01]  /*13d30*/  LDGSTS.E [R4+0xe000], [R164.64], P4 ;  /* 0x0e000000a4047fae */ /* 0x0005e2000a121844 */
[----:B------:R-:W-:-:S03]  /*13d40*/  IMAD.X R7, R3, 0x1, R168, P6 ;  /* 0x0000000103077824 */ /* 0x000fc600030e06a8 */
[----:B------:R-:W4:Y:S04]  /*13d50*/  LDL R168, [R1+0x28c] ;  /* 0x00028c0001a87983 */ /* 0x000f280000100800 */
[----:B------:R1:W-:Y:S02]  /*13d60*/  LDGSTS.E [R4+0xe200], [R6.64], P4 ;  /* 0x0e20000006047fae */ /* 0x0003e4000a121844 */
[----:B-1----:R-:W-:Y:S02]  /*13d70*/  IADD3 R6, P0, R0, R177, RZ ;  /* 0x000000b100067210 */ /* 0x002fe40007f1e0ff */
[----:B------:R-:W1:Y:S03]  /*13d80*/  S2R R177, SR_TID.X ;  /* 0x0000000000b17919 */ /* 0x000e660000002100 */
[----:B------:R-:W-:-:S02]  /*13d90*/  IMAD.X R7, R3, 0x1, R176, P0 ;  /* 0x0000000103077824 */ /* 0x000fc400000e06b0 */
[----:B------:R-:W4:Y:S04]  /*13da0*/  LDL R176, [R1+0x2fc] ;  /* 0x0002fc0001b07983 */ /* 0x000f280000100800 */
[----:B------:R3:W-:Y:S01]  /*13db0*/  LDGSTS.E [R4+0xe400], [R6.64], P4 ;  /* 0x0e40000006047fae */ /* 0x0007e2000a121844 */
[----:B-1----:R-:W-:-:S03]  /*13dc0*/  LOP3.LUT R197, R177, 0x7f, RZ, 0xc0, !PT ;  /* 0x0000007fb1c57812 */ /* 0x002fc600078ec0ff */
[----:B------:R-:W4:Y:S01]  /*13dd0*/  LDL R177, [R1+0x300] ;  /* 0x0003000001b17983 */ /* 0x000f220000100800 */
[----:B------:R-:W-:Y:S02]  /*13de0*/  SHF.L.U32 R197, R197, 0x2, RZ ;  /* 0x00000002c5c57819 */ /* 0x000fe400000006ff */
[C---:B--2---:R-:W-:Y:S02]  /*13df0*/  IADD3 R164, P5, R0.reuse, R172, RZ ;  /* 0x000000ac00a47210 */ /* 0x044fe40007fbe0ff */
[----:B------:R-:W2:Y:S03]  /*13e00*/  LDL R172, [R1+0x294] ;  /* 0x0002940001ac7983 */ /* 0x000ea60000100800 */
[----:B-----5:R-:W-:Y:S02]  /*13e10*/  IMAD.X R165, R3, 0x1, R175, P5 ;  /* 0x0000000103a57824 */ /* 0x020fe400028e06af */
[----:B------:R-:W5:Y:S04]  /*13e20*/  LDL R175, [R1+0x304] ;  /* 0x0003040001af7983 */ /* 0x000f680000100800 */
[----:B------:R1:W-:Y:S01]  /*13e30*/  LDGSTS.E [R4+0xe600], [R164.64], P4 ;  /* 0x0e600000a4047fae */ /* 0x0003e2000a121844 */
[----:B---3--:R-:W-:-:S02]  /*13e40*/  IADD3 R6, P5, R0, R174, RZ ;  /* 0x000000ae00067210 */ /* 0x008fc40007fbe0ff */
[----:B------:R-:W-:Y:S02]  /*13e50*/  LOP3.LUT R174, R197, 0x20, RZ, 0x3c, !PT ;  /* 0x00000020c5ae7812 */ /* 0x000fe400078e3cff */
[----:B-1----:R-:W-:-:S03]  /*13e60*/  IADD3 R164, P6, R0, R184, RZ ;  /* 0x000000b800a47210 */ /* 0x002fc60007fde0ff */
[----:B------:R-:W-:Y:S01]  /*13e70*/  IMAD R4, R182, 0x10000, R174 ;  /* 0x00010000b6047824 */ /* 0x000fe200078e02ae */
[----:B------:R-:W-:Y:S01]  /*13e80*/  SEL R5, R5, RZ, !P3 ;  /* 0x000000ff05057207 */ /* 0x000fe20005800000 */
[----:B------:R-:W3:Y:S01]  /*13e90*/  LDL R174, [R1+0x308] ;  /* 0x0003080001ae7983 */ /* 0x000ee20000100800 */
[C---:B----4-:R-:W-:Y:S01]  /*13ea0*/  IMAD.X R7, R3.reuse, 0x1, R181, P5 ;  /* 0x0000000103077824 */ /* 0x050fe200028e06b5 */
[----:B------:R-:W-:Y:S02]  /*13eb0*/  ISETP.GT.AND P4, PT, R2, 0x5, PT ;  /* 0x000000050200780c */ /* 0x000fe40003f84270 */
[----:B------:R-:W4:Y:S01]  /*13ec0*/  LDL R184, [R1+0x378] ;  /* 0x0003780001b87983 */ /* 0x000f220000100800 */
[----:B------:R-:W-:Y:S01]  /*13ed0*/  IMAD.X R165, R3, 0x1, R169, P6 ;  /* 0x0000000103a57824 */ /* 0x000fe200030e06a9 */
[----:B------:R-:W-:Y:S02]  /*13ee0*/  ISETP.NE.U32.AND P0, PT, R5, RZ, PT ;  /* 0x000000ff0500720c */ /* 0x000fe40003f05070 */
[----:B------:R-:W4:Y:S01]  /*13ef0*/  LDL R169, [R1+0x30c] ;  /* 0x00030c0001a97983 */ /* 0x000f220000100800 */
[----:B------:R-:W-:-:S03]  /*13f00*/  SEL R5, RZ, 0x4, !P4 ;  /* 0x00000004ff057807 */ /* 0x000fc60006000000 */
[----:B------:R-:W4:Y:S07]  /*13f10*/  LDL R181, [R1+0x310] ;  /* 0x0003100001b57983 */ /* 0x000f2e0000100800 */
[----:B------:R1:W-:Y:S04]  /*13f20*/  LDGSTS.E [R4+0x800], [R6.64], P0 ;  /* 0x0080000006047fae */ /* 0x0003e80008121844 */
[----:B------:R1:W-:Y:S02]  /*13f30*/  LDGSTS.E [R4+0xa00], [R164.64], P0 ;  /* 0x00a00000a4047fae */ /* 0x0003e40008121844 */
[----:B-1----:R-:W-:-:S02]  /*13f40*/  IADD3 R164, P4, R0, R173, RZ ;  /* 0x000000ad00a47210 */ /* 0x002fc40007f9e0ff */
[----:B------:R-:W4:Y:S03]  /*13f50*/  LDL R173, [R1+0x314] ;  /* 0x0003140001ad7983 */ /* 0x000f260000100800 */
[----:B------:R-:W-:Y:S02]  /*13f60*/  IMAD.X R165, R3, 0x1, R168, P4 ;  /* 0x0000000103a57824 */ /* 0x000fe400020e06a8 */
[----:B------:R-:W4:Y:S01]  /*13f70*/  LDL R168, [R1+0x37c] ;  /* 0x00037c0001a87983 */ /* 0x000f220000100800 */
[----:B------:R-:W-:-:S03]  /*13f80*/  IADD3 R6, P5, R0, R180, RZ ;  /* 0x000000b400067210 */ /* 0x000fc60007fbe0ff */
[----:B------:R-:W4:Y:S01]  /*13f90*/  LDL R180, [R1+0x380] ;  /* 0x0003800001b47983 */ /* 0x000f220000100800 */
[----:B------:R-:W-:-:S03]  /*13fa0*/  SEL R5, R5, RZ, !P3 ;  /* 0x000000ff05057207 */ /* 0x000fc60005800000 */
[----:B------:R1:W-:Y:S01]  /*13fb0*/  LDGSTS.E [R4+0xc00], [R164.64], P0 ;  /* 0x00c00000a4047fae */ /* 0x0003e20008121844 */
[----:B------:R-:W-:Y:S01]  /*13fc0*/  ISETP.NE.U32.AND P4, PT, R5, RZ, PT ;  /* 0x000000ff0500720c */ /* 0x000fe20003f85070 */
[----:B--2---:R-:W-:Y:S02]  /*13fd0*/  IMAD.X R7, R3, 0x1, R172, P5 ;  /* 0x0000000103077824 */ /* 0x004fe400028e06ac */
[----:B------:R-:W2:Y:S01]  /*13fe0*/  LDL R172, [R1+0x384] ;  /* 0x0003840001ac7983 */ /* 0x000ea20000100800 */
[----:B-1----:R-:W-:-:S03]  /*13ff0*/  IADD3 R164, P5, R0, R183, RZ ;  /* 0x000000b700a47210 */ /* 0x002fc60007fbe0ff */
[----:B------:R1:W-:Y:S01]  /*14000*/  LDGSTS.E [R4+0xe00], [R6.64], P0 ;  /* 0x00e0000006047fae */ /* 0x0003e20008121844 */
[----:B------:R-:W-:Y:S01]  /*14010*/  ISETP.GT.AND P0, PT, R2, 0x9, PT ;  /* 0x000000090200780c */ /* 0x000fe20003f04270 */
[----:B------:R-:W-:Y:S02]  /*14020*/  IMAD.X R165, R3, 0x1, R176, P5 ;  /* 0x0000000103a57824 */ /* 0x000fe400028e06b0 */
[----:B------:R-:W2:Y:S04]  /*14030*/  LDL R176, [R1+0x390] ;  /* 0x0003900001b07983 */ /* 0x000ea80000100800 */
[----:B------:R-:W2:Y:S01]  /*14040*/  LDL R183, [R1+0x400] ;  /* 0x0004000001b77983 */ /* 0x000ea20000100800 */
[----:B-1----:R-:W-:-:S03]  /*14050*/  IADD3 R6, P6, R0, R177, RZ ;  /* 0x000000b100067210 */ /* 0x002fc60007fde0ff */
[----:B------:R3:W-:Y:S04]  /*14060*/  LDGSTS.E [R4+0x2800], [R164.64], P4 ;  /* 0x02800000a4047fae */ /* 0x0007e8000a121844 */
[----:B------:R-:W2:Y:S01]  /*14070*/  LDL R177, [R1+0x388] ;  /* 0x0003880001b17983 */ /* 0x000ea20000100800 */
[----:B-----5:R-:W-:-:S03]  /*14080*/  IMAD.X R7, R3, 0x1, R175, P6 ;  /* 0x0000000103077824 */ /* 0x020fc600030e06af */
[----:B------:R-:W5:Y:S01]  /*14090*/  LDL R175, [R1+0x38c] ;  /* 0x00038c0001af7983 */ /* 0x000f620000100800 */
[----:B------:R-:W-:-:S03]  /*140a0*/  SEL R5, RZ, 0x4, !P0 ;  /* 0x00000004ff057807 */ /* 0x000fc60004000000 */
[----:B------:R1:W-:Y:S01]  /*140b0*/  LDGSTS.E [R4+0x2a00], [R6.64], P4 ;  /* 0x02a0000006047fae */ /* 0x0003e2000a121844 */
[----:B---3--:R-:W-:-:S03]  /*140c0*/  IADD3 R164, P0, R0, R174, RZ ;  /* 0x000000ae00a47210 */ /* 0x008fc60007f1e0ff */
[----:B------:R-:W3:Y:S01]  /*140d0*/  LDL R174, [R1+0x394] ;  /* 0x0003940001ae7983 */ /* 0x000ee20000100800 */
[----:B----4-:R-:W-:-:S03]  /*140e0*/  IADD3.X R165, R3, R169, RZ, P0, !PT ;  /* 0x000000a903a57210 */ /* 0x010fc600007fe4ff */
[----:B------:R-:W4:Y:S01]  /*140f0*/  LDL R169, [R1+0x404] ;  /* 0x0004040001a97983 */ /* 0x000f220000100800 */
[----:B-1----:R-:W-:-:S03]  /*14100*/  IADD3 R6, P5, R0, R181, RZ ;  /* 0x000000b500067210 */ /* 0x002fc60007fbe0ff */
[----:B------:R1:W-:Y:S04]  /*14110*/  LDGSTS.E [R4+0x2c00], [R164.64], P4 ;  /* 0x02c00000a4047fae */ /* 0x0003e8000a121844 */
[----:B------:R-:W4:Y:S01]  /*14120*/  LDL R181, [R1+0x408] ;  /* 0x0004080001b57983 */ /* 0x000f220000100800 */
[C---:B------:R-:W-:Y:S01]  /*14130*/  IMAD.X R7, R3.reuse, 0x1, R173, P5 ;  /* 0x0000000103077824 */ /* 0x040fe200028e06ad */
[----:B-1----:R-:W-:Y:S02]  /*14140*/  IADD3 R164, P5, R0, R184, RZ ;  /* 0x000000b800a47210 */ /* 0x002fe40007fbe0ff */
[----:B------:R-:W4:Y:S03]  /*14150*/  LDL R173, [R1+0x40c] ;  /* 0x00040c0001ad7983 */ /* 0x000f260000100800 */
[----:B------:R-:W-:Y:S01]  /*14160*/  IMAD.X R165, R3, 0x1, R168, P5 ;  /* 0x0000000103a57824 */ /* 0x000fe200028e06a8 */
[----:B------:R-:W-:Y:S01]  /*14170*/  SEL R5, R5, RZ, !P3 ;  /* 0x000000ff05057207 */ /* 0x000fe20005800000 */
[----:B------:R-:W4:Y:S04]  /*14180*/  LDL R168, [R1+0x410] ;  /* 0x0004100001a87983 */ /* 0x000f280000100800 */
[----:B------:R1:W-:Y:S01]  /*14190*/  LDGSTS.E [R4+0x2e00], [R6.64], P4 ;  /* 0x02e0000006047fae */ /* 0x0003e2000a121844 */
[----:B------:R-:W-:-:S03]  /*141a0*/  ISETP.NE.U32.AND P0, PT, R5, RZ, PT ;  /* 0x000000ff0500720c */ /* 0x000fc60003f05070 */
[----:B------:R-:W4:Y:S01]  /*141b0*/  LDL R184, [R1+0x480] ;  /* 0x0004800001b87983 */ /* 0x000f220000100800 */
[----:B-1----:R-:W-:Y:S02]  /*141c0*/  IADD3 R6, P6, R0, R180, RZ ;  /* 0x000000b400067210 */ /* 0x002fe40007fde0ff */
[----:B------:R-:W-:-:S07]  /*141d0*/  ISETP.GT.AND P4, PT, R2, 0xd, PT ;  /* 0x0000000d0200780c */ /* 0x000fce0003f84270 */
[----:B------:R1:W-:Y:S01]  /*141e0*/  LDGSTS.E [R4+0x4800], [R164.64], P0 ;  /* 0x04800000a4047fae */ /* 0x0003e20008121844 */
[----:B------:R-:W-:-:S03]  /*141f0*/  SEL R5, RZ, 0x4, !P4 ;  /* 0x00000004ff057807 */ /* 0x000fc60006000000 */
[----:B------:R-:W4:Y:S01]  /*14200*/  LDL R180, [R1+0x418] ;  /* 0x0004180001b47983 */ /* 0x000f220000100800 */
[----:B--2---:R-:W-:-:S03]  /*14210*/  IMAD.X R7, R3, 0x1, R172, P6 ;  /* 0x0000000103077824 */ /* 0x004fc600030e06ac */
[----:B------:R-:W2:Y:S04]  /*14220*/  LDL R172, [R1+0x414] ;  /* 0x0004140001ac7983 */ /* 0x000ea80000100800 */
[----:B------:R1:W-:Y:S02]  /*14230*/  LDGSTS.E [R4+0x4a00], [R6.64], P0 ;  /* 0x04a0000006047fae */ /* 0x0003e40008121844 */
[C---:B-1----:R-:W-:Y:S02]  /*14240*/  IADD3 R164, P4, R0.reuse, R177, RZ ;  /* 0x000000b100a47210 */ /* 0x042fe40007f9e0ff */
[----:B------:R-:W2:Y:S01]  /*14250*/  LDL R177, [R1+0x41c] ;  /* 0x00041c0001b17983 */ /* 0x000ea20000100800 */
[----:B------:R-:W-:Y:S02]  /*14260*/  IADD3 R6, P5, R0, R176, RZ ;  /* 0x000000b000067210 */ /* 0x000fe40007fbe0ff */
[C---:B-----5:R-:W-:Y:S01]  /*14270*/  IMAD.X R165, R3.reuse, 0x1, R175, P4 ;  /* 0x0000000103a57824 */ /* 0x060fe200020e06af */
[----:B------:R-:W5:Y:S04]  /*14280*/  LDL R176, [R1+0x488] ;  /* 0x0004880001b07983 */ /* 0x000f680000100800 */
[----:B------:R1:W-:Y:S01]  /*14290*/  LDGSTS.E [R4+0x4c00], [R164.64], P0 ;  /* 0x04c00000a4047fae */ /* 0x0003e20008121844 */
[----:B---3--:R-:W-:-:S03]  /*142a0*/  IMAD.X R7, R3, 0x1, R174, P5 ;  /* 0x0000000103077824 */ /* 0x008fc600028e06ae */
[----:B------:R-:W3:Y:S04]  /*142b0*/  LDL R175, [R1+0x484] ;  /* 0x0004840001af7983 */ /* 0x000ee80000100800 */
[----:B------:R-:W5:Y:S01]  /*142c0*/  LDL R174, [R1+0x48c] ;  /* 0x00048c0001ae7983 */ /* 0x000f620000100800 */
[----:B-1----:R-:W-:-:S03]  /*142d0*/  IADD3 R164, P5, R0, R183, RZ ;  /* 0x000000b700a47210 */ /* 0x002fc60007fbe0ff */
[----:B------:R1:W-:Y:S01]  /*142e0*/  LDGSTS.E [R4+0x4e00], [R6.64], P0 ;  /* 0x04e0000006047fae */ /* 0x0003e20008121844 */
[----:B------:R-:W-:-:S03]  /*142f0*/  SEL R5, R5, RZ, !P3 ;  /* 0x000000ff05057207 */ /* 0x000fc60005800000 */
[----:B------:R-:W5:Y:S01]  /*14300*/  LDL R183, [R1+0x500] ;  /* 0x0005000001b77983 */ /* 0x000f620000100800 */
[----:B----4-:R-:W-:-:S03]  /*14310*/  IMAD.X R165, R3, 0x1, R169, P5 ;  /* 0x0000000103a57824 */ /* 0x010fc600028e06a9 */
[----:B------:R-:W4:Y:S01]  /*14320*/  LDL R169, [R1+0x490] ;  /* 0x0004900001a97983 */ /* 0x000f220000100800 */
[----:B------:R-:W-:Y:S02]  /*14330*/  ISETP.NE.U32.AND P4, PT, R5, RZ, PT ;  /* 0x000000ff0500720c */ /* 0x000fe40003f85070 */
[----:B------:R-:W-:Y:S02]  /*14340*/  ISETP.GT.AND P0, PT, R2, 0x11, PT ;  /* 0x000000110200780c */ /* 0x000fe40003f04270 */
[----:B-1----:R-:W-:Y:S02]  /*14350*/  IADD3 R6, P6, R0, R181, RZ ;  /* 0x000000b500067210 */ /* 0x002fe40007fde0ff */
[----:B------:R-:W4:Y:S01]  /*14360*/  LDL R181, [R1+0x498] ;  /* 0x0004980001b57983 */ /* 0x000f220000100800 */
[----:B------:R-:W-:-:S06]  /*14370*/  SEL R5, RZ, 0x4, !P0 ;  /* 0x00000004ff057807 */ /* 0x000fcc0004000000 */
[----:B------:R1:W-:Y:S02]  /*14380*/  LDGSTS.E [R4+0x6800], [R164.64], P4 ;  /* 0x06800000a4047fae */ /* 0x0003e4000a121844 */
[----:B-1----:R-:W-:Y:S02]  /*14390*/  IADD3 R164, P0, R0, R168, RZ ;  /* 0x000000a800a47210 */ /* 0x002fe40007f1e0ff */
[----:B------:R-:W4:Y:S01]  /*143a0*/  LDL R168, [R1+0x49c] ;  /* 0x00049c0001a87983 */ /* 0x000f220000100800 */
[----:B------:R-:W-:-:S03]  /*143b0*/  IMAD.X R7, R3, 0x1, R173, P6 ;  /* 0x0000000103077824 */ /* 0x000fc600030e06ad */
[----:B------:R-:W4:Y:S01]  /*143c0*/  LDL R173, [R1+0x494] ;  /* 0x0004940001ad7983 */ /* 0x000f220000100800 */
[----:B------:R-:W-:-:S03]  /*143d0*/  SEL R5, R5, RZ, !P3 ;  /* 0x000000ff05057207 */ /* 0x000fc60005800000 */
[----:B------:R1:W-:Y:S02]  /*143e0*/  LDGSTS.E [R4+0x6a00], [R6.64], P4 ;  /* 0x06a0000006047fae */ /* 0x0003e4000a121844 */
[----:B-1----:R-:W-:Y:S02]  /*143f0*/  IADD3 R6, P5, R0, R180, RZ ;  /* 0x000000b400067210 */ /* 0x002fe40007fbe0ff */
[----:B------:R-:W4:Y:S01]  /*14400*/  LDL R180, [R1+0x508] ;  /* 0x0005080001b47983 */ /* 0x000f220000100800 */
[----:B--2---:R-:W-:-:S03]  /*14410*/  IADD3.X R165, R3, R172, RZ, P0, !PT ;  /* 0x000000ac03a57210 */ /* 0x004fc600007fe4ff */
[----:B------:R-:W2:Y:S01]  /*14420*/  LDL R172, [R1+0x504] ;  /* 0x0005040001ac7983 */ /* 0x000ea20000100800 */
[----:B------:R-:W-:-:S03]  /*14430*/  ISETP.NE.U32.AND P0, PT, R5, RZ, PT ;  /* 0x000000ff0500720c */ /* 0x000fc60003f05070 */
[----:B------:R1:W-:Y:S01]  /*14440*/  LDGSTS.E [R4+0x6c00], [R164.64], P4 ;  /* 0x06c00000a4047fae */ /* 0x0003e2000a121844 */
[----:B------:R-:W-:Y:S01]  /*14450*/  IMAD.X R7, R3, 0x1, R177, P5 ;  /* 0x0000000103077824 */ /* 0x000fe200028e06b1 */
[----:B-1----:R-:W-:Y:S02]  /*14460*/  IADD3 R164, P5, R0, R184, RZ ;  /* 0x000000b800a47210 */ /* 0x002fe40007fbe0ff */
[----:B------:R-:W2:Y:S04]  /*14470*/  LDL R177, [R1+0x50c] ;  /* 0x00050c0001b17983 */ /* 0x000ea80000100800 */
[----:B------:R5:W-:Y:S01]  /*14480*/  LDGSTS.E [R4+0x6e00], [R6.64], P4 ;  /* 0x06e0000006047fae */ /* 0x000be2000a121844 */
[----:B------:R-:W-:-:S03]  /*14490*/  ISETP.GT.AND P4, PT, R2, 0x15, PT ;  /* 0x000000150200780c */ /* 0x000fc60003f84270 */
[----:B------:R-:W2:Y:S01]  /*144a0*/  LDL R184, [R1+0x580] ;  /* 0x0005800001b87983 */ /* 0x000ea20000100800 */
[----:B---3--:R-:W-:-:S03]  /*144b0*/  IMAD.X R165, R3, 0x1, R175, P5 ;  /* 0x0000000103a57824 */ /* 0x008fc600028e06af */
[----:B------:R-:W3:Y:S01]  /*144c0*/  LDL R175, [R1+0x518] ;  /* 0x0005180001af7983 */ /* 0x000ee20000100800 */
[----:B-----5:R-:W-:-:S03]  /*144d0*/  IADD3 R6, P6, R0, R176, RZ ;  /* 0x000000b000067210 */ /* 0x020fc60007fde0ff */
[----:B------:R4:W-:Y:S04]  /*144e0*/  LDGSTS.E [R4+0x8800], [R164.64], P0 ;  /* 0x08800000a4047fae */ /* 0x0009e80008121844 */
[----:B------:R-:W5:Y:S01]  /*144f0*/  LDL R176, [R1+0x510] ;  /* 0x0005100001b07983 */ /* 0x000f620000100800 */
[----:B------:R-:W-:Y:S02]  /*14500*/  SEL R5, RZ, 0x4, !P4 ;  /* 0x00000004ff057807 */ /* 0x000fe40006000000 */
[----:B----4-:R-:W-:Y:S02]  /*14510*/  IADD3 R164, P4, R0, R169, RZ ;  /* 0x000000a900a47210 */ /* 0x010fe40007f9e0ff */
[----:B------:R-:W4:Y:S01]  /*14520*/  LDL R169, [R1+0x51c] ;  /* 0x00051c0001a97983 */ /* 0x000f220000100800 */
[----:B------:R-:W-:-:S03]  /*14530*/  IMAD.X R7, R3, 0x1, R174, P6 ;  /* 0x0000000103077824 */ /* 0x000fc600030e06ae */
[----:B------:R-:W4:Y:S04]  /*14540*/  LDL R174, [R1+0x514] ;  /* 0x0005140001ae7983 */ /* 0x000f280000100800 */
[----:B------:R1:W-:Y:S02]  /*14550*/  LDGSTS.E [R4+0x8a00], [R6.64], P0 ;  /* 0x08a0000006047fae */ /* 0x0003e40008121844 */
[----:B-1----:R-:W-:Y:S02]  /*14560*/  IADD3 R6, P5, R0, R181, RZ ;  /* 0x000000b500067210 */ /* 0x002fe40007fbe0ff */
[----:B------:R-:W4:Y:S03]  /*14570*/  LDL R181, [R1+0x588] ;  /* 0x0005880001b57983 */ /* 0x000f260000100800 */
[----:B------:R-:W-:-:S02]  /*14580*/  IMAD.X R7, R3, 0x1, R168, P5 ;  /* 0x0000000103077824 */ /* 0x000fc400028e06a8 */
[----:B------:R-:W4:Y:S01]  /*14590*/  LDL R168, [R1+0x58c] ;  /* 0x00058c0001a87983 */ /* 0x000f220000100800 */
[----:B------:R-:W-:-:S03]  /*145a0*/  IMAD.X R165, R3, 0x1, R173, P4 ;  /* 0x0000000103a57824 */ /* 0x000fc600020e06ad */
[----:B------:R-:W4:Y:S04]  /*145b0*/  LDL R173, [R1+0x584] ;  /* 0x0005840001ad7983 */ /* 0x000f280000100800 */
[----:B------:R1:W-:Y:S01]  /*145c0*/  LDGSTS.E [R4+0x8c00], [R164.64], P0 ;  /* 0x08c00000a4047fae */ /* 0x0003e20008121844 */
[----:B------:R-:W-:-:S03]  /*145d0*/  SEL R5, R5, RZ, !P3 ;  /* 0x000000ff05057207 */ /* 0x000fc60005800000 */
[----:B------:R1:W-:Y:S02]  /*145e0*/  LDGSTS.E [R4+0x8e00], [R6.64], P0 ;  /* 0x08e0000006047fae */ /* 0x0003e40008121844 */
[C---:B-1----:R-:W-:Y:S02]  /*145f0*/  IADD3 R164, P5, R0.reuse, R183, RZ ;  /* 0x000000b700a47210 */ /* 0x042fe40007fbe0ff */
[----:B------:R-:W-:Y:S01]  /*14600*/  ISETP.NE.U32.AND P4, PT, R5, RZ, PT ;  /* 0x000000ff0500720c */ /* 0x000fe20003f85070 */
[----:B------:R-:W4:Y:S01]  /*14610*/  LDL R183, [R1+0x598] ;  /* 0x0005980001b77983 */ /* 0x000f220000100800 */
[----:B------:R-:W-:Y:S02]  /*14620*/  IADD3 R6, P6, R0, R180, RZ ;  /* 0x000000b400067210 */ /* 0x000fe40007fde0ff */
[----:B------:R-:W-:Y:S01]  /*14630*/  ISETP.GT.AND P0, PT, R2, 0x19, PT ;  /* 0x000000190200780c */ /* 0x000fe20003f04270 */
[----:B------:R-:W4:Y:S03]  /*14640*/  LDL R180, [R1+0x594] ;  /* 0x0005940001b47983 */ /* 0x000f260000100800 */
[----:B------:R-:W-:Y:S01]  /*14650*/  SEL R5, RZ, 0x4, !P0 ;  /* 0x00000004ff057807 */ /* 0x000fe20004000000 */
[----:B--2---:R-:W-:-:S02]  /*14660*/  IMAD.X R165, R3, 0x1, R172, P5 ;  /* 0x0000000103a57824 */ /* 0x004fc400028e06ac */
[----:B------:R-:W2:Y:S04]  /*14670*/  LDL R172, [R1+0x590] ;  /* 0x0005900001ac7983 */ /* 0x000ea80000100800 */
[----:B------:R5:W-:Y:S01]  /*14680*/  LDGSTS.E [R4+0xa800], [R164.64], P4 ;  /* 0x0a800000a4047fae */ /* 0x000be2000a121844 */
[----:B------:R-:W-:-:S03]  /*14690*/  IMAD.X R7, R3, 0x1, R177, P6 ;  /* 0x0000000103077824 */ /* 0x000fc600030e06b1 */
[----:B------:R-:W2:Y:S04]  /*146a0*/  LDL R177, [R1+0x59c] ;  /* 0x00059c0001b17983 */ /* 0x000ea80000100800 */
[----:B------:R3:W-:Y:S02]  /*146b0*/  LDGSTS.E [R4+0xaa00], [R6.64], P4 ;  /* 0x0aa0000006047fae */ /* 0x0007e4000a121844 */
[C---:B---3--:R-:W-:Y:S02]  /*146c0*/  IADD3 R6, P5, R0.reuse, R175, RZ ;  /* 0x000000af00067210 */ /* 0x048fe40007fbe0ff */
[----:B------:R-:W3:Y:S01]  /*146d0*/  LDL R175, [R1+0x610] ;  /* 0x0006100001af7983 */ /* 0x000ee20000100800 */
[----:B-----5:R-:W-:-:S03]  /*146e0*/  IADD3 R164, P0, R0, R176, RZ ;  /* 0x000000b000a47210 */ /* 0x020fc60007f1e0ff */
[----:B------:R-:W5:Y:S01]  /*146f0*/  LDL R176, [R1+0x608] ;  /* 0x0006080001b07983 */ /* 0x000f620000100800 */
[----:B----4-:R-:W-:-:S03]  /*14700*/  IMAD.X R7, R3, 0x1, R169, P5 ;  /* 0x0000000103077824 */ /* 0x010fc600028e06a9 */
[----:B------:R-:W4:Y:S01]  /*14710*/  LDL R169, [R1+0x614] ;  /* 0x0006140001a97983 */ /* 0x000f220000100800 */
[----:B------:R-:W-:-:S03]  /*14720*/  IADD3.X R165, R3, R174, RZ, P0, !PT ;  /* 0x000000ae03a57210 */ /* 0x000fc600007fe4ff */
[----:B------:R-:W4:Y:S04]  /*14730*/  LDL R174, [R1+0x60c] ;  /* 0x00060c0001ae7983 */ /* 0x000f280000100800 */
[----:B------:R1:W-:Y:S04]  /*14740*/  LDGSTS.E [R4+0xac00], [R164.64], P4 ;  /* 0x0ac00000a4047fae */ /* 0x0003e8000a121844 */
[----:B------:R1:W-:Y:S02]  /*14750*/  LDGSTS.E [R4+0xae00], [R6.64], P4 ;  /* 0x0ae0000006047fae */ /* 0x0003e4000a121844 */
[----:B-1----:R-:W-:-:S02]  /*14760*/  IADD3 R6, P6, R0, R181, RZ ;  /* 0x000000b500067210 */ /* 0x002fc40007fde0ff */
[----:B------:R-:W-:Y:S01]  /*14770*/  SEL R5, R5, RZ, !P3 ;  /* 0x000000ff05057207 */ /* 0x000fe20005800000 */
[----:B------:R-:W4:Y:S02]  /*14780*/  LDL R181, [R1+0x61c] ;  /* 0x00061c0001b57983 */ /* 0x000f240000100800 */
[----:B------:R-:W-:Y:S02]  /*14790*/  IMAD.X R7, R3, 0x1, R168, P6 ;  /* 0x0000000103077824 */ /* 0x000fe400030e06a8 */
[----:B------:R-:W4:Y:S01]  /*147a0*/  LDL R168, [R1+0x620] ;  /* 0x0006200001a87983 */ /* 0x000f220000100800 */
[----:B------:R-:W-:Y:S02]  /*147b0*/  ISETP.NE.U32.AND P0, PT, R5, RZ, PT ;  /* 0x000000ff0500720c */ /* 0x000fe40003f05070 */
[----:B------:R-:W-:Y:S02]  /*147c0*/  IADD3 R164, P5, R0, R184, RZ ;  /* 0x000000b800a47210 */ /* 0x000fe40007fbe0ff */
[----:B------:R-:W-:Y:S01]  /*147d0*/  ISETP.GT.AND P4, PT, R2, 0x1d, PT ;  /* 0x0000001d0200780c */ /* 0x000fe20003f84270 */
[----:B------:R-:W4:Y:S02]  /*147e0*/  LDL R184, [R1+0x2a0] ;  /* 0x0002a00001b87983 */ /* 0x000f240000100800 */
[----:B------:R-:W-:-:S02]  /*147f0*/  IMAD.X R165, R3, 0x1, R173, P5 ;  /* 0x0000000103a57824 */ /* 0x000fc400028e06ad */
[----:B------:R-:W4:Y:S01]  /*14800*/  LDL R173, [R1+0x618] ;  /* 0x0006180001ad7983 */ /* 0x000f220000100800 */
[----:B------:R-:W-:-:S03]  /*14810*/  SEL R5, RZ, 0x4, !P4 ;  /* 0x00000004ff057807 */ /* 0x000fc60006000000 */
[----:B------:R2:W-:Y:S04]  /*14820*/  LDGSTS.E [R4+0xc800], [R164.64], P0 ;  /* 0x0c800000a4047fae */ /* 0x0005e80008121844 */
[----:B------:R1:W-:Y:S02]  /*14830*/  LDGSTS.E [R4+0xca00], [R6.64], P0 ;  /* 0x0ca0000006047fae */ /* 0x0003e40008121844 */
[C---:B-1----:R-:W-:Y:S02]  /*14840*/  IADD3 R6, P5, R0.reuse, R183, RZ ;  /* 0x000000b700067210 */ /* 0x042fe40007fbe0ff */
[----:B------:R-:W-:Y:S01]  /*14850*/  SEL R5, R5, RZ, !P3 ;  /* 0x000000ff05057207 */ /* 0x000fe20005800000 */
[----:B------:R-:W4:Y:S01]  /*14860*/  LDL R183, [R1+0x318] ;  /* 0x0003180001b77983 */ /* 0x000f220000100800 */
[----:B--2---:R-:W-:-:S03]  /*14870*/  IADD3 R164, P4, R0, R172, RZ ;  /* 0x000000ac00a47210 */ /* 0x004fc60007f9e0ff */
[----:B------:R-:W2:Y:S02]  /*14880*/  LDL R172, [R1+0x624] ;  /* 0x0006240001ac7983 */ /* 0x000ea40000100800 */
[C---:B------:R-:W-:Y:S02]  /*14890*/  IMAD.X R165, R3.reuse, 0x1, R180, P4 ;  /* 0x0000000103a57824 */ /* 0x040fe400020e06b4 */
        /* <DEDUP_REMOVED lines=11> */
[----:B------:R-:W-:-:S03]  /*14950*/  IMAD.X R165, R3, 0x1, R174, P5 ;  /* 0x0000000103a57824 */ /* 0x000fc600028e06ae */
[----:B------:R-:W4:Y:S01]  /*14960*/  LDL R174, [R1+0x2ac] ;  /* 0x0002ac0001ae7983 */ /* 0x000f220000100800 */
[----:B------:R-:W-:Y:S11]  /*14970*/  ISETP.NE.U32.AND P4, PT, R5, RZ, PT ;  /* 0x000000ff0500720c */ /* 0x000ff60003f85070 */
[----:B------:R-:W-:Y:S02]  /*14980*/  @!UPT UIADD3 URZ, URZ, URZ, URZ ;  /* 0x0000003f3f3ff290 */ /* 0x000fe4000fffe03f */
[----:B------:R1:W-:Y:S01]  /*14990*/  LDGSTS.E [R4+0xe800], [R164.64], P4 ;  /* 0x0e800000a4047fae */ /* 0x0003e2000a121844 */
[----:B------:R-:W-:-:S03]  /*149a0*/  ISETP.GT.AND P0, PT, R2, 0x2, PT ;  /* 0x000000020200780c */ /* 0x000fc60003f04270 */
[----:B------:R1:W-:Y:S02]  /*149b0*/  LDGSTS.E [R4+0xea00], [R6.64], P4 ;  /* 0x0ea0000006047fae */ /* 0x0003e4000a121844 */
[C---:B-1----:R-:W-:Y:S02]  /*149c0*/  IADD3 R164, P5, R0.reuse, R168, RZ ;  /* 0x000000a800a47210 */ /* 0x042fe40007fbe0ff */
[----:B------:R-:W1:Y:S01]  /*149d0*/  S2R R168, SR_TID.X ;  /* 0x0000000000a87919 */ /* 0x000e620000002100 */
[----:B------:R-:W-:Y:S02]  /*149e0*/  SEL R5, RZ, 0x4, !P0 ;  /* 0x00000004ff057807 */ /* 0x000fe40004000000 */
[----:B------:R-:W-:Y:S02]  /*149f0*/  IADD3 R6, P0, R0, R173, RZ ;  /* 0x000000ad00067210 */ /* 0x000fe40007f1e0ff */
[----:B------:R-:W4:Y:S02]  /*14a00*/  LDL R173, [R1+0x2b4] ;  /* 0x0002b40001ad7983 */ /* 0x000f240000100800 */
[----:B------:R-:W-:-:S02]  /*14a10*/  IADD3.X R7, R3, R181, RZ, P0, !PT ;  /* 0x000000b503077210 */ /* 0x000fc400007fe4ff */
[----:B-1----:R-:W-:-:S03]  /*14a20*/  LOP3.LUT R168, R168, 0x7f, RZ, 0xc0, !PT ;  /* 0x0000007fa8a87812 */ /* 0x002fc600078ec0ff */
[----:B------:R1:W-:Y:S02]  /*14a30*/  LDGSTS.E [R4+0xec00], [R6.64], P4 ;  /* 0x0ec0000006047fae */ /* 0x0003e4000a121844 */
[----:B------:R-:W-:Y:S01]  /*14a40*/  IMAD.SHL.U32 R168, R168, 0x4, RZ ;  /* 0x00000004a8a87824 */ /* 0x000fe200078e00ff */
[----:B------:R-:W-:Y:S01]  /*14a50*/  SEL R5, R5, RZ, !P3 ;  /* 0x000000ff05057207 */ /* 0x000fe20005800000 */
[----:B------:R-:W4:Y:S03]  /*14a60*/  LDL R181, [R1+0x320] ;  /* 0x0003200001b57983 */ /* 0x000f260000100800 */
[----:B------:R-:W-:Y:S02]  /*14a70*/  LOP3.LUT R168, R168, 0x40, RZ, 0x3c, !PT ;  /* 0x00000040a8a87812 */ /* 0x000fe400078e3cff */
[----:B------:R-:W-:Y:S01]  /*14a80*/  ISETP.NE.U32.AND P0, PT, R5, RZ, PT ;  /* 0x000000ff0500720c */ /* 0x000fe20003f05070 */
[----:B--2---:R-:W-:-:S02]  /*14a90*/  IMAD.X R165, R3, 0x1, R172, P5 ;  /* 0x0000000103a57824 */ /* 0x004fc400028e06ac */
[----:B------:R-:W2:Y:S04]  /*14aa0*/  LDL R172, [R1+0x31c] ;  /* 0x00031c0001ac7983 */ /* 0x000ea80000100800 */
[----:B------:R1:W-:Y:S02]  /*14ab0*/  LDGSTS.E [R4+0xee00], [R164.64], P4 ;  /* 0x0ee00000a4047fae */ /* 0x0003e4000a121844 */
[----:B-1----:R-:W-:Y:S02]  /*14ac0*/  IADD3 R6, P5, R0, R180, RZ ;  /* 0x000000b400067210 */ /* 0x002fe40007fbe0ff */
[----:B------:R-:W2:Y:S01]  /*14ad0*/  LDL R180, [R1+0x324] ;  /* 0x0003240001b47983 */ /* 0x000ea20000100800 */
[----:B------:R-:W-:-:S03]  /*14ae0*/  IMAD R4, R182, 0x10000, R168 ;  /* 0x00010000b6047824 */ /* 0x000fc600078e02a8 */
[----:B------:R-:W2:Y:S01]  /*14af0*/  LDL R168, [R1+0x328] ;  /* 0x0003280001a87983 */ /* 0x000ea20000100800 */
[----:B------:R-:W-:Y:S01]  /*14b00*/  IADD3 R164, P6, R0, R184, RZ ;  /* 0x000000b800a47210 */ /* 0x000fe20007fde0ff */
[C---:B------:R-:W-:Y:S01]  /*14b10*/  IMAD.X R7, R3.reuse, 0x1, R177, P5 ;  /* 0x0000000103077824 */ /* 0x040fe200028e06b1 */
[----:B------:R-:W-:Y:S01]  /*14b20*/  ISETP.GT.AND P4, PT, R2, 0x6, PT ;  /* 0x000000060200780c */ /* 0x000fe20003f84270 */
[----:B------:R-:W2:Y:S03]  /*14b30*/  LDL R177, [R1+0x330] ;  /* 0x0003300001b17983 */ /* 0x000ea60000100800 */
[----:B------:R-:W-:Y:S01]  /*14b40*/  SEL R5, RZ, 0x4, !P4 ;  /* 0x00000004ff057807 */ /* 0x000fe20006000000 */
[----:B------:R3:W-:Y:S04]  /*14b50*/  LDGSTS.E [R4+0x1000], [R6.64], P0 ;  /* 0x0100000006047fae */ /* 0x0007e80008121844 */
[----:B------:R-:W2:Y:S01]  /*14b60*/  LDL R184, [R1+0x398] ;  /* 0x0003980001b87983 */ /* 0x000ea20000100800 */
[----:B-----5:R-:W-:-:S03]  /*14b70*/  IMAD.X R165, R3, 0x1, R176, P6 ;  /* 0x0000000103a57824 */ /* 0x020fc600030e06b0 */
[----:B------:R-:W5:Y:S04]  /*14b80*/  LDL R176, [R1+0x32c] ;  /* 0x00032c0001b07983 */ /* 0x000f680000100800 */
[----:B------:R4:W-:Y:S01]  /*14b90*/  LDGSTS.E [R4+0x1200], [R164.64], P0 ;  /* 0x01200000a4047fae */ /* 0x0009e20008121844 */
[----:B---3--:R-:W-:-:S03]  /*14ba0*/  IADD3 R6, P5, R0, R175, RZ ;  /* 0x000000af00067210 */ /* 0x008fc60007fbe0ff */
[----:B------:R-:W3:Y:S01]  /*14bb0*/  LDL R175, [R1+0x3a0] ;  /* 0x0003a00001af7983 */ /* 0x000ee20000100800 */
[----:B----4-:R-:W-:-:S03]  /*14bc0*/  IADD3 R164, P4, R0, R169, RZ ;  /* 0x000000a900a47210 */ /* 0x010fc60007f9e0ff */
[----:B------:R-:W4:Y:S02]  /*14bd0*/  LDL R169, [R1+0x334] ;  /* 0x0003340001a97983 */ /* 0x000f240000100800 */
[----:B------:R-:W-:Y:S02]  /*14be0*/  IMAD.X R165, R3, 0x1, R174, P4 ;  /* 0x0000000103a57824 */ /* 0x000fe400020e06ae */
[----:B------:R-:W3:Y:S01]  /*14bf0*/  LDL R174, [R1+0x39c] ;  /* 0x00039c0001ae7983 */ /* 0x000ee20000100800 */
[----:B------:R-:W-:-:S03]  /*14c00*/  SEL R5, R5, RZ, !P3 ;  /* 0x000000ff05057207 */ /* 0x000fc60005800000 */
[----:B------:R1:W-:Y:S01]  /*14c10*/  LDGSTS.E [R4+0x1400], [R164.64], P0 ;  /* 0x01400000a4047fae */ /* 0x0003e20008121844 */
[----:B------:R-:W-:Y:S01]  /*14c20*/  ISETP.NE.U32.AND P4, PT, R5, RZ, PT ;  /* 0x000000ff0500720c */ /* 0x000fe20003f85070 */
[----:B------:R-:W-:Y:S01]  /*14c30*/  IMAD.X R7, R3, 0x1, R173, P5 ;  /* 0x0000000103077824 */ /* 0x000fe200028e06ad */
[----:B-1----:R-:W-:Y:S01]  /*14c40*/  IADD3 R164, P5, R0, R183, RZ ;  /* 0x000000b700a47210 */ /* 0x002fe20007fbe0ff */
[----:B------:R-:W3:Y:S04]  /*14c50*/  LDL R173, [R1+0x3a4] ;  /* 0x0003a40001ad7983 */ /* 0x000ee80000100800 */
[----:B------:R1:W-:Y:S01]  /*14c60*/  LDGSTS.E [R4+0x1600], [R6.64], P0 ;  /* 0x0160000006047fae */ /* 0x0003e20008121844 */
[----:B------:R-:W-:-:S03]  /*14c70*/  ISETP.GT.AND P0, PT, R2, 0xa, PT ;  /* 0x0000000a0200780c */ /* 0x000fc60003f04270 */
[----:B------:R-:W3:Y:S01]  /*14c80*/  LDL R183, [R1+0x3b0] ;  /* 0x0003b00001b77983 */ /* 0x000ee20000100800 */
[----:B------:R-:W-:Y:S02]  /*14c90*/  SEL R5, RZ, 0x4, !P0 ;  /* 0x00000004ff057807 */ /* 0x000fe40004000000 */
[----:B-1----:R-:W-:Y:S02]  /*14ca0*/  IADD3 R6, P6, R0, R181, RZ ;  /* 0x000000b500067210 */ /* 0x002fe40007fde0ff */
[----:B------:R-:W3:Y:S01]  /*14cb0*/  LDL R181, [R1+0x3ac] ;  /* 0x0003ac0001b57983 */ /* 0x000ee20000100800 */
[----:B--2---:R-:W-:-:S03]  /*14cc0*/  IADD3.X R165, R3, R172, RZ, P5, !PT ;  /* 0x000000ac03a57210 */ /* 0x004fc60002ffe4ff */
[----:B------:R-:W2:Y:S04]  /*14cd0*/  LDL R172, [R1+0x3a8] ;  /* 0x0003a80001ac7983 */ /* 0x000ea80000100800 */
[----:B------:R1:W-:Y:S01]  /*14ce0*/  LDGSTS.E [R4+0x3000], [R164.64], P4 ;  /* 0x03000000a4047fae */ /* 0x0003e2000a121844 */
[----:B------:R-:W-:-:S03]  /*14cf0*/  IMAD.X R7, R3, 0x1, R180, P6 ;  /* 0x0000000103077824 */ /* 0x000fc600030e06b4 */
[----:B------:R-:W2:Y:S04]  /*14d00*/  LDL R180, [R1+0x420] ;  /* 0x0004200001b47983 */ /* 0x000ea80000100800 */
[----:B------:R1:W-:Y:S02]  /*14d10*/  LDGSTS.E [R4+0x3200], [R6.64], P4 ;  /* 0x0320000006047fae */ /* 0x0003e4000a121844 */
[C---:B-1----:R-:W-:Y:S02]  /*14d20*/  IADD3 R164, P0, R0.reuse, R168, RZ ;  /* 0x000000a800a47210 */ /* 0x042fe40007f1e0ff */
[----:B------:R-:W2:Y:S01]  /*14d30*/  LDL R168, [R1+0x3b4] ;  /* 0x0003b40001a87983 */ /* 0x000ea20000100800 */
[----:B------:R-:W-:-:S03]  /*14d40*/  IADD3 R6, P5, R0, R177, RZ ;  /* 0x000000b100067210 */ /* 0x000fc60007fbe0ff */
[----:B------:R-:W2:Y:S01]  /*14d50*/  LDL R177, [R1+0x428] ;  /* 0x0004280001b17983 */ /* 0x000ea20000100800 */
[----:B-----5:R-:W-:-:S03]  /*14d60*/  IMAD.X R165, R3, 0x1, R176, P0 ;  /* 0x0000000103a57824 */ /* 0x020fc600000e06b0 */
[----:B------:R-:W5:Y:S04]  /*14d70*/  LDL R176, [R1+0x424] ;  /* 0x0004240001b07983 */ /* 0x000f680000100800 */
[----:B------:R1:W-:Y:S01]  /*14d80*/  LDGSTS.E [R4+0x3400], [R164.64], P4 ;  /* 0x03400000a4047fae */ /* 0x0003e2000a121844 */
[C---:B----4-:R-:W-:Y:S01]  /*14d90*/  IMAD.X R7, R3.reuse, 0x1, R169, P5 ;  /* 0x0000000103077824 */ /* 0x050fe200028e06a9 */
[----:B-1----:R-:W-:Y:S02]  /*14da0*/  IADD3 R164, P5, R0, R184, RZ ;  /* 0x000000b800a47210 */ /* 0x002fe40007fbe0ff */
[----:B------:R-:W4:Y:S04]  /*14db0*/  LDL R169, [R1+0x42c] ;  /* 0x00042c0001a97983 */ /* 0x000f280000100800 */
[----:B------:R1:W-:Y:S01]  /*14dc0*/  LDGSTS.E [R4+0x3600], [R6.64], P4 ;  /* 0x0360000006047fae */ /* 0x0003e2000a121844 */
[----:B---3--:R-:W-:-:S03]  /*14dd0*/  IMAD.X R165, R3, 0x1, R174, P5 ;  /* 0x0000000103a57824 */ /* 0x008fc600028e06ae */
[----:B------:R-:W3:Y:S01]  /*14de0*/  LDL R174, [R1+0x438] ;  /* 0x0004380001ae7983 */ /* 0x000ee20000100800 */
[----:B------:R-:W-:-:S03]  /*14df0*/  SEL R5, R5, RZ, !P3 ;  /* 0x000000ff05057207 */ /* 0x000fc60005800000 */
[----:B------:R-:W3:Y:S01]  /*14e00*/  LDL R184, [R1+0x4a0] ;  /* 0x0004a00001b87983 */ /* 0x000ee20000100800 */
[----:B-1----:R-:W-:-:S03]  /*14e10*/  IADD3 R6, P6, R0, R175, RZ ;  /* 0x000000af00067210 */ /* 0x002fc60007fde0ff */
[----:B------:R-:W3:Y:S01]  /*14e20*/  LDL R175, [R1+0x430] ;  /* 0x0004300001af7983 */ /* 0x000ee20000100800 */
[----:B------:R-:W-:Y:S02]  /*14e30*/  ISETP.NE.U32.AND P0, PT, R5, RZ, PT ;  /* 0x000000ff0500720c */ /* 0x000fe40003f05070 */
[----:B------:R-:W-:-:S04]  /*14e40*/  ISETP.GT.AND P4, PT, R2, 0xe, PT ;  /* 0x0000000e0200780c */ /* 0x000fc80003f84270 */
[----:B------:R-:W-:-:S07]  /*14e50*/  SEL R5, RZ, 0x4, !P4 ;  /* 0x00000004ff057807 */ /* 0x000fce0006000000 */
[----:B------:R2:W-:Y:S01]  /*14e60*/  LDGSTS.E [R4+0x5000], [R164.64], P0 ;  /* 0x05000000a4047fae */ /* 0x0005e20008121844 */
[----:B------:R-:W-:-:S03]  /*14e70*/  IMAD.X R7, R3, 0x1, R173, P6 ;  /* 0x0000000103077824 */ /* 0x000fc600030e06ad */
[----:B------:R-:W3:Y:S04]  /*14e80*/  LDL R173, [R1+0x434] ;  /* 0x0004340001ad7983 */ /* 0x000ee80000100800 */
[----:B------:R1:W-:Y:S01]  /*14e90*/  LDGSTS.E [R4+0x5200], [R6.64], P0 ;  /* 0x0520000006047fae */ /* 0x0003e20008121844 */
[----:B------:R-:W-:Y:S02]  /*14ea0*/  SEL R5, R5, RZ, !P3 ;  /* 0x000000ff05057207 */ /* 0x000fe40005800000 */
[C---:B-1----:R-:W-:Y:S02]  /*14eb0*/  IADD3 R6, P5, R0.reuse, R183, RZ ;  /* 0x000000b700067210 */ /* 0x042fe40007fbe0ff */
[----:B------:R-:W3:Y:S01]  /*14ec0*/  LDL R183, [R1+0x4a8] ;  /* 0x0004a80001b77983 */ /* 0x000ee20000100800 */
[----:B--2---:R-:W-:-:S03]  /*14ed0*/  IADD3 R164, P4, R0, R172, RZ ;  /* 0x000000ac00a47210 */ /* 0x004fc60007f9e0ff */
[----:B------:R-:W2:Y:S02]  /*14ee0*/  LDL R172, [R1+0x43c] ;  /* 0x00043c0001ac7983 */ /* 0x000ea40000100800 */
[----:B------:R-:W-:Y:S02]  /*14ef0*/  IMAD.X R165, R3, 0x1, R181, P4 ;  /* 0x0000000103a57824 */ /* 0x000fe400020e06b5 */
[----:B------:R-:W2:Y:S01]  /*14f00*/  LDL R181, [R1+0x4a4] ;  /* 0x0004a40001b57983 */ /* 0x000ea20000100800 */
[----:B------:R-:W-:-:S03]  /*14f10*/  ISETP.NE.U32.AND P4, PT, R5, RZ, PT ;  /* 0x000000ff0500720c */ /* 0x000fc60003f85070 */
[----:B------:R1:W-:Y:S01]  /*14f20*/  LDGSTS.E [R4+0x5400], [R164.64], P0 ;  /* 0x05400000a4047fae */ /* 0x0003e20008121844 */
[----:B------:R-:W-:-:S03]  /*14f30*/  IMAD.X R7, R3, 0x1, R168, P5 ;  /* 0x0000000103077824 */ /* 0x000fc600028e06a8 */
[----:B------:R-:W2:Y:S01]  /*14f40*/  LDL R168, [R1+0x4ac] ;  /* 0x0004ac0001a87983 */ /* 0x000ea20000100800 */
[----:B-1----:R-:W-:-:S03]  /*14f50*/  IADD3 R164, P5, R0, R180, RZ ;  /* 0x000000b400a47210 */ /* 0x002fc60007fbe0ff */
[----:B------:R1:W-:Y:S04]  /*14f60*/  LDGSTS.E [R4+0x5600], [R6.64], P0 ;  /* 0x0560000006047fae */ /* 0x0003e80008121844 */
[----:B------:R-:W2:Y:S01]  /*14f70*/  LDL R180, [R1+0x4b0] ;  /* 0x0004b00001b47983 */ /* 0x000ea20000100800 */
[----:B------:R-:W-:Y:S02]  /*14f80*/  ISETP.GT.AND P0, PT, R2, 0x12, PT ;  /* 0x000000120200780c */ /* 0x000fe40003f04270 */
[----:B-1----:R-:W-:Y:S02]  /*14f90*/  IADD3 R6, P6, R0, R177, RZ ;  /* 0x000000b100067210 */ /* 0x002fe40007fde0ff */
[----:B------:R-:W2:Y:S01]  /*14fa0*/  LDL R177, [R1+0x4b8] ;  /* 0x0004b80001b17983 */ /* 0x000ea20000100800 */
[----:B-----5:R-:W-:-:S03]  /*14fb0*/  IADD3.X R165, R3, R176, RZ, P5, !PT ;  /* 0x000000b003a57210 */ /* 0x020fc60002ffe4ff */
[----:B------:R-:W5:Y:S01]  /*14fc0*/  LDL R176, [R1+0x4b4] ;  /* 0x0004b40001b07983 */ /* 0x000f620000100800 */
[----:B------:R-:W-:-:S03]  /*14fd0*/  SEL R5, RZ, 0x4, !P0 ;  /* 0x00000004ff057807 */ /* 0x000fc60004000000 */
[----:B------:R3:W-:Y:S01]  /*14fe0*/  LDGSTS.E [R4+0x7000], [R164.64], P4 ;  /* 0x07000000a4047fae */ /* 0x0007e2000a121844 */
[----:B----4-:R-:W-:-:S03]  /*14ff0*/  IMAD.X R7, R3, 0x1, R169, P6 ;  /* 0x0000000103077824 */ /* 0x010fc600030e06a9 */
[----:B------:R-:W4:Y:S04]  /*15000*/  LDL R169, [R1+0x4bc] ;  /* 0x0004bc0001a97983 */ /* 0x000f280000100800 */
[----:B------:R1:W-:Y:S01]  /*15010*/  LDGSTS.E [R4+0x7200], [R6.64], P4 ;  /* 0x0720000006047fae */ /* 0x0003e2000a121844 */
[C---:B---3--:R-:W-:Y:S02]  /*15020*/  IADD3 R164, P0, R0.reuse, R175, RZ ;  /* 0x000000af00a47210 */ /* 0x048fe40007f1e0ff */
[----:B-1----:R-:W-:Y:S01]  /*15030*/  IADD3 R6, P5, R0, R174, RZ ;  /* 0x000000ae00067210 */ /* 0x002fe20007fbe0ff */
[----:B------:R-:W3:Y:S04]  /*15040*/  LDL R175, [R1+0x520] ;  /* 0x0005200001af7983 */ /* 0x000ee80000100800 */
[----:B------:R-:W3:Y:S01]  /*15050*/  LDL R174, [R1+0x528] ;  /* 0x0005280001ae7983 */ /* 0x000ee20000100800 */
[----:B------:R-:W-:Y:S01]  /*15060*/  SEL R5, R5, RZ, !P3 ;  /* 0x000000ff05057207 */ /* 0x000fe20005800000 */
[----:B------:R-:W-:-:S03]  /*15070*/  IMAD.X R165, R3, 0x1, R173, P0 ;  /* 0x0000000103a57824 */ /* 0x000fc600000e06ad */
[----:B------:R-:W-:Y:S01]  /*15080*/  ISETP.NE.U32.AND P0, PT, R5, RZ, PT ;  /* 0x000000ff0500720c */ /* 0x000fe20003f05070 */
[----:B------:R-:W3:Y:S04]  /*15090*/  LDL R173, [R1+0x524] ;  /* 0x0005240001ad7983 */ /* 0x000ee80000100800 */
[----:B------:R1:W-:Y:S01]  /*150a0*/  LDGSTS.E [R4+0x7400], [R164.64], P4 ;  /* 0x07400000a4047fae */ /* 0x0003e2000a121844 */
[C---:B--2---:R-:W-:Y:S01]  /*150b0*/  IMAD.X R7, R3.reuse, 0x1, R172, P5 ;  /* 0x0000000103077824 */ /* 0x044fe200028e06ac */
[----:B-1----:R-:W-:Y:S02]  /*150c0*/  IADD3 R164, P5, R0, R184, RZ ;  /* 0x000000b800a47210 */ /* 0x002fe40007fbe0ff */
[----:B------:R-:W2:Y:S04]  /*150d0*/  LDL R172, [R1+0x52c] ;  /* 0x00052c0001ac7983 */ /* 0x000ea80000100800 */
[----:B------:R1:W-:Y:S01]  /*150e0*/  LDGSTS.E [R4+0x7600], [R6.64], P4 ;  /* 0x0760000006047fae */ /* 0x0003e2000a121844 */
[----:B------:R-:W-:Y:S01]  /*150f0*/  IMAD.X R165, R3, 0x1, R181, P5 ;  /* 0x0000000103a57824 */ /* 0x000fe200028e06b5 */
[----:B------:R-:W-:-:S02]  /*15100*/  ISETP.GT.AND P4, PT, R2, 0x16, PT ;  /* 0x000000160200780c */ /* 0x000fc40003f84270 */
[----:B------:R-:W2:Y:S04]  /*15110*/  LDL R181, [R1+0x534] ;  /* 0x0005340001b57983 */ /* 0x000ea80000100800 */
[----:B------:R-:W2:Y:S01]  /*15120*/  LDL R184, [R1+0x5a8] ;  /* 0x0005a80001b87983 */ /* 0x000ea20000100800 */
[----:B-1----:R-:W-:-:S03]  /*15130*/  IADD3 R6, P6, R0, R183, RZ ;  /* 0x000000b700067210 */ /* 0x002fc60007fde0ff */
[----:B------:R1:W-:Y:S02]  /*15140*/  LDGSTS.E [R4+0x9000], [R164.64], P0 ;  /* 0x09000000a4047fae */ /* 0x0003e40008121844 */
[----:B------:R-:W-:Y:S02]  /*15150*/  IMAD.X R7, R3, 0x1, R168, P6 ;  /* 0x0000000103077824 */ /* 0x000fe400030e06a8 */
[----:B------:R-:W2:Y:S04]  /*15160*/  LDL R183, [R1+0x530] ;  /* 0x0005300001b77983 */ /* 0x000ea80000100800 */
[----:B------:R-:W2:Y:S01]  /*15170*/  LDL R168, [R1+0x538] ;  /* 0x0005380001a87983 */ /* 0x000ea20000100800 */
[----:B------:R-:W-:Y:S02]  /*15180*/  SEL R5, RZ, 0x4, !P4 ;  /* 0x00000004ff057807 */ /* 0x000fe40006000000 */
[C---:B-1----:R-:W-:Y:S01]  /*15190*/  IADD3 R164, P4, R0.reuse, R180, RZ ;  /* 0x000000b400a47210 */ /* 0x042fe20007f9e0ff */
[----:B------:R1:W-:Y:S04]  /*151a0*/  LDGSTS.E [R4+0x9200], [R6.64], P0 ;  /* 0x0920000006047fae */ /* 0x0003e80008121844 */
[----:B------:R-:W2:Y:S01]  /*151b0*/  LDL R180, [R1+0x53c] ;  /* 0x00053c0001b47983 */ /* 0x000ea20000100800 */
[----:B-1----:R-:W-:-:S03]  /*151c0*/  IADD3 R6, P5, R0, R177, RZ ;  /* 0x000000b100067210 */ /* 0x002fc60007fbe0ff */
[----:B------:R-:W2:Y:S01]  /*151d0*/  LDL R177, [R1+0x5a0] ;  /* 0x0005a00001b17983 */ /* 0x000ea20000100800 */
[----:B-----5:R-:W-:-:S03]  /*151e0*/  IMAD.X R165, R3, 0x1, R176, P4 ;  /* 0x0000000103a57824 */ /* 0x020fc600020e06b0 */
[----:B------:R-:W5:Y:S04]  /*151f0*/  LDL R176, [R1+0x5a4] ;  /* 0x0005a40001b07983 */ /* 0x000f680000100800 */
[----:B------:R3:W-:Y:S01]  /*15200*/  LDGSTS.E [R4+0x9400], [R164.64], P0 ;  /* 0x09400000a4047fae */ /* 0x0007e20008121844 */
[----:B----4-:R-:W-:-:S03]  /*15210*/  IMAD.X R7, R3, 0x1, R169, P5 ;  /* 0x0000000103077824 */ /* 0x010fc600028e06a9 */
[----:B------:R-:W4:Y:S04]  /*15220*/  LDL R169, [R1+0x5ac] ;  /* 0x0005ac0001a97983 */ /* 0x000f280000100800 */
[----:B------:R1:W-:Y:S01]  /*15230*/  LDGSTS.E [R4+0x9600], [R6.64], P0 ;  /* 0x0960000006047fae */ /* 0x0003e20008121844 */
[----:B---3--:R-:W-:-:S03]  /*15240*/  IADD3 R164, P5, R0, R175, RZ ;  /* 0x000000af00a47210 */ /* 0x008fc60007fbe0ff */
[----:B------:R-:W3:Y:S01]  /*15250*/  LDL R175, [R1+0x5b0] ;  /* 0x0005b00001af7983 */ /* 0x000ee20000100800 */
[----:B-1----:R-:W-:-:S03]  /*15260*/  IADD3 R6, P6, R0, R174, RZ ;  /* 0x000000ae00067210 */ /* 0x002fc60007fde0ff */
[----:B------:R-:W3:Y:S01]  /*15270*/  LDL R174, [R1+0x5b8] ;  /* 0x0005b80001ae7983 */ /* 0x000ee20000100800 */
[----:B------:R-:W-:-:S04]  /*15280*/  SEL R5, R5, RZ, !P3 ;  /* 0x000000ff05057207 */ /* 0x000fc80005800000 */
[----:B------:R-:W-:Y:S02]  /*15290*/  ISETP.NE.U32.AND P4, PT, R5, RZ, PT ;  /* 0x000000ff0500720c */ /* 0x000fe40003f85070 */
[----:B------:R-:W-:Y:S02]  /*152a0*/  ISETP.GT.AND P0, PT, R2, 0x1a, PT ;  /* 0x0000001a0200780c */ /* 0x000fe40003f04270 */
[----:B------:R-:W-:Y:S02]  /*152b0*/  IADD3.X R165, R3, R173, RZ, P5, !PT ;  /* 0x000000ad03a57210 */ /* 0x000fe40002ffe4ff */
[----:B------:R-:W3:Y:S01]  /*152c0*/  LDL R173, [R1+0x5b4] ;  /* 0x0005b40001ad7983 */ /* 0x000ee20000100800 */
[----:B------:R-:W-:-:S06]  /*152d0*/  SEL R5, RZ, 0x4, !P0 ;  /* 0x00000004ff057807 */ /* 0x000fcc0004000000 */
[----:B------:R1:W-:Y:S01]  /*152e0*/  LDGSTS.E [R4+0xb000], [R164.64], P4 ;  /* 0x0b000000a4047fae */ /* 0x0003e2000a121844 */
[----:B------:R-:W-:Y:S01]  /*152f0*/  SEL R5, R5, RZ, !P3 ;  /* 0x000000ff05057207 */ /* 0x000fe20005800000 */
[----:B--2---:R-:W-:Y:S02]  /*15300*/  IMAD.X R7, R3, 0x1, R172, P6 ;  /* 0x0000000103077824 */ /* 0x004fe400030e06ac */
[----:B------:R-:W2:Y:S04]  /*15310*/  LDL R172, [R1+0x5bc] ;  /* 0x0005bc0001ac7983 */ /* 0x000ea80000100800 */
[----:B------:R1:W-:Y:S02]  /*15320*/  LDGSTS.E [R4+0xb200], [R6.64], P4 ;  /* 0x0b20000006047fae */ /* 0x0003e4000a121844 */
[----:B-1----:R-:W-:-:S02]  /*15330*/  IADD3 R164, P0, R0, R183, RZ ;  /* 0x000000b700a47210 */ /* 0x002fc40007f1e0ff */
[----:B------:R-:W2:Y:S01]  /*15340*/  LDL R183, [R1+0x630] ;  /* 0x0006300001b77983 */ /* 0x000ea20000100800 */
[----:B------:R-:W-:-:S03]  /*15350*/  IADD3 R6, P5, R0, R168, RZ ;  /* 0x000000a800067210 */ /* 0x000fc60007fbe0ff */
[----:B------:R-:W2:Y:S01]  /*15360*/  LDL R168, [R1+0x628] ;  /* 0x0006280001a87983 */ /* 0x000ea20000100800 */
[----:B------:R-:W-:Y:S01]  /*15370*/  IMAD.X R165, R3, 0x1, R181, P0 ;  /* 0x0000000103a57824 */ /* 0x000fe200000e06b5 */
[----:B------:R-:W-:Y:S02]  /*15380*/  ISETP.NE.U32.AND P0, PT, R5, RZ, PT ;  /* 0x000000ff0500720c */ /* 0x000fe40003f05070 */
[----:B------:R-:W2:Y:S01]  /*15390*/  LDL R181, [R1+0x62c] ;  /* 0x00062c0001b57983 */ /* 0x000ea20000100800 */
[----:B------:R-:W-:-:S03]  /*153a0*/  IMAD.X R7, R3, 0x1, R180, P5 ;  /* 0x0000000103077824 */ /* 0x000fc600028e06b4 */
[----:B------:R-:W2:Y:S04]  /*153b0*/  LDL R180, [R1+0x634] ;  /* 0x0006340001b47983 */ /* 0x000ea80000100800 */
[----:B------:R1:W-:Y:S04]  /*153c0*/  LDGSTS.E [R4+0xb400], [R164.64], P4 ;  /* 0x0b400000a4047fae */ /* 0x0003e8000a121844 */
[----:B------:R5:W-:Y:S01]  /*153d0*/  LDGSTS.E [R4+0xb600], [R6.64], P4 ;  /* 0x0b60000006047fae */ /* 0x000be2000a121844 */
[----:B------:R-:W-:Y:S02]  /*153e0*/  ISETP.GT.AND P4, PT, R2, 0x1e, PT ;  /* 0x0000001e0200780c */ /* 0x000fe40003f84270 */
[----:B-1----:R-:W-:-:S02]  /*153f0*/  IADD3 R164, P5, R0, R177, RZ ;  /* 0x000000b100a47210 */ /* 0x002fc40007fbe0ff */
[----:B------:R-:W2:Y:S01]  /*15400*/  LDL R177, [R1+0x638] ;  /* 0x0006380001b17983 */ /* 0x000ea20000100800 */
[----:B-----5:R-:W-:Y:S02]  /*15410*/  IADD3 R6, P6, R0, R184, RZ ;  /* 0x000000b800067210 */ /* 0x020fe40007fde0ff */
[C---:B------:R-:W-:Y:S01]  /*15420*/  IMAD.X R165, R3.reuse, 0x1, R176, P5 ;  /* 0x0000000103a57824 */ /* 0x040fe200028e06b0 */
[----:B------:R-:W-:Y:S01]  /*15430*/  SEL R5, RZ, 0x4, !P4 ;  /* 0x00000004ff057807 */ /* 0x000fe20006000000 */
[----:B------:R-:W5:Y:S01]  /*15440*/  LDL R176, [R1+0x640] ;  /* 0x0006400001b07983 */ /* 0x000f620000100800 */
[----:B----4-:R-:W-:-:S03]  /*15450*/  IMAD.X R7, R3, 0x1, R169, P6 ;  /* 0x0000000103077824 */ /* 0x010fc600030e06a9 */
[----:B------:R-:W4:Y:S04]  /*15460*/  LDL R169, [R1+0x63c] ;  /* 0x00063c0001a97983 */ /* 0x000f280000100800 */
[----:B------:R3:W-:Y:S04]  /*15470*/  LDGSTS.E [R4+0xd000], [R164.64], P0 ;  /* 0x0d000000a4047fae */ /* 0x0007e80008121844 */
[----:B------:R1:W-:Y:S04]  /*15480*/  LDGSTS.E [R4+0xd200], [R6.64], P0 ;  /* 0x0d20000006047fae */ /* 0x0003e80008121844 */
[----:B------:R-:W4:Y:S01]  /*15490*/  LDL R184, [R1+0x2d4] ;  /* 0x0002d40001b87983 */ /* 0x000f220000100800 */
[----:B---3--:R-:W-:-:S03]  /*154a0*/  IADD3 R164, P4, R0, R175, RZ ;  /* 0x000000af00a47210 */ /* 0x008fc60007f9e0ff */
[----:B------:R-:W3:Y:S01]  /*154b0*/  LDL R175, [R1+0x644] ;  /* 0x0006440001af7983 */ /* 0x000ee20000100800 */
[----:B-1----:R-:W-:-:S03]  /*154c0*/  IADD3 R6, P5, R0, R174, RZ ;  /* 0x000000ae00067210 */ /* 0x002fc60007fbe0ff */
[----:B------:R-:W3:Y:S01]  /*154d0*/  LDL R174, [R1+0x2b8] ;  /* 0x0002b80001ae7983 */ /* 0x000ee20000100800 */
[----:B------:R-:W-:Y:S01]  /*154e0*/  SEL R5, R5, RZ, !P3 ;  /* 0x000000ff05057207 */ /* 0x000fe20005800000 */
[----:B------:R-:W-:-:S03]  /*154f0*/  IMAD.X R165, R3, 0x1, R173, P4 ;  /* 0x0000000103a57824 */ /* 0x000fc600020e06ad */
[----:B------:R-:W-:Y:S01]  /*15500*/  ISETP.NE.U32.AND P4, PT, R5, RZ, PT ;  /* 0x000000ff0500720c */ /* 0x000fe20003f85070 */
[----:B------:R-:W3:Y:S04]  /*15510*/  LDL R173, [R1+0x2c0] ;  /* 0x0002c00001ad7983 */ /* 0x000ee80000100800 */
[----:B------:R1:W-:Y:S01]  /*15520*/  LDGSTS.E [R4+0xd400], [R164.64], P0 ;  /* 0x0d400000a4047fae */ /* 0x0003e20008121844 */
[----:B--2---:R-:W-:-:S03]  /*15530*/  IMAD.X R7, R3, 0x1, R172, P5 ;  /* 0x0000000103077824 */ /* 0x004fc600028e06ac */
[----:B------:R-:W2:Y:S04]  /*15540*/  LDL R172, [R1+0x2bc] ;  /* 0x0002bc0001ac7983 */ /* 0x000ea80000100800 */
[----:B------:R1:W-:Y:S01]  /*15550*/  LDGSTS.E [R4+0xd600], [R6.64], P0 ;  /* 0x0d60000006047fae */ /* 0x0003e20008121844 */
[----:B------:R-:W-:-:S04]  /*15560*/  ISETP.GT.AND P0, PT, R2, 0x3, PT ;  /* 0x000000030200780c */ /* 0x000fc80003f04270 */
[----:B------:R-:W-:Y:S02]  /*15570*/  SEL R5, RZ, 0x4, !P0 ;  /* 0x00000004ff057807 */ /* 0x000fe40004000000 */
[C---:B-1----:R-:W-:Y:S02]  /*15580*/  IADD3 R6, P6, R0.reuse, R183, RZ ;  /* 0x000000b700067210 */ /* 0x042fe40007fde0ff */
[----:B------:R-:W2:Y:S01]  /*15590*/  LDL R183, [R1+0x338] ;  /* 0x0003380001b77983 */ /* 0x000ea20000100800 */
[----:B------:R-:W-:-:S03]  /*155a0*/  IADD3 R164, P5, R0, R168, RZ ;  /* 0x000000a800a47210 */ /* 0x000fc60007fbe0ff */
[----:B------:R-:W2:Y:S01]  /*155b0*/  LDL R168, [R1+0x2c4] ;  /* 0x0002c40001a87983 */ /* 0x000ea20000100800 */
[----:B------:R-:W-:Y:S02]  /*155c0*/  IADD3.X R165, R3, R181, RZ, P5, !PT ;  /* 0x000000b503a57210 */ /* 0x000fe40002ffe4ff */
[----:B------:R-:W-:Y:S01]  /*155d0*/  SEL R5, R5, RZ, !P3 ;  /* 0x000000ff05057207 */ /* 0x000fe20005800000 */
[----:B------:R-:W2:Y:S01]  /*155e0*/  LDL R181, [R1+0x348] ;  /* 0x0003480001b57983 */ /* 0x000ea20000100800 */
[----:B------:R-:W-:-:S03]  /*155f0*/  IMAD.X R7, R3, 0x1, R180, P6 ;  /* 0x0000000103077824 */ /* 0x000fc600030e06b4 */
[----:B------:R5:W-:Y:S04]  /*15600*/  LDGSTS.E [R4+0xf000], [R164.64], P4 ;  /* 0x0f000000a4047fae */ /* 0x000be8000a121844 */
[----:B------:R1:W-:Y:S04]  /*15610*/  LDGSTS.E [R4+0xf200], [R6.64], P4 ;  /* 0x0f20000006047fae */ /* 0x0003e8000a121844 */
[----:B------:R-:W2:Y:S01]  /*15620*/  LDL R180, [R1+0x34c] ;  /* 0x00034c0001b47983 */ /* 0x000ea20000100800 */
[----:B-1----:R-:W-:-:S03]  /*15630*/  IADD3 R6, P0, R0, R177, RZ ;  /* 0x000000b100067210 */ /* 0x002fc60007f1e0ff */
[----:B------:R-:W2:Y:S01]  /*15640*/  LDL R177, [R1+0x350] ;  /* 0x0003500001b17983 */ /* 0x000ea20000100800 */
[----:B-----5:R-:W-:-:S03]  /*15650*/  IADD3 R164, P5, R0, R176, RZ ;  /* 0x000000b000a47210 */ /* 0x020fc60007fbe0ff */
[----:B------:R-:W5:Y:S01]  /*15660*/  LDL R176, [R1+0x340] ;  /* 0x0003400001b07983 */ /* 0x000f620000100800 */
[----:B----4-:R-:W-:-:S05]  /*15670*/  IMAD.X R7, R3, 0x1, R169, P0 ;  /* 0x0000000103077824 */ /* 0x010fca00000e06a9 */
[----:B------:R1:W-:Y:S01]  /*15680*/  LDGSTS.E [R4+0xf400], [R6.64], P4 ;  /* 0x0f40000006047fae */ /* 0x0003e2000a121844 */
[----:B---3--:R-:W-:-:S03]  /*15690*/  IMAD.X R165, R3, 0x1, R175, P5 ;  /* 0x0000000103a57824 */ /* 0x008fc600028e06af */
[----:B------:R-:W3:Y:S01]  /*156a0*/  LDL R175, [R1+0x33c] ;  /* 0x00033c0001af7983 */ /* 0x000ee20000100800 */
[----:B-1----:R-:W-:-:S03]  /*156b0*/  IADD3 R6, P5, R0, R174, RZ ;  /* 0x000000ae00067210 */ /* 0x002fc60007fbe0ff */
[----:B------:R-:W4:Y:S04]  /*156c0*/  LDL R174, [R1+0x344] ;  /* 0x0003440001ae7983 */ /* 0x000f280000100800 */
[----:B------:R-:W1:Y:S01]  /*156d0*/  S2R R169, SR_TID.X ;  /* 0x0000000000a97919 */ /* 0x000e620000002100 */
[----:B------:R-:W-:-:S03]  /*156e0*/  ISETP.NE.U32.AND P0, PT, R5, RZ, PT ;  /* 0x000000ff0500720c */ /* 0x000fc60003f05070 */
[----:B------:R1:W-:Y:S01]  /*156f0*/  LDGSTS.E [R4+0xf600], [R164.64], P4 ;  /* 0x0f600000a4047fae */ /* 0x0003e2000a121844 */
[----:B------:R-:W-:Y:S02]  /*15700*/  ISETP.GT.AND P4, PT, R2, 0x7, PT ;  /* 0x000000070200780c */ /* 0x000fe40003f84270 */
[----:B-1----:R-:W-:-:S05]  /*15710*/  LOP3.LUT R169, R169, 0x7f, RZ, 0xc0, !PT ;  /* 0x0000007fa9a97812 */ /* 0x002fca00078ec0ff */
[----:B------:R-:W-:Y:S01]  /*15720*/  IMAD.SHL.U32 R169, R169, 0x4, RZ ;  /* 0x00000004a9a97824 */ /* 0x000fe200078e00ff */
[----:B------:R-:W-:Y:S02]  /*15730*/  IADD3 R164, P6, R0, R173, RZ ;  /* 0x000000ad00a47210 */ /* 0x000fe40007fde0ff */
[----:B------:R-:W4:Y:S02]  /*15740*/  LDL R173, [R1+0x3b8] ;  /* 0x0003b80001ad7983 */ /* 0x000f240000100800 */
[----:B------:R-:W-:-:S05]  /*15750*/  LOP3.LUT R169, R169, 0x60, RZ, 0x3c, !PT ;  /* 0x00000060a9a97812 */ /* 0x000fca00078e3cff */
[----:B------:R-:W-:Y:S01]  /*15760*/  IMAD R4, R182, 0x10000, R169 ;  /* 0x00010000b6047824 */ /* 0x000fe200078e02a9 */
[----:B------:R-:W-:Y:S01]  /*15770*/  SEL R5, RZ, 0x4, !P4 ;  /* 0x00000004ff057807 */ /* 0x000fe20006000000 */
[----:B------:R-:W4:Y:S01]  /*15780*/  LDL R169, [R1+0x3bc] ;  /* 0x0003bc0001a97983 */ /* 0x000f220000100800 */
[----:B--2---:R-:W-:-:S03]  /*15790*/  IMAD.X R7, R3, 0x1, R172, P5 ;  /* 0x0000000103077824 */ /* 0x004fc600028e06ac */
[----:B------:R-:W2:Y:S04]  /*157a0*/  LDL R172, [R1+0x354] ;  /* 0x0003540001ac7983 */ /* 0x000ea80000100800 */
[----:B------:R1:W-:Y:S02]  /*157b0*/  LDGSTS.E [R4+0x1800], [R6.64], P0 ;  /* 0x0180000006047fae */ /* 0x0003e40008121844 */
[----:B-1----:R-:W-:Y:S01]  /*157c0*/  IADD3 R6, P4, R0, R187, RZ ;  /* 0x000000bb00067210 */ /* 0x002fe20007f9e0ff */
[C---:B------:R-:W-:Y:S02]  /*157d0*/  IMAD.X R165, R3.reuse, 0x1, R168, P6 ;  /* 0x0000000103a57824 */ /* 0x040fe400030e06a8 */
[----:B------:R-:W2:Y:S04]  /*157e0*/  LDL R168, [R1+0x3c0] ;  /* 0x0003c00001a87983 */ /* 0x000ea80000100800 */
[----:B------:R1:W-:Y:S01]  /*157f0*/  LDGSTS.E [R4+0x1a00], [R164.64], P0 ;  /* 0x01a00000a4047fae */ /* 0x0003e20008121844 */
[----:B------:R-:W-:-:S02]  /*15800*/  IADD3.X R7, R3, R185, RZ, P4, !PT ;  /* 0x000000b903077210 */ /* 0x000fc400027fe4ff */
[----:B------:R-:W-:Y:S01]  /*15810*/  SEL R5, R5, RZ, !P3 ;  /* 0x000000ff05057207 */ /* 0x000fe20005800000 */
[----:B------:R-:W-:Y:S01]  /*15820*/  IMAD.MOV.U32 R202, RZ, RZ, R157 ;  /* 0x000000ffffca7224 */ /* 0x000fe200078e009d */
[----:B------:R-:W2:Y:S04]  /*15830*/  LDL R185, [R1+0x448] ;  /* 0x0004480001b97983 */ /* 0x000ea80000100800 */
[----:B------:R5:W-:Y:S01]  /*15840*/  LDGSTS.E [R4+0x1c00], [R6.64], P0 ;  /* 0x01c0000006047fae */ /* 0x000be20008121844 */
[----:B-1----:R-:W-:-:S05]  /*15850*/  IADD3 R164, P6, R0, R186, RZ ;  /* 0x000000ba00a47210 */ /* 0x002fca0007fde0ff */
[----:B------:R-:W-:-:S05]  /*15860*/  IMAD.X R165, R3, 0x1, R184, P6 ;  /* 0x0000000103a57824 */ /* 0x000fca00030e06b8 */
[----:B------:R1:W-:Y:S01]  /*15870*/  LDGSTS.E [R4+0x1e00], [R164.64], P0 ;  /* 0x01e00000a4047fae */ /* 0x0003e20008121844 */
[C---:B-----5:R-:W-:Y:S02]  /*15880*/  IADD3 R6, P4, R0.reuse, R183, RZ ;  /* 0x000000b700067210 */ /* 0x060fe40007f9e0ff */
[----:B-1----:R-:W-:Y:S02]  /*15890*/  IADD3 R164, P6, R0, R176, RZ ;  /* 0x000000b000a47210 */ /* 0x002fe40007fde0ff */
[----:B------:R-:W5:Y:S01]  /*158a0*/  LDL R176, [R1+0x3c8] ;  /* 0x0003c80001b07983 */ /* 0x000f620000100800 */
[----:B---3--:R-:W-:-:S03]  /*158b0*/  IMAD.X R7, R3, 0x1, R175, P4 ;  /* 0x0000000103077824 */ /* 0x008fc600020e06af */
[----:B------:R-:W3:Y:S01]  /*158c0*/  LDL R175, [R1+0x3c4] ;  /* 0x0003c40001af7983 */ /* 0x000ee20000100800 */
[----:B----4-:R-:W-:-:S03]  /*158d0*/  IMAD.X R165, R3, 0x1, R174, P6 ;  /* 0x0000000103a57824 */ /* 0x010fc600030e06ae */
[----:B------:R-:W4:Y:S01]  /*158e0*/  LDL R174, [R1+0x3cc] ;  /* 0x0003cc0001ae7983 */ /* 0x000f220000100800 */
[----:B------:R-:W-:Y:S02]  /*158f0*/  ISETP.NE.U32.AND P5, PT, R5, RZ, PT ;  /* 0x000000ff0500720c */ /* 0x000fe40003fa5070 */
[----:B------:R-:W-:-:S04]  /*15900*/  ISETP.GT.AND P0, PT, R2, 0xb, PT ;  /* 0x0000000b0200780c */ /* 0x000fc80003f04270 */
[----:B------:R-:W-:-:S07]  /*15910*/  SEL R5, RZ, 0x4, !P0 ;  /* 0x00000004ff057807 */ /* 0x000fce0004000000 */
[----:B------:R1:W-:Y:S04]  /*15920*/  LDGSTS.E [R4+0x3800], [R6.64], P5 ;  /* 0x0380000006047fae */ /* 0x0003e8000a921844 */
[----:B------:R1:W-:Y:S02]  /*15930*/  LDGSTS.E [R4+0x3a00], [R164.64], P5 ;  /* 0x03a00000a4047fae */ /* 0x0003e4000a921844 */
[----:B-1----:R-:W-:-:S05]  /*15940*/  IADD3 R6, P0, R0, R181, RZ ;  /* 0x000000b500067210 */ /* 0x002fca0007f1e0ff */
[----:B------:R-:W-:Y:S01]  /*15950*/  IMAD.X R7, R3, 0x1, R180, P0 ;  /* 0x0000000103077824 */ /* 0x000fe200000e06b4 */
[C---:B------:R-:W-:Y:S02]  /*15960*/  IADD3 R164, P0, R0.reuse, R177, RZ ;  /* 0x000000b100a47210 */ /* 0x040fe40007f1e0ff */
[----:B------:R-:W-:Y:S01]  /*15970*/  SEL R5, R5, RZ, !P3 ;  /* 0x000000ff05057207 */ /* 0x000fe20005800000 */
[----:B------:R-:W4:Y:S04]  /*15980*/  LDL R177, [R1+0x3d0] ;  /* 0x0003d00001b17983 */ /* 0x000f280000100800 */
[----:B------:R1:W-:Y:S01]  /*15990*/  LDGSTS.E [R4+0x3c00], [R6.64], P5 ;  /* 0x03c0000006047fae */ /* 0x0003e2000a921844 */
[----:B------:R-:W-:Y:S02]  /*159a0*/  ISETP.NE.U32.AND P4, PT, R5, RZ, PT ;  /* 0x000000ff0500720c */ /* 0x000fe40003f85070 */
[----:B-1----:R-:W-:Y:S01]  /*159b0*/  IADD3 R6, P6, R0, R173, RZ ;  /* 0x000000ad00067210 */ /* 0x002fe20007fde0ff */
[----:B------:R-:W-:Y:S01]  /*159c0*/  HMMA.1688.F32.TF32 R160, R148, R162, R200 ;  /* 0x000000a294a0723c */ /* 0x000fe200000810c8 */
[----:B------:R-:W4:Y:S03]  /*159d0*/  LDL R173, [R1+0x444] ;  /* 0x0004440001ad7983 */ /* 0x000f260000100800 */
[----:B------:R-:W-:-:S02]  /*159e0*/  IMAD.X R7, R3, 0x1, R169, P6 ;  /* 0x0000000103077824 */ /* 0x000fc400030e06a9 */
[----:B------:R-:W4:Y:S01]  /*159f0*/  LDL R169, [R1+0x3d4] ;  /* 0x0003d40001a97983 */ /* 0x000f220000100800 */
[----:B------:R-:W-:Y:S02]  /*15a00*/  IMAD.MOV.U32 R203, RZ, RZ, R252 ;  /* 0x000000ffffcb7224 */ /* 0x000fe400078e00fc */
[----:B--2---:R-:W-:-:S05]  /*15a10*/  IMAD.X R165, R3, 0x1, R172, P0 ;  /* 0x0000000103a57824 */ /* 0x004fca00000e06ac */
[----:B------:R1:W-:Y:S04]  /*15a20*/  LDGSTS.E [R4+0x3e00], [R164.64], P5 ;  /* 0x03e00000a4047fae */ /* 0x0003e8000a921844 */
[----:B------:R5:W-:Y:S01]  /*15a30*/  LDGSTS.E [R4+0x5800], [R6.64], P4 ;  /* 0x0580000006047fae */ /* 0x000be2000a121844 */
[----:B-1----:R-:W-:-:S03]  /*15a40*/  IADD3 R164, P0, R0, R168, RZ ;  /* 0x000000a800a47210 */ /* 0x002fc60007f1e0ff */
[----:B------:R-:W2:Y:S04]  /*15a50*/  LDL R168, [R1+0x440] ;  /* 0x0004400001a87983 */ /* 0x000ea80000100800 */
[----:B------:R-:W2:Y:S04]  /*15a60*/  LDL.LU R200, [R1+0x80] ;  /* 0x0000800001c87983 */ /* 0x000ea80000300800 */
[----:B------:R-:W2:Y:S04]  /*15a70*/  LDL.LU R201, [R1+0x84] ;  /* 0x0000840001c97983 */ /* 0x000ea80000300800 */
[----:B------:R-:W2:Y:S04]  /*15a80*/  LDL.LU R202, [R1+0x88] ;  /* 0x0000880001ca7983 */ /* 0x000ea80000300800 */
[----:B------:R-:W2:Y:S04]  /*15a90*/  LDL.LU R252, [R1+0x78c] ;  /* 0x00078c0001fc7983 */ /* 0x000ea80000300800 */
[----:B------:R-:W2:Y:S04]  /*15aa0*/  LDL R172, [R1+0x450] ;  /* 0x0004500001ac7983 */ /* 0x000ea80000100800 */
[----:B------:R-:W2:Y:S04]  /*15ab0*/  LDL R184, [R1+0x458] ;  /* 0x0004580001b87983 */ /* 0x000ea80000100800 */
[----:B------:R-:W2:Y:S04]  /*15ac0*/  LDL R183, [R1+0x454] ;  /* 0x0004540001b77983 */ /* 0x000ea80000100800 */
[----:B------:R-:W2:Y:S04]  /*15ad0*/  LDL R180, [R1+0x4c4] ;  /* 0x0004c40001b47983 */ /* 0x000ea80000100800 */
[----:B------:R-:W2:Y:S01]  /*15ae0*/  LDL R181, [R1+0x4c8] ;  /* 0x0004c80001b57983 */ /* 0x000ea20000100800 */
[----:B-----5:R-:W-:-:S03]  /*15af0*/  IADD3 R6, P5, R0, R176, RZ ;  /* 0x000000b000067210 */ /* 0x020fc60007fbe0ff */
[----:B------:R-:W5:Y:S04]  /*15b00*/  LDL R176, [R1+0x44c] ;  /* 0x00044c0001b07983 */ /* 0x000f680000100800 */
[----:B------:R-:W5:Y:S04]  /*15b10*/  LDL R187, [R1+0x4d8] ;  /* 0x0004d80001bb7983 */ /* 0x000f680000100800 */
[----:B------:R-:W5:Y:S01]  /*15b20*/  LDL R186, [R1+0x4d4] ;  /* 0x0004d40001ba7983 */ /* 0x000f620000100800 */
[----:B---3--:R-:W-:-:S03]  /*15b30*/  IADD3.X R165, R3, R175, RZ, P0, !PT ;  /* 0x000000af03a57210 */ /* 0x008fc600007fe4ff */
[----:B------:R-:W1:Y:S01]  /*15b40*/  S2R R197, SR_TID.X ;  /* 0x0000000000c57919 */ /* 0x000e620000002100 */
[----:B----4-:R-:W-:-:S03]  /*15b50*/  IMAD.X R7, R3, 0x1, R174, P5 ;  /* 0x0000000103077824 */ /* 0x010fc600028e06ae */
[----:B------:R-:W3:Y:S04]  /*15b60*/  LDL R175, [R1+0x4c0] ;  /* 0x0004c00001af7983 */ /* 0x000ee80000100800 */
[----:B------:R-:W4:Y:S01]  /*15b70*/  LDL R174, [R1+0x45c] ;  /* 0x00045c0001ae7983 */ /* 0x000f220000100800 */
[----:B------:R-:W-:-:S03]  /*15b80*/  ISETP.GT.AND P0, PT, R2, 0xf, PT ;  /* 0x0000000f0200780c */ /* 0x000fc60003f04270 */
[----:B------:R1:W-:Y:S01]  /*15b90*/  LDGSTS.E [R4+0x5a00], [R164.64], P4 ;  /* 0x05a00000a4047fae */ /* 0x0003e2000a121844 */
[----:B------:R-:W-:Y:S02]  /*15ba0*/  SEL R5, RZ, 0x4, !P0 ;  /* 0x00000004ff057807 */ /* 0x000fe40004000000 */
[----:B------:R-:W-:Y:S01]  /*15bb0*/  ISETP.GT.AND P0, PT, R2, 0x13, PT ;  /* 0x000000130200780c */ /* 0x000fe20003f04270 */
[----:B------:R1:W-:Y:S01]  /*15bc0*/  LDGSTS.E [R4+0x5c00], [R6.64], P4 ;  /* 0x05c0000006047fae */ /* 0x0003e2000a121844 */
[----:B------:R-:W-:Y:S01]  /*15bd0*/  SEL R5, R5, RZ, !P3 ;  /* 0x000000ff05057207 */ /* 0x000fe20005800000 */
[----:B------:R-:W-:Y:S02]  /*15be0*/  HMMA.1688.F32.TF32 R156, R148, R158, R192 ;  /* 0x0000009e949c723c */ /* 0x000fe400000810c0 */
[----:B------:R-:W4:Y:S04]  /*15bf0*/  LDL R194, [R1+0x5d0] ;  /* 0x0005d00001c27983 */ /* 0x000f280000100800 */
[----:B------:R-:W4:Y:S01]  /*15c00*/  LDL R193, [R1+0x5cc] ;  /* 0x0005cc0001c17983 */ /* 0x000f220000100800 */
[----:B-1----:R-:W-:-:S03]  /*15c10*/  SEL R7, RZ, 0x4, !P0 ;  /* 0x00000004ff077807 */ /* 0x002fc60004000000 */
[----:B------:R-:W4:Y:S01]  /*15c20*/  LDL R192, [R1+0x5d8] ;  /* 0x0005d80001c07983 */ /* 0x000f220000100800 */
[----:B------:R-:W-:Y:S02]  /*15c30*/  ISETP.NE.U32.AND P0, PT, R5, RZ, PT ;  /* 0x000000ff0500720c */ /* 0x000fe40003f05070 */
[----:B------:R-:W-:Y:S01]  /*15c40*/  SEL R5, R7, RZ, !P3 ;  /* 0x000000ff07057207 */ /* 0x000fe20005800000 */
[----:B------:R-:W4:Y:S04]  /*15c50*/  LDL R191, [R1+0x5d4] ;  /* 0x0005d40001bf7983 */ /* 0x000f280000100800 */
[----:B------:R-:W4:Y:S01]  /*15c60*/  LDL R190, [R1+0x648] ;  /* 0x0006480001be7983 */ /* 0x000f220000100800 */
[----:B------:R-:W-:-:S03]  /*15c70*/  IADD3 R6, P5, R0, R177, RZ ;  /* 0x000000b100067210 */ /* 0x000fc60007fbe0ff */
[----:B------:R-:W4:Y:S02]  /*15c80*/  LDL R177, [R1+0x4cc] ;  /* 0x0004cc0001b17983 */ /* 0x000f240000100800 */
[----:B------:R-:W-:Y:S01]  /*15c90*/  IMAD.X R7, R3, 0x1, R169, P5 ;  /* 0x0000000103077824 */ /* 0x000fe200028e06a9 */
[----:B------:R-:W-:Y:S02]  /*15ca0*/  ISETP.NE.U32.AND P5, PT, R5, RZ, PT ;  /* 0x000000ff0500720c */ /* 0x000fe40003fa5070 */
[----:B------:R-:W4:Y:S04]  /*15cb0*/  LDL R5, [R1+0x4d0] ;  /* 0x0004d00001057983 */ /* 0x000f280000100800 */
[----:B------:R1:W-:Y:S02]  /*15cc0*/  LDGSTS.E [R4+0x5e00], [R6.64], P4 ;  /* 0x05e0000006047fae */ /* 0x0003e4000a121844 */
[----:B-1----:R-:W-:-:S02]  /*15cd0*/  IADD3 R6, P4, R0, R185, RZ ;  /* 0x000000b900067210 */ /* 0x002fc40007f9e0ff */
[----:B------:R-:W4:Y:S01]  /*15ce0*/  LDL R185, [R1+0x540] ;  /* 0x0005400001b97983 */ /* 0x000f220000100800 */
[----:B--2---:R-:W-:-:S05]  /*15cf0*/  IADD3 R168, P6, R0, R168, RZ ;  /* 0x000000a800a87210 */ /* 0x004fca0007fde0ff */
[----:B------:R-:W-:-:S05]  /*15d00*/  IMAD.X R169, R3, 0x1, R173, P6 ;  /* 0x0000000103a97824 */ /* 0x000fca00030e06ad */
[----:B------:R1:W-:Y:S01]  /*15d10*/  LDGSTS.E [R4+0x7800], [R168.64], P0 ;  /* 0x07800000a8047fae */ /* 0x0003e20008121844 */
[----:B------:R-:W-:-:S05]  /*15d20*/  IADD3 R172, P6, R0, R172, RZ ;  /* 0x000000ac00ac7210 */ /* 0x000fca0007fde0ff */
[C---:B------:R-:W-:Y:S02]  /*15d30*/  IMAD.X R173, R3.reuse, 0x1, R183, P6 ;  /* 0x0000000103ad7824 */ /* 0x040fe400030e06b7 */
[----:B------:R-:W2:Y:S01]  /*15d40*/  LDL R183, [R1+0x558] ;  /* 0x0005580001b77983 */ /* 0x000ea20000100800 */
[----:B-----5:R-:W-:Y:S01]  /*15d50*/  IMAD.X R7, R3, 0x1, R176, P4 ;  /* 0x0000000103077824 */ /* 0x020fe200020e06b0 */
[C---:B-1----:R-:W-:Y:S02]  /*15d60*/  IADD3 R168, P4, R0.reuse, R184, RZ ;  /* 0x000000b800a87210 */ /* 0x042fe40007f9e0ff */
[----:B------:R-:W5:Y:S04]  /*15d70*/  LDL R176, [R1+0x4dc] ;  /* 0x0004dc0001b07983 */ /* 0x000f680000100800 */
[----:B------:R3:W-:Y:S04]  /*15d80*/  LDGSTS.E [R4+0x7a00], [R6.64], P0 ;  /* 0x07a0000006047fae */ /* 0x0007e80008121844 */
[----:B------:R1:W-:Y:S04]  /*15d90*/  LDGSTS.E [R4+0x7c00], [R172.64], P0 ;  /* 0x07c00000ac047fae */ /* 0x0003e80008121844 */
[----:B------:R-:W2:Y:S01]  /*15da0*/  LDL R184, [R1+0x54c] ;  /* 0x00054c0001b87983 */ /* 0x000ea20000100800 */
[----:B---3--:R-:W-:-:S03]  /*15db0*/  IADD3 R6, P6, R0, R175, RZ ;  /* 0x000000af00067210 */ /* 0x008fc60007fde0ff */
[----:B------:R-:W3:Y:S01]  /*15dc0*/  LDL R175, [R1+0x548] ;  /* 0x0005480001af7983 */ /* 0x000ee20000100800 */
[----:B----4-:R-:W-:-:S03]  /*15dd0*/  IMAD.X R169, R3, 0x1, R174, P4 ;  /* 0x0000000103a97824 */ /* 0x010fc600020e06ae */
[----:B------:R-:W4:Y:S01]  /*15de0*/  LDL R174, [R1+0x544] ;  /* 0x0005440001ae7983 */ /* 0x000f220000100800 */
[----:B------:R-:W-:-:S03]  /*15df0*/  IMAD.X R7, R3, 0x1, R180, P6 ;  /* 0x0000000103077824 */ /* 0x000fc600030e06b4 */
[----:B------:R1:W-:Y:S01]  /*15e00*/  LDGSTS.E [R4+0x7e00], [R168.64], P0 ;  /* 0x07e00000a8047fae */ /* 0x0003e20008121844 */
[----:B------:R-:W-:Y:S02]  /*15e10*/  ISETP.GT.AND P0, PT, R2, 0x17, PT ;  /* 0x000000170200780c */ /* 0x000fe40003f04270 */
[----:B-1----:R-:W-:Y:S01]  /*15e20*/  IADD3 R172, P4, R0, R181, RZ ;  /* 0x000000b500ac7210 */ /* 0x002fe20007f9e0ff */
[----:B------:R1:W-:Y:S04]  /*15e30*/  LDGSTS.E [R4+0x9800], [R6.64], P5 ;  /* 0x0980000006047fae */ /* 0x0003e8000a921844 */
[----:B------:R-:W2:Y:S04]  /*15e40*/  LDL R180, [R1+0x550] ;  /* 0x0005500001b47983 */ /* 0x000ea80000100800 */
[----:B------:R-:W2:Y:S01]  /*15e50*/  LDL R181, [R1+0x554] ;  /* 0x0005540001b57983 */ /* 0x000ea20000100800 */
[----:B-1----:R-:W-:-:S02]  /*15e60*/  SEL R7, RZ, 0x4, !P0 ;  /* 0x00000004ff077807 */ /* 0x002fc40004000000 */
[----:B------:R-:W-:Y:S02]  /*15e70*/  IADD3 R6, P6, R0, R187, RZ ;  /* 0x000000bb00067210 */ /* 0x000fe40007fde0ff */
[----:B------:R-:W-:Y:S01]  /*15e80*/  SEL R7, R7, RZ, !P3 ;  /* 0x000000ff07077207 */ /* 0x000fe20005800000 */
[----:B------:R-:W2:Y:S01]  /*15e90*/  LDL R187, [R1+0x5dc] ;  /* 0x0005dc0001bb7983 */ /* 0x000ea20000100800 */
[----:B------:R-:W-:Y:S02]  /*15ea0*/  IADD3.X R173, R3, R177, RZ, P4, !PT ;  /* 0x000000b103ad7210 */ /* 0x000fe400027fe4ff */
[----:B------:R-:W-:Y:S01]  /*15eb0*/  ISETP.GT.AND P4, PT, R2, 0x1b, PT ;  /* 0x0000001b0200780c */ /* 0x000fe20003f84270 */
[----:B------:R-:W2:Y:S04]  /*15ec0*/  LDL R177, [R1+0x55c] ;  /* 0x00055c0001b17983 */ /* 0x000ea80000100800 */
[----:B------:R1:W-:Y:S01]  /*15ed0*/  LDGSTS.E [R4+0x9a00], [R172.64], P5 ;  /* 0x09a00000ac047fae */ /* 0x0003e2000a921844 */
[----:B------:R-:W-:-:S02]  /*15ee0*/  IADD3 R168, P0, R0, R5, RZ ;  /* 0x0000000500a87210 */ /* 0x000fc40007f1e0ff */
[----:B------:R-:W-:Y:S02]  /*15ef0*/  SEL R5, RZ, 0x4, !P4 ;  /* 0x00000004ff057807 */ /* 0x000fe40006000000 */
[----:B------:R-:W-:Y:S01]  /*15f00*/  ISETP.NE.U32.AND P4, PT, R7, RZ, PT ;  /* 0x000000ff0700720c */ /* 0x000fe20003f85070 */
[----:B------:R-:W-:Y:S01]  /*15f10*/  IMAD.X R169, R3, 0x1, R186, P0 ;  /* 0x0000000103a97824 */ /* 0x000fe200000e06ba */
[----:B------:R-:W-:Y:S01]  /*15f20*/  SEL R5, R5, RZ, !P3 ;  /* 0x000000ff05057207 */ /* 0x000fe20005800000 */
[----:B------:R-:W2:Y:S04]  /*15f30*/  LDL R186, [R1+0x650] ;  /* 0x0006500001ba7983 */ /* 0x000ea80000100800 */
[----:B------:R1:W-:Y:S01]  /*15f40*/  LDGSTS.E [R4+0x9c00], [R168.64], P5 ;  /* 0x09c00000a8047fae */ /* 0x0003e2000a921844 */
[----:B-----5:R-:W-:Y:S01]  /*15f50*/  IMAD.X R7, R3, 0x1, R176, P6 ;  /* 0x0000000103077824 */ /* 0x020fe200030e06b0 */
[----:B-1----:R-:W-:-:S02]  /*15f60*/  IADD3 R172, P6, R0, R185, RZ ;  /* 0x000000b900ac7210 */ /* 0x002fc40007fde0ff */
[----:B------:R-:W5:Y:S04]  /*15f70*/  LDL R176, [R1+0x5c0] ;  /* 0x0005c00001b07983 */ /* 0x000f680000100800 */
[----:B------:R3:W-:Y:S01]  /*15f80*/  LDGSTS.E [R4+0x9e00], [R6.64], P5 ;  /* 0x09e0000006047fae */ /* 0x0007e2000a921844 */
[----:B------:R-:W-:Y:S01]  /*15f90*/  HMMA.1688.F32.TF32 R168, R148, R170, R152 ;  /* 0x000000aa94a8723c */ /* 0x000fe20000081098 */
[----:B------:R-:W-:Y:S02]  /*15fa0*/  ISETP.NE.U32.AND P0, PT, R5, RZ, PT ;  /* 0x000000ff0500720c */ /* 0x000fe40003f05070 */
[----:B------:R-:W5:Y:S01]  /*15fb0*/  LDL R185, [R1+0x64c] ;  /* 0x00064c0001b97983 */ /* 0x000f620000100800 */
[----:B---3--:R-:W-:-:S03]  /*15fc0*/  IADD3 R6, P5, R0, R175, RZ ;  /* 0x000000af00067210 */ /* 0x008fc60007fbe0ff */
[----:B------:R-:W3:Y:S01]  /*15fd0*/  LDL R175, [R1+0x5c8] ;  /* 0x0005c80001af7983 */ /* 0x000ee20000100800 */
[----:B----4-:R-:W-:-:S03]  /*15fe0*/  IMAD.X R173, R3, 0x1, R174, P6 ;  /* 0x0000000103ad7824 */ /* 0x010fc600030e06ae */
[----:B------:R-:W4:Y:S01]  /*15ff0*/  LDL R174, [R1+0x5c4] ;  /* 0x0005c40001ae7983 */ /* 0x000f220000100800 */
[----:B------:R-:W-:Y:S01]  /*16000*/  ISETP.GT.AND P6, PT, R2, 0x1f, PT ;  /* 0x0000001f0200780c */ /* 0x000fe20003fc4270 */
[----:B--2---:R-:W-:Y:S02]  /*16010*/  IMAD.X R7, R3, 0x1, R184, P5 ;  /* 0x0000000103077824 */ /* 0x004fe400028e06b8 */
[----:B------:R1:W-:Y:S01]  /*16020*/  LDGSTS.E [R4+0xb800], [R172.64], P4 ;  /* 0x0b800000ac047fae */ /* 0x0003e2000a121844 */
[----:B------:R-:W-:Y:S02]  /*16030*/  SEL R5, RZ, 0x4, !P6 ;  /* 0x00000004ff057807 */ /* 0x000fe40007000000 */
[C---:B------:R-:W-:Y:S01]  /*16040*/  IADD3 R154, P6, R0.reuse, R183, RZ ;  /* 0x000000b7009a7210 */ /* 0x040fe20007fde0ff */
[----:B------:R5:W-:Y:S01]  /*16050*/  LDGSTS.E [R4+0xba00], [R6.64], P4 ;  /* 0x0ba0000006047fae */ /* 0x000be2000a121844 */
[----:B------:R-:W-:Y:S02]  /*16060*/  IADD3 R152, P5, R0, R180, RZ ;  /* 0x000000b400987210 */ /* 0x000fe40007fbe0ff */
[----:B------:R-:W-:Y:S01]  /*16070*/  LOP3.LUT R180, R197, 0x1f, RZ, 0xc0, !PT ;  /* 0x0000001fc5b47812 */ /* 0x000fe200078ec0ff */
[----:B------:R-:W2:Y:S01]  /*16080*/  LDL R184, [R1+0x658] ;  /* 0x0006580001b87983 */ /* 0x000ea20000100800 */
[----:B------:R-:W-:Y:S01]  /*16090*/  SEL R5, R5, RZ, !P3 ;  /* 0x000000ff05057207 */ /* 0x000fe20005800000 */
[C---:B------:R-:W-:Y:S01]  /*160a0*/  IMAD.X R153, R3.reuse, 0x1, R181, P5 ;  /* 0x0000000103997824 */ /* 0x040fe200028e06b5 */
[----:B------:R-:W-:Y:S01]  /*160b0*/  ISETP.GE.AND P5, PT, R180, R2, PT ;  /* 0x00000002b400720c */ /* 0x000fe20003fa6270 */
[----:B------:R-:W2:Y:S01]  /*160c0*/  LDL R183, [R1+0x654] ;  /* 0x0006540001b77983 */ /* 0x000ea20000100800 */
[----:B------:R-:W-:Y:S03]  /*160d0*/  HMMA.1688.F32.TF32 R164, R148, R166, R200 ;  /* 0x000000a694a4723c */ /* 0x000fe600000810c8 */
[----:B------:R3:W-:Y:S04]  /*160e0*/  LDGSTS.E [R4+0xbc00], [R152.64], P4 ;  /* 0x0bc0000098047fae */ /* 0x0007e8000a121844 */
[----:B------:R-:W2:Y:S04]  /*160f0*/  LDL R181, [R1+0x660] ;  /* 0x0006600001b57983 */ /* 0x000ea80000100800 */
[----:B------:R-:W2:Y:S01]  /*16100*/  LDL R180, [R1+0x65c] ;  /* 0x00065c0001b47983 */ /* 0x000ea20000100800 */
[----:B------:R-:W-:Y:S01]  /*16110*/  IMAD.X R155, R3, 0x1, R177, P6 ;  /* 0x00000001039b7824 */ /* 0x000fe200030e06b1 */
[----:B------:R-:W-:-:S02]  /*16120*/  ISETP.NE.U32.AND P6, PT, R5, RZ, PT ;  /* 0x000000ff0500720c */ /* 0x000fc40003fc5070 */
[----:B-1----:R-:W2:Y:S01]  /*16130*/  LDL R173, [R1+0x678] ;  /* 0x0006780001ad7983 */ /* 0x002ea20000100800 */
[----:B------:R-:W-:-:S03]  /*16140*/  SEL R5, RZ, 0x4, P5 ;  /* 0x00000004ff057807 */ /* 0x000fc60002800000 */
[----:B------:R1:W-:Y:S01]  /*16150*/  LDGSTS.E [R4+0xbe00], [R154.64], P4 ;  /* 0x0be000009a047fae */ /* 0x0003e2000a121844 */
[----:B------:R-:W-:-:S03]  /*16160*/  SEL R5, R5, RZ, !P3 ;  /* 0x000000ff05057207 */ /* 0x000fc60005800000 */
[----:B------:R-:W2:Y:S04]  /*16170*/  LDL R172, [R1+0x688] ;  /* 0x0006880001ac7983 */ /* 0x000ea80000100800 */
[----:B-1----:R-:W2:Y:S01]  /*16180*/  LDL R155, [R1+0x67c] ;  /* 0x00067c00019b7983 */ /* 0x002ea20000100800 */
[C---:B-----5:R-:W-:Y:S02]  /*16190*/  IADD3 R6, P5, R0.reuse, R176, RZ ;  /* 0x000000b000067210 */ /* 0x060fe40007fbe0ff */
[----:B------:R-:W-:Y:S01]  /*161a0*/  HMMA.1688.F32.TF32 R176, R148, R178, R144 ;  /* 0x000000b294b0723c */ /* 0x000fe20000081090 */
[----:B------:R-:W5:Y:S01]  /*161b0*/  LDL R151, [R1+0x66c] ;  /* 0x00066c0001977983 */ /* 0x000f620000100800 */
[----:B---3--:R-:W-:-:S03]  /*161c0*/  IADD3 R152, P3, R0, R175, RZ ;  /* 0x000000af00987210 */ /* 0x008fc60007f7e0ff */
[----:B------:R-:W3:Y:S01]  /*161d0*/  LDL R175, [R1+0x668] ;  /* 0x0006680001af7983 */ /* 0x000ee20000100800 */
[----:B----4-:R-:W-:-:S03]  /*161e0*/  IMAD.X R7, R3, 0x1, R174, P5 ;  /* 0x0000000103077824 */ /* 0x010fc600028e06ae */
[----:B------:R-:W4:Y:S04]  /*161f0*/  LDL R174, [R1+0x664] ;  /* 0x0006640001ae7983 */ /* 0x000f280000100800 */
[----:B------:R-:W3:Y:S01]  /*16200*/  LDL.LU R150, [R1+0x248] ;  /* 0x0002480001967983 */ /* 0x000ee20000300800 */
[----:B------:R-:W-:-:S03]  /*16210*/  ISETP.NE.U32.AND P4, PT, R5, RZ, PT ;  /* 0x000000ff0500720c */ /* 0x000fc60003f85070 */
[----:B------:R-:W5:Y:S01]  /*16220*/  LDL R5, [R1+0x68c] ;  /* 0x00068c0001057983 */ /* 0x000f620000100800 */
[C---:B------:R-:W-:Y:S02]  /*16230*/  IADD3 R144, P5, R0.reuse, R194, RZ ;  /* 0x000000c200907210 */ /* 0x040fe40007fbe0ff */
[C---:B------:R-:W-:Y:S01]  /*16240*/  IADD3.X R153, R3.reuse, R193, RZ, P3, !PT ;  /* 0x000000c103997210 */ /* 0x040fe20001ffe4ff */
[----:B------:R1:W-:Y:S02]  /*16250*/  LDGSTS.E [R4+0xd800], [R6.64], P0 ;  /* 0x0d80000006047fae */ /* 0x0003e40008121844 */
[C---:B------:R-:W-:Y:S01]  /*16260*/  IMAD.X R145, R3.reuse, 0x1, R191, P5 ;  /* 0x0000000103917824 */ /* 0x040fe200028e06bf */
[C---:B------:R-:W-:Y:S01]  /*16270*/  IADD3 R146, P5, R0.reuse, R190, RZ ;  /* 0x000000be00927210 */ /* 0x040fe20007fbe0ff */
[----:B------:R1:W-:Y:S04]  /*16280*/  LDGSTS.E [R4+0xda00], [R152.64], P0 ;  /* 0x0da0000098047fae */ /* 0x0003e80008121844 */
[----:B------:R1:W-:Y:S02]  /*16290*/  LDGSTS.E [R4+0xdc00], [R144.64], P0 ;  /* 0x0dc0000090047fae */ /* 0x0003e40008121844 */
[C---:B-1----:R-:W-:Y:S01]  /*162a0*/  IADD3 R6, P3, R0.reuse, R192, RZ ;  /* 0x000000c000067210 */ /* 0x042fe20007f7e0ff */
[C---:B------:R-:W-:Y:S01]  /*162b0*/  IMAD.X R147, R3.reuse, 0x1, R185, P5 ;  /* 0x0000000103937824 */ /* 0x040fe200028e06b9 */
[----:B------:R-:W5:Y:S03]  /*162c0*/  LDL R154, [R1+0x698] ;  /* 0x00069800019a7983 */ /* 0x000f660000100800 */
[----:B------:R-:W-:Y:S01]  /*162d0*/  IMAD.X R7, R3, 0x1, R187, P3 ;  /* 0x0000000103077824 */ /* 0x000fe200018e06bb */
[----:B------:R-:W5:Y:S01]  /*162e0*/  LDL R152, [R1+0x6a8] ;  /* 0x0006a80001987983 */ /* 0x000f620000100800 */
[----:B------:R-:W-:-:S03]  /*162f0*/  IADD3 R144, P3, R0, R186, RZ ;  /* 0x000000ba00907210 */ /* 0x000fc60007f7e0ff */
[----:B------:R1:W-:Y:S02]  /*16300*/  LDGSTS.E [R4+0xde00], [R6.64], P0 ;  /* 0x0de0000006047fae */ /* 0x0003e40008121844 */
[----:B--2---:R-:W-:Y:S02]  /*16310*/  IMAD.X R145, R3, 0x1, R183, P3 ;  /* 0x0000000103917824 */ /* 0x004fe400018e06b7 */
[----:B------:R2:W-:Y:S04]  /*16320*/  LDGSTS.E [R4+0xf800], [R146.64], P6 ;  /* 0x0f80000092047fae */ /* 0x0005e8000b121844 */
[----:B------:R3:W-:Y:S01]  /*16330*/  LDGSTS.E [R4+0xfa00], [R144.64], P6 ;  /* 0x0fa0000090047fae */ /* 0x0007e2000b121844 */
[----:B-1----:R-:W-:-:S03]  /*16340*/  IADD3 R6, P0, R0, R184, RZ ;  /* 0x000000b800067210 */ /* 0x002fc60007f1e0ff */
[----:B------:R-:W5:Y:S02]  /*16350*/  LDL R149, [R1+0x69c] ;  /* 0x00069c0001957983 */ /* 0x000f640000100800 */
[----:B------:R-:W-:Y:S02]  /*16360*/  IMAD.X R7, R3, 0x1, R180, P0 ;  /* 0x0000000103077824 */ /* 0x000fe400000e06b4 */
[----:B------:R-:W5:Y:S01]  /*16370*/  LDL R148, [R1+0x6b8] ;  /* 0x0006b80001947983 */ /* 0x000f620000100800 */
[----:B--2---:R-:W-:-:S03]  /*16380*/  IADD3 R146, P3, R0, R181, RZ ;  /* 0x000000b500927210 */ /* 0x004fc60007f7e0ff */
[----:B------:R1:W-:Y:S04]  /*16390*/  LDGSTS.E [R4+0xfc00], [R6.64], P6 ;  /* 0x0fc0000006047fae */ /* 0x0003e8000b121844 */
[----:B------:R-:W2:Y:S04]  /*163a0*/  LDL R190, [R1+0x6bc] ;  /* 0x0006bc0001be7983 */ /* 0x000ea80000100800 */
[----:B------:R-:W2:Y:S04]  /*163b0*/  LDL R187, [R1+0x6d8] ;  /* 0x0006d80001bb7983 */ /* 0x000ea80000100800 */
[----:B------:R-:W2:Y:S01]  /*163c0*/  LDL R191, [R1+0x6c8] ;  /* 0x0006c80001bf7983 */ /* 0x000ea20000100800 */
[----:B------:R-:W-:-:S03]  /*163d0*/  LOP3.LUT R198, R198, 0x60, RZ, 0xc0, !PT ;  /* 0x00000060c6c67812 */ /* 0x000fc600078ec0ff */
[----:B------:R-:W2:Y:S04]  /*163e0*/  LDL R186, [R1+0x6cc] ;  /* 0x0006cc0001ba7983 */ /* 0x000ea80000100800 */
[----:B------:R-:W2:Y:S01]  /*163f0*/  LDL R185, [R1+0x670] ;  /* 0x0006700001b97983 */ /* 0x000ea20000100800 */
[----:B------:R-:W-:-:S03]  /*16400*/  IMAD.SHL.U32 R199, R199, 0x4, RZ ;  /* 0x00000004c7c77824 */ /* 0x000fc600078e00ff */
[----:B------:R-:W2:Y:S04]  /*16410*/  LDL R184, [R1+0x680] ;  /* 0x0006800001b87983 */ /* 0x000ea80000100800 */
[----:B------:R-:W2:Y:S04]  /*16420*/  LDL R183, [R1+0x674] ;  /* 0x0006740001b77983 */ /* 0x000ea80000100800 */
[----:B------:R-:W2:Y:S04]  /*16430*/  LDL R181, [R1+0x690] ;  /* 0x0006900001b57983 */ /* 0x000ea80000100800 */
[----:B------:R-:W2:Y:S04]  /*16440*/  LDL R180, [R1+0x684] ;  /* 0x0006840001b47983 */ /* 0x000ea80000100800 */
[----:B------:R-:W2:Y:S01]  /*16450*/  LDL R153, [R1+0x6c4] ;  /* 0x0006c40001997983 */ /* 0x000ea20000100800 */
[----:B---3--:R-:W-:Y:S01]  /*16460*/  IADD3 R144, P0, R150, R175, RZ ;  /* 0x000000af96907210 */ /* 0x008fe20007f1e0ff */
[----:B----4-:R-:W-:-:S02]  /*16470*/  IMAD.X R147, R3, 0x1, R174, P3 ;  /* 0x0000000103937824 */ /* 0x010fc400018e06ae */
[----:B------:R-:W3:Y:S01]  /*16480*/  LDL R175, [R1+0x6a0] ;  /* 0x0006a00001af7983 */ /* 0x000ee20000100800 */
[----:B-----5:R-:W-:-:S03]  /*16490*/  IADD3.X R145, R252, R151, RZ, P0, !PT ;  /* 0x00000097fc917210 */ /* 0x020fc600007fe4ff */
[----:B------:R-:W4:Y:S04]  /*164a0*/  LDL R151, [R1+0x6ac] ;  /* 0x0006ac0001977983 */ /* 0x000f280000100800 */
[----:B------:R5:W-:Y:S01]  /*164b0*/  LDGSTS.E [R4+0xfe00], [R146.64], P6 ;  /* 0x0fe0000092047fae */ /* 0x000be2000b121844 */
[----:B-1----:R-:W-:-:S03]  /*164c0*/  IADD3 R6, P3, R150, R173, RZ ;  /* 0x000000ad96067210 */ /* 0x002fc60007f7e0ff */
[----:B------:R-:W3:Y:S01]  /*164d0*/  LDL R174, [R1+0x694] ;  /* 0x0006940001ae7983 */ /* 0x000ee20000100800 */
[----:B-----5:R-:W-:-:S03]  /*164e0*/  IADD3 R146, P0, R150, R172, RZ ;  /* 0x000000ac96927210 */ /* 0x020fc60007f1e0ff */
[----:B------:R-:W0:Y:S02]  /*164f0*/  LDGDEPBAR ;  /* 0x00000000000079af */ /* 0x000e240000000000 */
[C---:B------:R-:W-:Y:S01]  /*16500*/  IMAD.X R147, R252.reuse, 0x1, R5, P0 ;  /* 0x00000001fc937824 */ /* 0x040fe200000e0605 */
[----:B------:R-:W-:Y:S01]  /*16510*/  SHF.R.U32.HI R173, RZ, 0x1, R198 ;  /* 0x00000001ffad7819 */ /* 0x000fe200000116c6 */
[----:B------:R-:W5:Y:S03]  /*16520*/  LDL R5, [R1+0x6dc] ;  /* 0x0006dc0001057983 */ /* 0x000f660000100800 */
[----:B------:R-:W-:Y:S01]  /*16530*/  LOP3.LUT R173, R199, R173, RZ, 0x3c, !PT ;  /* 0x000000adc7ad7212 */ /* 0x000fe200078e3cff */
[----:B------:R-:W-:Y:S01]  /*16540*/  IMAD.X R7, R252, 0x1, R155, P3 ;  /* 0x00000001fc077824 */ /* 0x000fe200018e069b */
[----:B------:R-:W3:Y:S03]  /*16550*/  LDL R172, [R1+0x6a4] ;  /* 0x0006a40001ac7983 */ /* 0x000ee60000100800 */
[----:B------:R-:W-:Y:S01]  /*16560*/  IMAD R4, R182, 0x2000, R173 ;  /* 0x00002000b6047824 */ /* 0x000fe200078e02ad */
[----:B------:R-:W3:Y:S04]  /*16570*/  LDL R155, [R1+0x6b4] ;  /* 0x0006b400019b7983 */ /* 0x000ee80000100800 */
[----:B------:R-:W3:Y:S04]  /*16580*/  LDL R173, [R1+0x6b0] ;  /* 0x0006b00001ad7983 */ /* 0x000ee80000100800 */
[----:B------:R1:W-:Y:S04]  /*16590*/  LDGSTS.E [R4+0x40000], [R144.64], P4 ;  /* 0x4000000090047fae */ /* 0x0003e8000a121844 */
[----:B------:R1:W-:Y:S04]  /*165a0*/  LDGSTS.E [R4+0x40400], [R6.64], P4 ;  /* 0x4040000006047fae */ /* 0x0003e8000a121844 */
[----:B------:R1:W-:Y:S02]  /*165b0*/  LDGSTS.E [R4+0x40800], [R146.64], P4 ;  /* 0x4080000092047fae */ /* 0x0003e4000a121844 */
[----:B-1----:R-:W-:-:S02]  /*165c0*/  IADD3 R144, P3, R150, R154, RZ ;  /* 0x0000009a96907210 */ /* 0x002fc40007f7e0ff */
[----:B------:R-:W3:Y:S01]  /*165d0*/  LDL R154, [R1+0x6e0] ;  /* 0x0006e000019a7983 */ /* 0x000ee20000100800 */
[----:B------:R-:W-:Y:S02]  /*165e0*/  IADD3 R6, P0, R150, R152, RZ ;  /* 0x0000009896067210 */ /* 0x000fe40007f1e0ff */
[----:B------:R-:W-:Y:S01]  /*165f0*/  IMAD.X R145, R252, 0x1, R149, P3 ;  /* 0x00000001fc917824 */ /* 0x000fe200018e0695 */
[----:B------:R-:W3:Y:S01]  /*16600*/  LDL R152, [R1+0x6d4] ;  /* 0x0006d40001987983 */ /* 0x000ee20000100800 */
[----:B------:R-:W-:-:S03]  /*16610*/  IADD3 R146, P3, R150, R148, RZ ;  /* 0x0000009496927210 */ /* 0x000fc60007f7e0ff */
[----:B------:R-:W3:Y:S04]  /*16620*/  LDL R149, [R1+0x6c0] ;  /* 0x0006c00001957983 */ /* 0x000ee80000100800 */
[----:B------:R-:W3:Y:S01]  /*16630*/  LDL R148, [R1+0x6d0] ;  /* 0x0006d00001947983 */ /* 0x000ee20000100800 */
[----:B----4-:R-:W-:-:S03]  /*16640*/  IMAD.X R7, R252, 0x1, R151, P0 ;  /* 0x00000001fc077824 */ /* 0x010fc600000e0697 */
[----:B------:R-:W1:Y:S04]  /*16650*/  S2R R199, SR_TID.X ;  /* 0x0000000000c77919 */ /* 0x000e680000002100 */
[----:B------:R-:W4:Y:S01]  /*16660*/  LDL R151, [R1+0x6f4] ;  /* 0x0006f40001977983 */ /* 0x000f220000100800 */
[----:B--2---:R-:W-:-:S03]  /*16670*/  IMAD.X R147, R252, 0x1, R190, P3 ;  /* 0x00000001fc937824 */ /* 0x004fc600018e06be */
[----:B------:R2:W-:Y:S04]  /*16680*/  LDGSTS.E [R4+0x40c00], [R144.64], P4 ;  /* 0x40c0000090047fae */ /* 0x0005e8000a121844 */
[----:B------:R1:W-:Y:S04]  /*16690*/  LDGSTS.E [R4+0x41000], [R6.64], P4 ;  /* 0x4100000006047fae */ /* 0x0003e8000a121844 */
[----:B------:R2:W-:Y:S01]  /*166a0*/  LDGSTS.E [R4+0x41400], [R146.64], P4 ;  /* 0x4140000092047fae */ /* 0x0005e2000a121844 */
[----:B-1----:R-:W-:Y:S02]  /*166b0*/  IADD3 R6, P3, R150, R187, RZ ;  /* 0x000000bb96067210 */ /* 0x002fe40007f7e0ff */
[----:B------:R-:W-:-:S02]  /*166c0*/  LOP3.LUT R199, R199, 0x60, RZ, 0xc0, !PT ;  /* 0x00000060c7c77812 */ /* 0x000fc400078ec0ff */
[----:B-----5:R-:W-:Y:S02]  /*166d0*/  IADD3.X R7, R252, R5, RZ, P3, !PT ;  /* 0x00000005fc077210 */ /* 0x020fe40001ffe4ff */
[----:B------:R-:W-:Y:S02]  /*166e0*/  SHF.R.U32.HI R5, RZ, 0x1, R199 ;  /* 0x00000001ff057819 */ /* 0x000fe400000116c7 */
[----:B--2---:R-:W-:Y:S02]  /*166f0*/  IADD3 R144, P0, R150, R191, RZ ;  /* 0x000000bf96907210 */ /* 0x004fe40007f1e0ff */
[----:B------:R-:W-:-:S03]  /*16700*/  LOP3.LUT R5, R189, R5, RZ, 0x3c, !PT ;  /* 0x00000005bd057212 */ /* 0x000fc600078e3cff */
[----:B------:R-:W-:Y:S01]  /*16710*/  IMAD.X R145, R252, 0x1, R186, P0 ;  /* 0x00000001fc917824 */ /* 0x000fe200000e06ba */
[----:B------:R-:W-:Y:S02]  /*16720*/  IADD3 R146, P0, R150, R185, RZ ;  /* 0x000000b996927210 */ /* 0x000fe40007f1e0ff */
[----:B------:R-:W-:Y:S02]  /*16730*/  LOP3.LUT R5, R5, 0x40, RZ, 0x3c, !PT ;  /* 0x0000004005057812 */ /* 0x000fe400078e3cff */
[----:B------:R1:W-:Y:S01]  /*16740*/  LDGSTS.E [R4+0x41800], [R144.64], P4 ;  /* 0x4180000090047fae */ /* 0x0003e2000a121844 */
[----:B------:R-:W-:Y:S02]  /*16750*/  IMAD.X R147, R252, 0x1, R183, P0 ;  /* 0x00000001fc937824 */ /* 0x000fe400000e06b7 */
[----:B------:R-:W-:Y:S01]  /*16760*/  IMAD R5, R182, 0x2000, R5 ;  /* 0x00002000b6057824 */ /* 0x000fe200078e0205 */
[----:B------:R2:W-:Y:S04]  /*16770*/  LDGSTS.E [R4+0x41c00], [R6.64], P4 ;  /* 0x41c0000006047fae */ /* 0x0005e8000a121844 */
[----:B------:R3:W-:Y:S01]  /*16780*/  LDGSTS.E [R5+0x40200], [R146.64], P4 ;  /* 0x4020000092057fae */ /* 0x0007e2000a121844 */
[----:B-1----:R-:W-:-:S02]  /*16790*/  IADD3 R144, P3, R150, R184, RZ ;  /* 0x000000b896907210 */ /* 0x002fc40007f7e0ff */
[----:B--2---:R-:W-:-:S03]  /*167a0*/  IADD3 R6, P0, R150, R181, RZ ;  /* 0x000000b596067210 */ /* 0x004fc60007f1e0ff */
[----:B------:R-:W-:Y:S01]  /*167b0*/  IMAD.X R145, R252, 0x1, R180, P3 ;  /* 0x00000001fc917824 */ /* 0x000fe200018e06b4 */
[----:B---3--:R-:W-:Y:S01]  /*167c0*/  IADD3 R146, P3, R150, R175, RZ ;  /* 0x000000af96927210 */ /* 0x008fe20007f7e0ff */
[----:B------:R-:W-:-:S03]  /*167d0*/  IMAD.X R7, R252, 0x1, R174, P0 ;  /* 0x00000001fc077824 */ /* 0x000fc600000e06ae */
[----:B------:R1:W-:Y:S01]  /*167e0*/  LDGSTS.E [R5+0x40600], [R144.64], P4 ;  /* 0x4060000090057fae */ /* 0x0003e2000a121844 */
[----:B------:R-:W-:-:S03]  /*167f0*/  IMAD.X R147, R252, 0x1, R172, P3 ;  /* 0x00000001fc937824 */ /* 0x000fc600018e06ac */
[----:B------:R2:W-:Y:S04]  /*16800*/  LDGSTS.E [R5+0x40a00], [R6.64], P4 ;  /* 0x40a0000006057fae */ /* 0x0005e8000a121844 */
[----:B------:R3:W-:Y:S01]  /*16810*/  LDGSTS.E [R5+0x40e00], [R146.64], P4 ;  /* 0x40e0000092057fae */ /* 0x0007e2000a121844 */
[----:B-1----:R-:W-:-:S05]  /*16820*/  IADD3 R144, P0, R150, R173, RZ ;  /* 0x000000ad96907210 */ /* 0x002fca0007f1e0ff */
[----:B------:R-:W-:Y:S01]  /*16830*/  IMAD.X R145, R252, 0x1, R155, P0 ;  /* 0x00000001fc917824 */ /* 0x000fe200000e069b */
[C---:B---3--:R-:W-:Y:S01]  /*16840*/  IADD3 R146, P0, R150.reuse, R154, RZ ;  /* 0x0000009a96927210 */ /* 0x048fe20007f1e0ff */
[----:B------:R-:W-:Y:S01]  /*16850*/  IMAD.MOV.U32 R197, RZ, RZ, 0x1f ;  /* 0x0000001fffc57424 */ /* 0x000fe200078e00ff */
[C---:B--2---:R-:W-:Y:S02]  /*16860*/  IADD3 R6, P3, R150.reuse, R149, RZ ;  /* 0x0000009596067210 */ /* 0x044fe40007f7e0ff */
[----:B------:R-:W-:Y:S02]  /*16870*/  IADD3 R148, P5, R150, R148, RZ ;  /* 0x0000009496947210 */ /* 0x000fe40007fbe0ff */
[----:B------:R-:W-:Y:S01]  /*16880*/  IADD3 R188, R188, 0x1, RZ ;  /* 0x00000001bcbc7810 */ /* 0x000fe20007ffe0ff */
[----:B------:R-:W-:Y:S01]  /*16890*/  IMAD.MOV.U32 R199, RZ, RZ, c[0x0][0x188] ;  /* 0x00006200ffc77624 */ /* 0x000fe200078e00ff */
[----:B------:R-:W-:Y:S01]  /*168a0*/  IADD3 R197, R197, c[0x0][0x180], RZ ;  /* 0x00006000c5c57a10 */ /* 0x000fe20007ffe0ff */
[C---:B------:R-:W-:Y:S01]  /*168b0*/  IMAD.X R7, R252.reuse, 0x1, R153, P3 ;  /* 0x00000001fc077824 */ /* 0x040fe200018e0699 */
[----:B------:R-:W-:Y:S01]  /*168c0*/  IADD3.X R149, R252, R152, RZ, P5, !PT ;  /* 0x00000098fc957210 */ /* 0x000fe20002ffe4ff */
[----:B------:R-:W-:Y:S01]  /*168d0*/  IMAD.MOV.U32 R198, RZ, RZ, c[0x0][0x18c] ;  /* 0x00006300ffc67624 */ /* 0x000fe200078e00ff */
[----:B------:R-:W-:Y:S01]  /*168e0*/  SHF.R.S32.HI R152, RZ, 0x1f, R197 ;  /* 0x0000001fff987819 */ /* 0x000fe200000114c5 */
[----:B------:R1:W-:Y:S03]  /*168f0*/  LDGSTS.E [R5+0x41200], [R144.64], P4 ;  /* 0x4120000090057fae */ /* 0x0003e6000a121844 */
[----:B------:R-:W-:Y:S01]  /*16900*/  LEA.HI R152, R152, R197, RZ, 0x5 ;  /* 0x000000c598987211 */ /* 0x000fe200078f28ff */
[----:B------:R1:W-:Y:S03]  /*16910*/  LDGSTS.E [R5+0x41600], [R6.64], P4 ;  /* 0x4160000006057fae */ /* 0x0003e6000a121844 */
[----:B------:R-:W-:Y:S01]  /*16920*/  SHF.R.S32.HI R152, RZ, 0x5, R152 ;  /* 0x00000005ff987819 */ /* 0x000fe20000011498 */
[----:B------:R1:W-:Y:S01]  /*16930*/  LDGSTS.E [R5+0x41a00], [R148.64], P4 ;  /* 0x41a0000094057fae */ /* 0x0003e2000a121844 */
[----:B------:R-:W-:-:S04]  /*16940*/  SHF.L.U32 R198, R198, 0x5, RZ ;  /* 0x00000005c6c67819 */ /* 0x000fc800000006ff */
[----:B------:R-:W-:Y:S02]  /*16950*/  SHF.R.S32.HI R198, RZ, 0x1f, R198 ;  /* 0x0000001fffc67819 */ /* 0x000fe400000114c6 */
[----:B------:R-:W-:Y:S01]  /*16960*/  IADD3 R2, R2, -0x20, RZ ;  /* 0xffffffe002027810 */ /* 0x000fe20007ffe0ff */
[----:B----4-:R-:W-:Y:S02]  /*16970*/  IMAD.X R147, R252, 0x1, R151, P0 ;  /* 0x00000001fc937824 */ /* 0x010fe400000e0697 */
[----:B------:R-:W-:Y:S01]  /*16980*/  IMAD.MOV.U32 R151, RZ, RZ, c[0x0][0x18c] ;  /* 0x00006300ff977624 */ /* 0x000fe200078e00ff */
[----:B------:R-:W-:Y:S02]  /*16990*/  ISETP.NE.U32.AND P0, PT, R152, R188, PT ;  /* 0x000000bc9800720c */ /* 0x000fe40003f05070 */
[----:B------:R1:W-:Y:S01]  /*169a0*/  LDGSTS.E [R5+0x41e00], [R146.64], P4 ;  /* 0x41e0000092057fae */ /* 0x0003e2000a121844 */
[----:B------:R-:W-:-:S03]  /*169b0*/  IMAD.SHL.U32 R151, R151, 0x20, RZ ;  /* 0x0000002097977824 */ /* 0x000fc600078e00ff */
[----:B------:R-:W0:Y:S02]  /*169c0*/  LDGDEPBAR ;  /* 0x00000000000079af */ /* 0x000e240000000000 */
[----:B------:R-:W-:-:S05]  /*169d0*/  LEA R150, P3, R151, R150, 0x2 ;  /* 0x0000009697967211 */ /* 0x000fca00078610ff */
[----:B------:R2:W-:Y:S04]  /*169e0*/  STL [R1+0x248], R150 ;  /* 0x0002489601007387 */ /* 0x0005e80000100800 */
[----:B------:R1:W-:Y:S01]  /*169f0*/  STL [R1+0x260], R188 ;  /* 0x000260bc01007387 */ /* 0x0003e20000100800 */
[C---:B--2---:R-:W-:Y:S02]  /*16a00*/  IMAD.SHL.U32 R150, R199.reuse, 0x20, RZ ;  /* 0x00000020c7967824 */ /* 0x044fe400078e00ff */
[----:B------:R-:W-:Y:S01]  /*16a10*/  IMAD.SHL.U32 R199, R199, 0x20, RZ ;  /* 0x00000020c7c77824 */ /* 0x000fe200078e00ff */
[----:B------:R-:W-:-:S04]  /*16a20*/  SHF.L.U64.HI R151, R151, 0x2, R198 ;  /* 0x0000000297977819 */ /* 0x000fc800000102c6 */
[----:B------:R-:W-:Y:S02]  /*16a30*/  SHF.R.S32.HI R199, RZ, 0x1f, R199 ;  /* 0x0000001fffc77819 */ /* 0x000fe400000114c7 */
[C---:B------:R-:W-:Y:S02]  /*16a40*/  LEA R0, P4, R150.reuse, R0, 0x2 ;  /* 0x0000000096007211 */ /* 0x040fe400078810ff */
[----:B------:R-:W-:Y:S01]  /*16a50*/  SHF.L.U64.HI R150, R150, 0x2, R199 ;  /* 0x0000000296967819 */ /* 0x000fe200000102c7 */
[----:B------:R-:W-:-:S04]  /*16a60*/  IMAD.X R252, R252, 0x1, R151, P3 ;  /* 0x00000001fcfc7824 */ /* 0x000fc800018e0697 */
[----:B------:R-:W-:Y:S01]  /*16a70*/  IMAD.X R3, R3, 0x1, R150, P4 ;  /* 0x0000000103037824 */ /* 0x000fe200020e0696 */
[----:B-1----:R-:W-:Y:S01]  /*16a80*/  @!P0 CALL.REL.NOINC `(.L_x_0) ;  /* 0x0000001000008944 */ /* 0x002fe20003c00000 */
[----:B------:R-:W-:Y:S05]  /*16a90*/  BRA `(.L_x_1) ;  /* 0xffff87e000007947 */ /* 0x000fea000383ffff */
.L_x_0:
[----:B------:R-:W-:-:S04]  /*16aa0*/  NOP ;  /* 0x0000000000007918 */ /* 0x000fc80000000000 */
[----:B----4-:R-:W2:Y:S01]  /*16ab0*/  LDL.LU R3, [R1+0x26c] ;  /* 0x00026c0001037983 */ /* 0x010ea20000300800 */
[----:B------:R-:W-:-:S04]  /*16ac0*/  DEPBAR.LE SB0, 0x0 ;  /* 0x000080000000791a */ /* 0x000fc80000000000 */
[----:B------:R-:W1:Y:S01]  /*16ad0*/  S2R R149, SR_TID.X ;  /* 0x0000000000957919 */ /* 0x000e620000002100 */
[----:B------:R-:W-:Y:S02]  /*16ae0*/  IMAD.MOV.U32 R144, RZ, RZ, R212 ;  /* 0x000000ffff907224 */ /* 0x000fe400078e00d4 */
[----:B------:R-:W-:Y:S02]  /*16af0*/  IMAD.MOV.U32 R145, RZ, RZ, R213 ;  /* 0x000000ffff917224 */ /* 0x000fe400078e00d5 */
[----:B------:R-:W-:Y:S01]  /*16b00*/  IMAD.MOV.U32 R146, RZ, RZ, R208 ;  /* 0x000000ffff927224 */ /* 0x000fe200078e00d0 */
[----:B------:R-:W-:Y:S01]  /*16b10*/  MOV R208, R214 ;  /* 0x000000d600d07202 */ /* 0x000fe20000000f00 */
[----:B------:R-:W-:Y:S01]  /*16b20*/  IMAD.MOV.U32 R147, RZ, RZ, R209 ;  /* 0x000000ffff937224 */ /* 0x000fe200078e00d1 */
[----:B------:R-:W-:Y:S01]  /*16b30*/  BAR.SYNC.DEFER_BLOCKING 0x0 ;  /* 0x0000000000007b1d */ /* 0x000fe20000010000 */
[----:B------:R-:W-:Y:S02]  /*16b40*/  IMAD.MOV.U32 R209, RZ, RZ, R215 ;  /* 0x000000ffffd17224 */ /* 0x000fe400078e00d7 */
[----:B------:R-:W-:-:S02]  /*16b50*/  IMAD.MOV.U32 R4, RZ, RZ, R140 ;  /* 0x000000ffff047224 */ /* 0x000fc400078e008c */
[----:B------:R-:W-:Y:S02]  /*16b60*/  IMAD.MOV.U32 R5, RZ, RZ, R141 ;  /* 0x000000ffff057224 */ /* 0x000fe400078e008d */
[----:B------:R-:W-:Y:S02]  /*16b70*/  IMAD.MOV.U32 R6, RZ, RZ, R136 ;  /* 0x000000ffff067224 */ /* 0x000fe400078e0088 */
[----:B------:R-:W-:Y:S02]  /*16b80*/  IMAD.MOV.U32 R7, RZ, RZ, R137 ;  /* 0x000000ffff077224 */ /* 0x000fe400078e0089 */
[----:B------:R-:W-:Y:S02]  /*16b90*/  IMAD.MOV.U32 R136, RZ, RZ, R142 ;  /* 0x000000ffff887224 */ /* 0x000fe400078e008e */
[----:B------:R-:W-:Y:S01]  /*16ba0*/  IMAD.MOV.U32 R137, RZ, RZ, R143 ;  /* 0x000000ffff897224 */ /* 0x000fe200078e008f */
[C---:B-1----:R-:W-:Y:S02]  /*16bb0*/  SHF.L.U32 R189, R149.reuse, 0xa, RZ ;  /* 0x0000000a95bd7819 */ /* 0x042fe400000006ff */
[----:B------:R-:W-:-:S02]  /*16bc0*/  LOP3.LUT R148, R149, 0x7f, RZ, 0xc0, !PT ;  /* 0x0000007f95947812 */ /* 0x000fc400078ec0ff */
[----:B------:R-:W-:-:S05]  /*16bd0*/  LOP3.LUT R189, R189, 0x1800, RZ, 0xc0, !PT ;  /* 0x00001800bdbd7812 */ /* 0x000fca00078ec0ff */
[----:B------:R-:W-:-:S05]  /*16be0*/  IMAD R189, R148, 0x10, R189 ;  /* 0x0000001094bd7824 */ /* 0x000fca00078e02bd */
[C---:B------:R-:W-:Y:S02]  /*16bf0*/  LOP3.LUT R188, R189.reuse, 0x20, RZ, 0x3c, !PT ;  /* 0x00000020bdbc7812 */ /* 0x040fe400078e3cff */
[C---:B------:R-:W-:Y:S02]  /*16c00*/  LOP3.LUT R2, R189.reuse, 0x40, RZ, 0x3c, !PT ;  /* 0x00000040bd027812 */ /* 0x040fe400078e3cff */
[----:B-----5:R-:W-:Y:S01]  /*16c10*/  LOP3.LUT R252, R189, 0x60, RZ, 0x3c, !PT ;  /* 0x00000060bdfc7812 */ /* 0x020fe200078e3cff */
[----:B--2---:R-:W-:Y:S04]  /*16c20*/  STS.128 [R3], R144 ;  /* 0x0000009003007388 */ /* 0x004fe80000000c00 */
[----:B------:R-:W-:Y:S04]  /*16c30*/  STS.128 [R3+0x80], R208 ;  /* 0x000080d003007388 */ /* 0x000fe80000000c00 */
[----:B------:R1:W-:Y:S04]  /*16c40*/  STS.128 [R3+0x400], R4 ;  /* 0x0004000403007388 */ /* 0x0003e80000000c00 */
[----:B------:R-:W-:Y:S04]  /*16c50*/  STS.128 [R3+0x480], R136 ;  /* 0x0004808803007388 */ /* 0x000fe80000000c00 */
[----:B------:R-:W-:Y:S01]  /*16c60*/  BAR.SYNC.DEFER_BLOCKING 0x0 ;  /* 0x0000000000007b1d */ /* 0x000fe20000010000 */
[----:B-1----:R-:W-:-:S02]  /*16c70*/  IMAD.MOV.U32 R6, RZ, RZ, R124 ;  /* 0x000000ffff067224 */ /* 0x002fc400078e007c */
[----:B------:R-:W-:Y:S02]  /*16c80*/  IMAD.MOV.U32 R7, RZ, RZ, R125 ;  /* 0x000000ffff077224 */ /* 0x000fe400078e007d */
[----:B------:R-:W-:Y:S02]  /*16c90*/  IMAD.MOV.U32 R124, RZ, RZ, R130 ;  /* 0x000000ffff7c7224 */ /* 0x000fe400078e0082 */
[----:B------:R-:W-:Y:S02]  /*16ca0*/  IMAD.MOV.U32 R125, RZ, RZ, R131 ;  /* 0x000000ffff7d7224 */ /* 0x000fe400078e0083 */
[----:B------:R-:W-:Y:S01]  /*16cb0*/  IMAD.MOV.U32 R4, RZ, RZ, R128 ;  /* 0x000000ffff047224 */ /* 0x000fe200078e0080 */
[----:B------:R-:W-:Y:S01]  /*16cc0*/  MOV R128, R112 ;  /* 0x0000007000807202 */ /* 0x000fe20000000f00 */
[----:B------:R-:W-:Y:S02]  /*16cd0*/  IMAD.MOV.U32 R5, RZ, RZ, R129 ;  /* 0x000000ffff057224 */ /* 0x000fe400078e0081 */
[----:B------:R-:W-:-:S02]  /*16ce0*/  IMAD.MOV.U32 R130, RZ, RZ, R108 ;  /* 0x000000ffff827224 */ /* 0x000fc400078e006c */
[----:B------:R-:W-:Y:S01]  /*16cf0*/  IMAD.MOV.U32 R131, RZ, RZ, R109 ;  /* 0x000000ffff837224 */ /* 0x000fe200078e006d */
[----:B------:R-:W1:Y:S01]  /*16d00*/  LDS.128 R140, [R189] ;  /* 0x00000000bd8c7984 */ /* 0x000e620000000c00 */
[----:B------:R-:W-:Y:S02]  /*16d10*/  IMAD.MOV.U32 R129, RZ, RZ, R113 ;  /* 0x000000ffff817224 */ /* 0x000fe400078e0071 */
[----:B------:R-:W-:Y:S01]  /*16d20*/  IMAD.MOV.U32 R108, RZ, RZ, R114 ;  /* 0x000000ffff6c7224 */ /* 0x000fe200078e0072 */
[----:B------:R-:W-:Y:S01]  /*16d30*/  LDS.128 R136, [R2] ;  /* 0x0000000002887984 */ /* 0x000fe20000000c00 */
[----:B------:R-:W-:-:S03]  /*16d40*/  IMAD.MOV.U32 R109, RZ, RZ, R115 ;  /* 0x000000ffff6d7224 */ /* 0x000fc600078e0073 */
[----:B------:R-:W-:Y:S04]  /*16d50*/  LDS.128 R112, [R252] ;  /* 0x00000000fc707984 */ /* 0x000fe80000000c00 */
[----:B-1----:R-:W-:Y:S01]  /*16d60*/  STL [R1+0xc4], R141 ;  /* 0x0000c48d01007387 */ /* 0x002fe20000100800 */
[----:B------:R-:W-:-:S03]  /*16d70*/  IMAD.MOV.U32 R0, RZ, RZ, R140 ;  /* 0x000000ffff007224 */ /* 0x000fc600078e008c */
[----:B------:R-:W-:Y:S04]  /*16d80*/  STL.64 [R1+0xc8], R142 ;  /* 0x0000c88e01007387 */ /* 0x000fe80000100a00 */
[----:B------:R-:W1:Y:S04]  /*16d90*/  LDS.128 R140, [R188] ;  /* 0x00000000bc8c7984 */ /* 0x000e680000000c00 */
[----:B------:R-:W-:Y:S06]  /*16da0*/  BAR.SYNC.DEFER_BLOCKING 0x0 ;  /* 0x0000000000007b1d */ /* 0x000fec0000010000 */
[----:B------:R2:W-:Y:S04]  /*16db0*/  STS.128 [R3], R4 ;  /* 0x0000000403007388 */ /* 0x0005e80000000c00 */
[----:B------:R-:W-:Y:S04]  /*16dc0*/  STS.128 [R3+0x80], R124 ;  /* 0x0000807c03007388 */ /* 0x000fe80000000c00 */
[----:B------:R-:W-:Y:S04]  /*16dd0*/  STS.128 [R3+0x400], R128 ;  /* 0x0004008003007388 */ /* 0x000fe80000000c00 */
[----:B------:R-:W-:Y:S04]  /*16de0*/  STS.128 [R3+0x480], R108 ;  /* 0x0004806c03007388 */ /* 0x000fe80000000c00 */
[----:B------:R-:W-:Y:S01]  /*16df0*/  BAR.SYNC.DEFER_BLOCKING 0x0 ;  /* 0x0000000000007b1d */ /* 0x000fe20000010000 */
[----:B--2---:R-:W-:Y:S01]  /*16e00*/  IMAD.MOV.U32 R6, RZ, RZ, R84 ;  /* 0x000000ffff067224 */ /* 0x004fe200078e0054 */
[----:B------:R-:W-:Y:S01]  /*16e10*/  MOV R5, R89 ;  /* 0x0000005900057202 */ /* 0x000fe20000000f00 */
[----:B------:R-:W-:-:S02]  /*16e20*/  IMAD.MOV.U32 R7, RZ, RZ, R85 ;  /* 0x000000ffff077224 */ /* 0x000fc400078e0055 */
[----:B------:R-:W-:Y:S01]  /*16e30*/  IMAD.MOV.U32 R84, RZ, RZ, R90 ;  /* 0x000000ffff547224 */ /* 0x000fe200078e005a */
[----:B-1----:R-:W-:Y:S01]  /*16e40*/  STL.64 [R1+0xb0], R140 ;  /* 0x0000b08c01007387 */ /* 0x002fe20000100a00 */
[----:B------:R-:W-:Y:S01]  /*16e50*/  IMAD.MOV.U32 R85, RZ, RZ, R91 ;  /* 0x000000ffff557224 */ /* 0x000fe200078e005b */
[----:B------:R-:W-:Y:S01]  /*16e60*/  MOV R91, R61 ;  /* 0x0000003d005b7202 */ /* 0x000fe20000000f00 */
[----:B------:R-:W-:Y:S01]  /*16e70*/  IMAD.MOV.U32 R4, RZ, RZ, R88 ;  /* 0x000000ffff047224 */ /* 0x000fe200078e0058 */
[----:B------:R-:W-:Y:S01]  /*16e80*/  STL.64 [R1+0xb8], R142 ;  /* 0x0000b88e01007387 */ /* 0x000fe20000100a00 */
[----:B------:R-:W-:Y:S02]  /*16e90*/  IMAD.MOV.U32 R90, RZ, RZ, R60 ;  /* 0x000000ffff5a7224 */ /* 0x000fe400078e003c */
[----:B------:R-:W-:Y:S01]  /*16ea0*/  IMAD.MOV.U32 R88, RZ, RZ, R64 ;  /* 0x000000ffff587224 */ /* 0x000fe200078e0040 */
[----:B------:R-:W-:Y:S01]  /*16eb0*/  STL.64 [R1+0xa0], R136 ;  /* 0x0000a08801007387 */ /* 0x000fe20000100a00 */
[----:B------:R-:W-:-:S02]  /*16ec0*/  IMAD.MOV.U32 R89, RZ, RZ, R65 ;  /* 0x000000ffff597224 */ /* 0x000fc400078e0041 */
[----:B------:R-:W-:Y:S01]  /*16ed0*/  IMAD.MOV.U32 R60, RZ, RZ, R66 ;  /* 0x000000ffff3c7224 */ /* 0x000fe200078e0042 */
[----:B------:R-:W-:Y:S01]  /*16ee0*/  STL.64 [R1+0xa8], R138 ;  /* 0x0000a88a01007387 */ /* 0x000fe20000100a00 */
[----:B------:R-:W-:-:S03]  /*16ef0*/  IMAD.MOV.U32 R61, RZ, RZ, R67 ;  /* 0x000000ffff3d7224 */ /* 0x000fc600078e0043 */
[----:B------:R-:W-:Y:S04]  /*16f00*/  STL.64 [R1+0x80], R112 ;  /* 0x0000807001007387 */ /* 0x000fe80000100a00 */
[----:B------:R-:W1:Y:S04]  /*16f10*/  LDS.128 R108, [R189] ;  /* 0x00000000bd6c7984 */ /* 0x000e680000000c00 */
[----:B------:R-:W2:Y:S04]  /*16f20*/  LDS.128 R64, [R188] ;  /* 0x00000000bc407984 */ /* 0x000ea80000000c00 */
[----:B------:R-:W-:Y:S04]  /*16f30*/  LDS.128 R244, [R2] ;  /* 0x0000000002f47984 */ /* 0x000fe80000000c00 */
[----:B------:R-:W-:Y:S04]  /*16f40*/  LDS.128 R224, [R252] ;  /* 0x00000000fce07984 */ /* 0x000fe80000000c00 */
[----:B------:R-:W-:Y:S06]  /*16f50*/  BAR.SYNC.DEFER_BLOCKING 0x0 ;  /* 0x0000000000007b1d */ /* 0x000fec0000010000 */
[----:B------:R-:W-:Y:S04]  /*16f60*/  STL.64 [R1+0x88], R114 ;  /* 0x0000887201007387 */ /* 0x000fe80000100a00 */
[----:B------:R3:W-:Y:S04]  /*16f70*/  STS.128 [R3], R4 ;  /* 0x0000000403007388 */ /* 0x0007e80000000c00 */
[----:B------:R4:W-:Y:S04]  /*16f80*/  STS.128 [R3+0x80], R84 ;  /* 0x0000805403007388 */ /* 0x0009e80000000c00 */
[----:B------:R-:W-:Y:S04]  /*16f90*/  STS.128 [R3+0x400], R88 ;  /* 0x0004005803007388 */ /* 0x000fe80000000c00 */
[----:B------:R-:W-:Y:S04]  /*16fa0*/  STS.128 [R3+0x480], R60 ;  /* 0x0004803c03007388 */ /* 0x000fe80000000c00 */
[----:B------:R-:W-:Y:S01]  /*16fb0*/  BAR.SYNC.DEFER_BLOCKING 0x0 ;  /* 0x0000000000007b1d */ /* 0x000fe20000010000 */
[----:B---3--:R-:W-:-:S02]  /*16fc0*/  IMAD.MOV.U32 R6, RZ, RZ, R36 ;  /* 0x000000ffff067224 */ /* 0x008fc400078e0024 */
[----:B------:R-:W-:Y:S01]  /*16fd0*/  IMAD.MOV.U32 R7, RZ, RZ, R37 ;  /* 0x000000ffff077224 */ /* 0x000fe200078e0025 */
[----:B------:R-:W-:Y:S01]  /*16fe0*/  MOV R37, R43 ;  /* 0x0000002b00257202 */ /* 0x000fe20000000f00 */
[----:B------:R-:W-:Y:S01]  /*16ff0*/  IMAD.MOV.U32 R4, RZ, RZ, R40 ;  /* 0x000000ffff047224 */ /* 0x000fe200078e0028 */
[----:B-1----:R-:W-:Y:S01]  /*17000*/  STL.64 [R1+0x30], R108 ;  /* 0x0000306c01007387 */ /* 0x002fe20000100a00 */
[----:B------:R-:W-:Y:S01]  /*17010*/  IMAD.MOV.U32 R5, RZ, RZ, R41 ;  /* 0x000000ffff057224 */ /* 0x000fe200078e0029 */
[----:B----4-:R-:W-:Y:S01]  /*17020*/  MOV R87, R15 ;  /* 0x0000000f00577202 */ /* 0x010fe20000000f00 */
[----:B------:R-:W-:Y:S01]  /*17030*/  IMAD.MOV.U32 R36, RZ, RZ, R42 ;  /* 0x000000ffff247224 */ /* 0x000fe200078e002a */
[----:B------:R-:W-:Y:S01]  /*17040*/  STL.64 [R1+0x38], R110 ;  /* 0x0000386e01007387 */ /* 0x000fe20000100a00 */
[----:B------:R-:W-:Y:S02]  /*17050*/  IMAD.MOV.U32 R40, RZ, RZ, R16 ;  /* 0x000000ffff287224 */ /* 0x000fe400078e0010 */
[----:B------:R-:W-:Y:S01]  /*17060*/  IMAD.MOV.U32 R41, RZ, RZ, R17 ;  /* 0x000000ffff297224 */ /* 0x000fe200078e0011 */
[----:B--2---:R-:W-:Y:S01]  /*17070*/  STL.64 [R1+0x20], R64 ;  /* 0x0000204001007387 */ /* 0x004fe20000100a00 */
[----:B------:R-:W-:-:S02]  /*17080*/  IMAD.MOV.U32 R42, RZ, RZ, R12 ;  /* 0x000000ffff2a7224 */ /* 0x000fc400078e000c */
[----:B------:R-:W-:Y:S01]  /*17090*/  IMAD.MOV.U32 R43, RZ, RZ, R13 ;  /* 0x000000ffff2b7224 */ /* 0x000fe200078e000d */
[----:B------:R-:W-:Y:S01]  /*170a0*/  STL.64 [R1+0x28], R66 ;  /* 0x0000284201007387 */ /* 0x000fe20000100a00 */
[----:B------:R-:W-:Y:S02]  /*170b0*/  IMAD.MOV.U32 R84, RZ, RZ, R18 ;  /* 0x000000ffff547224 */ /* 0x000fe400078e0012 */
[----:B------:R-:W-:Y:S02]  /*170c0*/  IMAD.MOV.U32 R85, RZ, RZ, R19 ;  /* 0x000000ffff557224 */ /* 0x000fe400078e0013 */
[----:B------:R-:W-:Y:S01]  /*170d0*/  IMAD.MOV.U32 R86, RZ, RZ, R14 ;  /* 0x000000ffff567224 */ /* 0x000fe200078e000e */
[----:B------:R-:W-:Y:S04]  /*170e0*/  LDS.128 R64, [R188] ;  /* 0x00000000bc407984 */ /* 0x000fe80000000c00 */
[----:B------:R-:W1:Y:S04]  /*170f0*/  LDS.128 R12, [R189] ;  /* 0x00000000bd0c7984 */ /* 0x000e680000000c00 */
[----:B------:R-:W-:Y:S04]  /*17100*/  LDS.128 R60, [R2] ;  /* 0x00000000023c7984 */ /* 0x000fe80000000c00 */
[----:B------:R-:W-:Y:S04]  /*17110*/  LDS.128 R16, [R252] ;  /* 0x00000000fc107984 */ /* 0x000fe80000000c00 */
[----:B------:R-:W-:Y:S06]  /*17120*/  BAR.SYNC.DEFER_BLOCKING 0x0 ;  /* 0x0000000000007b1d */ /* 0x000fec0000010000 */
[----:B------:R2:W-:Y:S04]  /*17130*/  STS.128 [R3], R4 ;  /* 0x0000000403007388 */ /* 0x0005e80000000c00 */
[----:B------:R3:W-:Y:S04]  /*17140*/  STS.128 [R3+0x80], R36 ;  /* 0x0000802403007388 */ /* 0x0007e80000000c00 */
[----:B------:R4:W-:Y:S04]  /*17150*/  STS.128 [R3+0x400], R40 ;  /* 0x0004002803007388 */ /* 0x0009e80000000c00 */
[----:B------:R-:W-:Y:S04]  /*17160*/  STS.128 [R3+0x480], R84 ;  /* 0x0004805403007388 */ /* 0x000fe80000000c00 */
[----:B--2---:R-:W2:Y:S01]  /*17170*/  LDL.LU R6, [R1+0x90] ;  /* 0x0000900001067983 */ /* 0x004ea20000300800 */
[----:B------:R-:W-:-:S02]  /*17180*/  IMAD.MOV.U32 R4, RZ, RZ, R248 ;  /* 0x000000ffff047224 */ /* 0x000fc400078e00f8 */
[----:B------:R-:W-:Y:S01]  /*17190*/  IMAD.MOV.U32 R5, RZ, RZ, R249 ;  /* 0x000000ffff057224 */ /* 0x000fe200078e00f9 */
[----:B------:R-:W2:Y:S04]  /*171a0*/  LDL.LU R7, [R1+0x94] ;  /* 0x0000940001077983 */ /* 0x000ea80000300800 */
[----:B---3--:R-:W3:Y:S04]  /*171b0*/  LDL.LU R38, [R1+0x98] ;  /* 0x0000980001267983 */ /* 0x008ee80000300800 */
[----:B------:R-:W3:Y:S04]  /*171c0*/  LDL.LU R39, [R1+0x9c] ;  /* 0x00009c0001277983 */ /* 0x000ee80000300800 */
[----:B------:R-:W-:Y:S01]  /*171d0*/  BAR.SYNC.DEFER_BLOCKING 0x0 ;  /* 0x0000000000007b1d */ /* 0x000fe20000010000 */
[----:B------:R-:W-:Y:S01]  /*171e0*/  IMAD.MOV.U32 R36, RZ, RZ, R250 ;  /* 0x000000ffff247224 */ /* 0x000fe200078e00fa */
[----:B----4-:R-:W-:Y:S01]  /*171f0*/  MOV R43, R221 ;  /* 0x000000dd002b7202 */ /* 0x010fe20000000f00 */
[----:B------:R-:W-:-:S03]  /*17200*/  IMAD.MOV.U32 R37, RZ, RZ, R251 ;  /* 0x000000ffff257224 */ /* 0x000fc600078e00fb */
[----:B------:R-:W4:Y:S04]  /*17210*/  LDS.128 R84, [R189] ;  /* 0x00000000bd547984 */ /* 0x000f280000000c00 */
[----:B------:R-:W1:Y:S04]  /*17220*/  LDS.128 R112, [R188] ;  /* 0x00000000bc707984 */ /* 0x000e680000000c00 */
[----:B------:R-:W1:Y:S04]  /*17230*/  LDS.128 R108, [R2] ;  /* 0x00000000026c7984 */ /* 0x000e680000000c00 */
[----:B------:R-:W1:Y:S04]  /*17240*/  LDS.128 R88, [R252] ;  /* 0x00000000fc587984 */ /* 0x000e680000000c00 */
[----:B------:R-:W-:Y:S01]  /*17250*/  BAR.SYNC.DEFER_BLOCKING 0x0 ;  /* 0x0000000000007b1d */ /* 0x000fe20000010000 */
[----:B------:R-:W-:-:S02]  /*17260*/  IMAD.MOV.U32 R40, RZ, RZ, R132 ;  /* 0x000000ffff287224 */ /* 0x000fc400078e0084 */
        /* <DEDUP_REMOVED lines=8> */
[----:B--2---:R2:W-:Y:S04]  /*172f0*/  STS.128 [R3], R4 ;  /* 0x0000000403007388 */ /* 0x0045e80000000c00 */
[----:B---3--:R3:W-:Y:S04]  /*17300*/  STS.128 [R3+0x80], R36 ;  /* 0x0000802403007388 */ /* 0x0087e80000000c00 */
[----:B------:R-:W-:Y:S04]  /*17310*/  STS.128 [R3+0x400], R40 ;  /* 0x0004002803007388 */ /* 0x000fe80000000c00 */
[----:B------:R-:W-:Y:S04]  /*17320*/  STS.128 [R3+0x480], R220 ;  /* 0x000480dc03007388 */ /* 0x000fe80000000c00 */
[----:B------:R-:W-:Y:S01]  /*17330*/  BAR.SYNC.DEFER_BLOCKING 0x0 ;  /* 0x0000000000007b1d */ /* 0x000fe20000010000 */
[----:B--2---:R-:W-:-:S02]  /*17340*/  IMAD.MOV.U32 R6, RZ, RZ, R116 ;  /* 0x000000ffff067224 */ /* 0x004fc400078e0074 */
[----:B------:R-:W-:Y:S01]  /*17350*/  IMAD.MOV.U32 R7, RZ, RZ, R117 ;  /* 0x000000ffff077224 */ /* 0x000fe200078e0075 */
[----:B------:R-:W-:Y:S01]  /*17360*/  MOV R117, R123 ;  /* 0x0000007b00757202 */ /* 0x000fe20000000f00 */
[----:B------:R-:W-:Y:S02]  /*17370*/  IMAD.MOV.U32 R4, RZ, RZ, R120 ;  /* 0x000000ffff047224 */ /* 0x000fe400078e0078 */
[----:B------:R-:W-:Y:S02]  /*17380*/  IMAD.MOV.U32 R5, RZ, RZ, R121 ;  /* 0x000000ffff057224 */ /* 0x000fe400078e0079 */
[----:B------:R-:W-:Y:S02]  /*17390*/  IMAD.MOV.U32 R116, RZ, RZ, R122 ;  /* 0x000000ffff747224 */ /* 0x000fe400078e007a */
[----:B---3--:R-:W-:Y:S02]  /*173a0*/  IMAD.MOV.U32 R36, RZ, RZ, R104 ;  /* 0x000000ffff247224 */ /* 0x008fe400078e0068 */
[----:B------:R-:W-:-:S02]  /*173b0*/  IMAD.MOV.U32 R37, RZ, RZ, R105 ;  /* 0x000000ffff257224 */ /* 0x000fc400078e0069 */
[----:B------:R-:W-:Y:S02]  /*173c0*/  IMAD.MOV.U32 R38, RZ, RZ, R100 ;  /* 0x000000ffff267224 */ /* 0x000fe400078e0064 */
[----:B------:R-:W-:Y:S01]  /*173d0*/  IMAD.MOV.U32 R39, RZ, RZ, R101 ;  /* 0x000000ffff277224 */ /* 0x000fe200078e0065 */
[----:B------:R-:W2:Y:S04]  /*173e0*/  LDS.128 R120, [R189] ;  /* 0x00000000bd787984 */ /* 0x000ea80000000c00 */
[----:B------:R-:W-:Y:S04]  /*173f0*/  LDS.128 R104, [R188] ;  /* 0x00000000bc687984 */ /* 0x000fe80000000c00 */
[----:B------:R-:W-:Y:S04]  /*17400*/  LDS.128 R100, [R2] ;  /* 0x0000000002647984 */ /* 0x000fe80000000c00 */
[----:B------:R-:W-:Y:S04]  /*17410*/  LDS.128 R40, [R252] ;  /* 0x00000000fc287984 */ /* 0x000fe80000000c00 */
[----:B------:R-:W-:Y:S06]  /*17420*/  BAR.SYNC.DEFER_BLOCKING 0x0 ;  /* 0x0000000000007b1d */ /* 0x000fec0000010000 */
[----:B------:R3:W-:Y:S04]  /*17430*/  STS.128 [R3], R4 ;  /* 0x0000000403007388 */ /* 0x0007e80000000c00 */
[----:B------:R-:W-:Y:S04]  /*17440*/  STS.128 [R3+0x80], R116 ;  /* 0x0000807403007388 */ /* 0x000fe80000000c00 */
[----:B------:R1:W-:Y:S04]  /*17450*/  STS.128 [R3+0x400], R36 ;  /* 0x0004002403007388 */ /* 0x0003e80000000c00 */
[----:B------:R2:W-:Y:S04]  /*17460*/  STS.128 [R3+0x480], R124 ;  /* 0x0004807c03007388 */ /* 0x0005e80000000c00 */
[----:B------:R-:W-:Y:S01]  /*17470*/  BAR.SYNC.DEFER_BLOCKING 0x0 ;  /* 0x0000000000007b1d */ /* 0x000fe20000010000 */
[----:B---3--:R-:W-:-:S02]  /*17480*/  IMAD.MOV.U32 R6, RZ, RZ, R76 ;  /* 0x000000ffff067224 */ /* 0x008fc400078e004c */
[----:B------:R-:W-:Y:S02]  /*17490*/  IMAD.MOV.U32 R7, RZ, RZ, R77 ;  /* 0x000000ffff077224 */ /* 0x000fe400078e004d */
[----:B------:R-:W-:Y:S02]  /*174a0*/  IMAD.MOV.U32 R4, RZ, RZ, R80 ;  /* 0x000000ffff047224 */ /* 0x000fe400078e0050 */
[----:B------:R-:W-:Y:S01]  /*174b0*/  IMAD.MOV.U32 R5, RZ, RZ, R81 ;  /* 0x000000ffff057224 */ /* 0x000fe200078e0051 */
[----:B-1----:R-:W-:Y:S01]  /*174c0*/  MOV R37, R57 ;  /* 0x0000003900257202 */ /* 0x002fe20000000f00 */
[----:B------:R-:W-:Y:S02]  /*174d0*/  IMAD.MOV.U32 R76, RZ, RZ, R82 ;  /* 0x000000ffff4c7224 */ /* 0x000fe400078e0052 */
[----:B------:R-:W-:Y:S02]  /*174e0*/  IMAD.MOV.U32 R77, RZ, RZ, R83 ;  /* 0x000000ffff4d7224 */ /* 0x000fe400078e0053 */
[----:B------:R-:W-:-:S02]  /*174f0*/  IMAD.MOV.U32 R36, RZ, RZ, R56 ;  /* 0x000000ffff247224 */ /* 0x000fc400078e0038 */
[----:B------:R-:W-:Y:S02]  /*17500*/  IMAD.MOV.U32 R38, RZ, RZ, R52 ;  /* 0x000000ffff267224 */ /* 0x000fe400078e0034 */
[----:B------:R-:W-:Y:S02]  /*17510*/  IMAD.MOV.U32 R39, RZ, RZ, R53 ;  /* 0x000000ffff277224 */ /* 0x000fe400078e0035 */
[----:B--2---:R-:W-:Y:S02]  /*17520*/  IMAD.MOV.U32 R124, RZ, RZ, R58 ;  /* 0x000000ffff7c7224 */ /* 0x004fe400078e003a */
[----:B------:R-:W-:Y:S02]  /*17530*/  IMAD.MOV.U32 R125, RZ, RZ, R59 ;  /* 0x000000ffff7d7224 */ /* 0x000fe400078e003b */
[----:B------:R-:W-:Y:S01]  /*17540*/  IMAD.MOV.U32 R126, RZ, RZ, R54 ;  /* 0x000000ffff7e7224 */ /* 0x000fe200078e0036 */
[----:B------:R-:W1:Y:S01]  /*17550*/  LDS.128 R116, [R189] ;  /* 0x00000000bd747984 */ /* 0x000e620000000c00 */
[----:B------:R-:W-:-:S03]  /*17560*/  IMAD.MOV.U32 R127, RZ, RZ, R55 ;  /* 0x000000ffff7f7224 */ /* 0x000fc600078e0037 */
[----:B------:R-:W-:Y:S04]  /*17570*/  LDS.128 R80, [R188] ;  /* 0x00000000bc507984 */ /* 0x000fe80000000c00 */
[----:B------:R-:W-:Y:S04]  /*17580*/  LDS.128 R56, [R2] ;  /* 0x0000000002387984 */ /* 0x000fe80000000c00 */
[----:B------:R-:W-:Y:S04]  /*17590*/  LDS.128 R52, [R252] ;  /* 0x00000000fc347984 */ /* 0x000fe80000000c00 */
[----:B------:R-:W-:Y:S06]  /*175a0*/  BAR.SYNC.DEFER_BLOCKING 0x0 ;  /* 0x0000000000007b1d */ /* 0x000fec0000010000 */
[----:B------:R2:W-:Y:S04]  /*175b0*/  STS.128 [R3], R4 ;  /* 0x0000000403007388 */ /* 0x0005e80000000c00 */
[----:B------:R-:W-:Y:S04]  /*175c0*/  STS.128 [R3+0x80], R76 ;  /* 0x0000804c03007388 */ /* 0x000fe80000000c00 */
[----:B------:R-:W-:Y:S04]  /*175d0*/  STS.128 [R3+0x400], R36 ;  /* 0x0004002403007388 */ /* 0x000fe80000000c00 */
[----:B------:R-:W-:Y:S04]  /*175e0*/  STS.128 [R3+0x480], R124 ;  /* 0x0004807c03007388 */ /* 0x000fe80000000c00 */
[----:B------:R-:W-:Y:S01]  /*175f0*/  BAR.SYNC.DEFER_BLOCKING 0x0 ;  /* 0x0000000000007b1d */ /* 0x000fe20000010000 */
[----:B--2---:R-:W-:-:S02]  /*17600*/  IMAD.MOV.U32 R6, RZ, RZ, R28 ;  /* 0x000000ffff067224 */ /* 0x004fc400078e001c */
[----:B------:R-:W-:Y:S01]  /*17610*/  IMAD.MOV.U32 R7, RZ, RZ, R29 ;  /* 0x000000ffff077224 */ /* 0x000fe200078e001d */
[----:B------:R-:W-:Y:S01]  /*17620*/  MOV R5, R33 ;  /* 0x0000002100057202 */ /* 0x000fe20000000f00 */
[----:B------:R-:W-:Y:S02]  /*17630*/  IMAD.MOV.U32 R28, RZ, RZ, R34 ;  /* 0x000000ffff1c7224 */ /* 0x000fe400078e0022 */
[----:B------:R-:W-:Y:S01]  /*17640*/  IMAD.MOV.U32 R29, RZ, RZ, R35 ;  /* 0x000000ffff1d7224 */ /* 0x000fe200078e0023 */
[----:B------:R-:W-:Y:S01]  /*17650*/  MOV R35, R157 ;  /* 0x0000009d00237202 */ /* 0x000fe20000000f00 */
[----:B------:R-:W-:Y:S02]  /*17660*/  IMAD.MOV.U32 R4, RZ, RZ, R32 ;  /* 0x000000ffff047224 */ /* 0x000fe400078e0020 */
[----:B------:R-:W-:Y:S02]  /*17670*/  IMAD.MOV.U32 R34, RZ, RZ, R156 ;  /* 0x000000ffff227224 */ /* 0x000fe400078e009c */
[----:B------:R-:W-:-:S02]  /*17680*/  IMAD.MOV.U32 R32, RZ, RZ, R8 ;  /* 0x000000ffff207224 */ /* 0x000fc400078e0008 */
[----:B------:R-:W-:Y:S02]  /*17690*/  IMAD.MOV.U32 R33, RZ, RZ, R9 ;  /* 0x000000ffff217224 */ /* 0x000fe400078e0009 */
        /* <DEDUP_REMOVED lines=8> */
[----:B------:R1:W-:Y:S04]  /*17720*/  STS.128 [R3+0x80], R28 ;  /* 0x0000801c03007388 */ /* 0x0003e80000000c00 */
[----:B---3--:R-:W3:Y:S04]  /*17730*/  LDL.LU R4, [R1+0xe0] ;  /* 0x0000e00001047983 */ /* 0x008ee80000300800 */
[----:B------:R-:W3:Y:S04]  /*17740*/  LDL.LU R5, [R1+0xe4] ;  /* 0x0000e40001057983 */ /* 0x000ee80000300800 */
[----:B------:R-:W3:Y:S04]  /*17750*/  LDL.LU R6, [R1+0x190] ;  /* 0x0001900001067983 */ /* 0x000ee80000300800 */
[----:B------:R-:W3:Y:S04]  /*17760*/  LDL.LU R7, [R1+0x194] ;  /* 0x0001940001077983 */ /* 0x000ee80000300800 */
[----:B-1----:R-:W2:Y:S04]  /*17770*/  LDL.LU R28, [R1+0xe8] ;  /* 0x0000e800011c7983 */ /* 0x002ea80000300800 */
[----:B------:R-:W2:Y:S04]  /*17780*/  LDL.LU R29, [R1+0xec] ;  /* 0x0000ec00011d7983 */ /* 0x000ea80000300800 */
[----:B------:R-:W2:Y:S04]  /*17790*/  LDL.LU R30, [R1+0x198] ;  /* 0x00019800011e7983 */ /* 0x000ea80000300800 */
[----:B------:R-:W2:Y:S04]  /*177a0*/  LDL.LU R31, [R1+0x19c] ;  /* 0x00019c00011f7983 */ /* 0x000ea80000300800 */
[----:B------:R1:W-:Y:S04]  /*177b0*/  STS.128 [R3+0x400], R32 ;  /* 0x0004002003007388 */ /* 0x0003e80000000c00 */
[----:B------:R-:W-:Y:S04]  /*177c0*/  STS.128 [R3+0x480], R156 ;  /* 0x0004809c03007388 */ /* 0x000fe80000000c00 */
[----:B------:R-:W-:Y:S06]  /*177d0*/  BAR.SYNC.DEFER_BLOCKING 0x0 ;  /* 0x0000000000007b1d */ /* 0x000fec0000010000 */
[----:B-1----:R-:W4:Y:S04]  /*177e0*/  LDL.LU R32, [R1+0x50] ;  /* 0x0000500001207983 */ /* 0x002f280000300800 */
[----:B------:R-:W4:Y:S04]  /*177f0*/  LDL.LU R33, [R1+0x54] ;  /* 0x0000540001217983 */ /* 0x000f280000300800 */
[----:B------:R-:W4:Y:S04]  /*17800*/  LDL.LU R34, [R1+0xd0] ;  /* 0x0000d00001227983 */ /* 0x000f280000300800 */
[----:B------:R-:W4:Y:S04]  /*17810*/  LDL.LU R35, [R1+0xd4] ;  /* 0x0000d40001237983 */ /* 0x000f280000300800 */
[----:B------:R-:W4:Y:S04]  /*17820*/  LDL.LU R144, [R1+0x58] ;  /* 0x0000580001907983 */ /* 0x000f280000300800 */
[----:B------:R-:W4:Y:S04]  /*17830*/  LDL.LU R145, [R1+0x5c] ;  /* 0x00005c0001917983 */ /* 0x000f280000300800 */
[----:B------:R-:W4:Y:S04]  /*17840*/  LDL.LU R146, [R1+0xd8] ;  /* 0x0000d80001927983 */ /* 0x000f280000300800 */
[----:B------:R-:W4:Y:S04]  /*17850*/  LDL.LU R147, [R1+0xdc] ;  /* 0x0000dc0001937983 */ /* 0x000f280000300800 */
[----:B------:R-:W1:Y:S04]  /*17860*/  LDS.128 R140, [R189] ;  /* 0x00000000bd8c7984 */ /* 0x000e680000000c00 */
[----:B------:R-:W1:Y:S04]  /*17870*/  LDS.128 R136, [R188] ;  /* 0x00000000bc887984 */ /* 0x000e680000000c00 */
[----:B------:R-:W1:Y:S04]  /*17880*/  LDS.128 R132, [R2] ;  /* 0x0000000002847984 */ /* 0x000e680000000c00 */
[----:B------:R-:W1:Y:S04]  /*17890*/  LDS.128 R128, [R252] ;  /* 0x00000000fc807984 */ /* 0x000e680000000c00 */
[----:B------:R-:W-:Y:S06]  /*178a0*/  BAR.SYNC.DEFER_BLOCKING 0x0 ;  /* 0x0000000000007b1d */ /* 0x000fec0000010000 */
[----:B---3--:R3:W-:Y:S04]  /*178b0*/  STS.128 [R3], R4 ;  /* 0x0000000403007388 */ /* 0x0087e80000000c00 */
[----:B---3--:R-:W3:Y:S04]  /*178c0*/  LDL.LU R6, [R1+0x40] ;  /* 0x0000400001067983 */ /* 0x008ee80000300800 */
[----:B--2---:R2:W-:Y:S04]  /*178d0*/  STS.128 [R3+0x80], R28 ;  /* 0x0000801c03007388 */ /* 0x0045e80000000c00 */
[----:B------:R-:W3:Y:S04]  /*178e0*/  LDL.LU R7, [R1+0x44] ;  /* 0x0000440001077983 */ /* 0x000ee80000300800 */
[----:B--2---:R-:W2:Y:S04]  /*178f0*/  LDL.LU R30, [R1+0x48] ;  /* 0x00004800011e7983 */ /* 0x004ea80000300800 */
[----:B------:R-:W2:Y:S04]  /*17900*/  LDL.LU R31, [R1+0x4c] ;  /* 0x00004c00011f7983 */ /* 0x000ea80000300800 */
[----:B----4-:R4:W-:Y:S04]  /*17910*/  STS.128 [R3+0x400], R32 ;  /* 0x0004002003007388 */ /* 0x0109e80000000c00 */
[----:B------:R-:W-:Y:S04]  /*17920*/  STS.128 [R3+0x480], R144 ;  /* 0x0004809003007388 */ /* 0x000fe80000000c00 */
[----:B------:R-:W-:Y:S01]  /*17930*/  BAR.SYNC.DEFER_BLOCKING 0x0 ;  /* 0x0000000000007b1d */ /* 0x000fe20000010000 */
[----:B----4-:R-:W-:Y:S01]  /*17940*/  IMAD.MOV.U32 R32, RZ, RZ, R96 ;  /* 0x000000ffff207224 */ /* 0x010fe200078e0060 */
[----:B------:R-:W-:Y:S01]  /*17950*/  MOV R33, R97 ;  /* 0x0000006100217202 */ /* 0x000fe20000000f00 */
[----:B------:R-:W-:-:S02]  /*17960*/  IMAD.MOV.U32 R34, RZ, RZ, R92 ;  /* 0x000000ffff227224 */ /* 0x000fc400078e005c */
[----:B------:R-:W-:Y:S02]  /*17970*/  IMAD.MOV.U32 R35, RZ, RZ, R93 ;  /* 0x000000ffff237224 */ /* 0x000fe400078e005d */
[----:B------:R-:W-:Y:S02]  /*17980*/  IMAD.MOV.U32 R152, RZ, RZ, R98 ;  /* 0x000000ffff987224 */ /* 0x000fe400078e0062 */
[----:B------:R-:W-:Y:S02]  /*17990*/  IMAD.MOV.U32 R153, RZ, RZ, R99 ;  /* 0x000000ffff997224 */ /* 0x000fe400078e0063 */
[----:B------:R-:W-:Y:S02]  /*179a0*/  IMAD.MOV.U32 R154, RZ, RZ, R94 ;  /* 0x000000ffff9a7224 */ /* 0x000fe400078e005e */
[----:B------:R-:W-:Y:S01]  /*179b0*/  IMAD.MOV.U32 R155, RZ, RZ, R95 ;  /* 0x000000ffff9b7224 */ /* 0x000fe200078e005f */
[----:B------:R-:W4:Y:S04]  /*179c0*/  LDS.128 R148, [R189] ;  /* 0x00000000bd947984 */ /* 0x000f280000000c00 */
[----:B------:R-:W-:Y:S04]  /*179d0*/  LDS.128 R144, [R188] ;  /* 0x00000000bc907984 */ /* 0x000fe80000000c00 */
[----:B------:R-:W-:Y:S04]  /*179e0*/  LDS.128 R96, [R2] ;  /* 0x0000000002607984 */ /* 0x000fe80000000c00 */
[----:B------:R-:W-:Y:S01]  /*179f0*/  LDS.128 R92, [R252] ;  /* 0x00000000fc5c7984 */ /* 0x000fe20000000c00 */
[----:B------:R-:W-:-:S02]  /*17a00*/  IMAD.MOV.U32 R4, RZ, RZ, R216 ;  /* 0x000000ffff047224 */ /* 0x000fc400078e00d8 */
[----:B------:R-:W-:Y:S01]  /*17a10*/  IMAD.MOV.U32 R5, RZ, RZ, R217 ;  /* 0x000000ffff057224 */ /* 0x000fe200078e00d9 */
[----:B------:R-:W-:Y:S01]  /*17a20*/  BAR.SYNC.DEFER_BLOCKING 0x0 ;  /* 0x0000000000007b1d */ /* 0x000fe20000010000 */
[----:B------:R-:W-:Y:S02]  /*17a30*/  IMAD.MOV.U32 R28, RZ, RZ, R218 ;  /* 0x000000ffff1c7224 */ /* 0x000fe400078e00da */
[----:B------:R-:W-:-:S03]  /*17a40*/  IMAD.MOV.U32 R29, RZ, RZ, R219 ;  /* 0x000000ffff1d7224 */ /* 0x000fc600078e00db */
[----:B---3--:R3:W-:Y:S04]  /*17a50*/  STS.128 [R3], R4 ;  /* 0x0000000403007388 */ /* 0x0087e80000000c00 */
[----:B--2---:R2:W-:Y:S04]  /*17a60*/  STS.128 [R3+0x80], R28 ;  /* 0x0000801c03007388 */ /* 0x0045e80000000c00 */
[----:B------:R-:W-:Y:S04]  /*17a70*/  STS.128 [R3+0x400], R32 ;  /* 0x0004002003007388 */ /* 0x000fe80000000c00 */
[----:B------:R1:W-:Y:S04]  /*17a80*/  STS.128 [R3+0x480], R152 ;  /* 0x0004809803007388 */ /* 0x0003e80000000c00 */
[----:B------:R-:W-:Y:S01]  /*17a90*/  BAR.SYNC.DEFER_BLOCKING 0x0 ;  /* 0x0000000000007b1d */ /* 0x000fe20000010000 */
[----:B---3--:R-:W-:Y:S01]  /*17aa0*/  IMAD.MOV.U32 R6, RZ, RZ, R68 ;  /* 0x000000ffff067224 */ /* 0x008fe200078e0044 */
[----:B------:R-:W-:Y:S01]  /*17ab0*/  MOV R5, R73 ;  /* 0x0000004900057202 */ /* 0x000fe20000000f00 */
[----:B------:R-:W-:Y:S01]  /*17ac0*/  IMAD.MOV.U32 R7, RZ, RZ, R69 ;  /* 0x000000ffff077224 */ /* 0x000fe200078e0045 */
[----:B--2---:R-:W-:Y:S01]  /*17ad0*/  MOV R31, R45 ;  /* 0x0000002d001f7202 */ /* 0x004fe20000000f00 */
[----:B------:R-:W-:-:S02]  /*17ae0*/  IMAD.MOV.U32 R4, RZ, RZ, R72 ;  /* 0x000000ffff047224 */ /* 0x000fc400078e0048 */
[----:B------:R-:W-:Y:S02]  /*17af0*/  IMAD.MOV.U32 R68, RZ, RZ, R74 ;  /* 0x000000ffff447224 */ /* 0x000fe400078e004a */
[----:B------:R-:W-:Y:S02]  /*17b00*/  IMAD.MOV.U32 R69, RZ, RZ, R75 ;  /* 0x000000ffff457224 */ /* 0x000fe400078e004b */
[----:B------:R-:W-:Y:S02]  /*17b10*/  IMAD.MOV.U32 R28, RZ, RZ, R48 ;  /* 0x000000ffff1c7224 */ /* 0x000fe400078e0030 */
[----:B------:R-:W-:Y:S02]  /*17b20*/  IMAD.MOV.U32 R29, RZ, RZ, R49 ;  /* 0x000000ffff1d7224 */ /* 0x000fe400078e0031 */
[----:B------:R-:W-:Y:S02]  /*17b30*/  IMAD.MOV.U32 R30, RZ, RZ, R44 ;  /* 0x000000ffff1e7224 */ /* 0x000fe400078e002c */
[----:B-1----:R-:W-:-:S02]  /*17b40*/  IMAD.MOV.U32 R152, RZ, RZ, R50 ;  /* 0x000000ffff987224 */ /* 0x002fc400078e0032 */
[----:B------:R-:W-:Y:S02]  /*17b50*/  IMAD.MOV.U32 R153, RZ, RZ, R51 ;  /* 0x000000ffff997224 */ /* 0x000fe400078e0033 */
[----:B------:R-:W-:Y:S02]  /*17b60*/  IMAD.MOV.U32 R154, RZ, RZ, R46 ;  /* 0x000000ffff9a7224 */ /* 0x000fe400078e002e */
[----:B------:R-:W-:Y:S01]  /*17b70*/  IMAD.MOV.U32 R155, RZ, RZ, R47 ;  /* 0x000000ffff9b7224 */ /* 0x000fe200078e002f */
[----:B------:R-:W1:Y:S04]  /*17b80*/  LDS.128 R48, [R189] ;  /* 0x00000000bd307984 */ /* 0x000e680000000c00 */
        /* <DEDUP_REMOVED lines=11> */
[----:B------:R-:W-:-:S03]  /*17c40*/  IMAD.MOV.U32 R5, RZ, RZ, R25 ;  /* 0x000000ffff057224 */ /* 0x000fc600078e0019 */
[----:B------:R-:W2:Y:S04]  /*17c50*/  LDS.128 R156, [R189] ;  /* 0x00000000bd9c7984 */ /* 0x000ea80000000c00 */
[----:B------:R-:W-:Y:S04]  /*17c60*/  LDS.128 R152, [R188] ;  /* 0x00000000bc987984 */ /* 0x000fe80000000c00 */
[----:B------:R-:W-:Y:S04]  /*17c70*/  LDS.128 R68, [R2] ;  /* 0x0000000002447984 */ /* 0x000fe80000000c00 */
[----:B------:R-:W-:Y:S01]  /*17c80*/  LDS.128 R28, [R252] ;  /* 0x00000000fc1c7984 */ /* 0x000fe20000000c00 */
[----:B------:R-:W-:-:S03]  /*17c90*/  IMAD.MOV.U32 R6, RZ, RZ, R20 ;  /* 0x000000ffff067224 */ /* 0x000fc600078e0014 */
[----:B------:R-:W-:Y:S01]  /*17ca0*/  BAR.SYNC.DEFER_BLOCKING 0x0 ;  /* 0x0000000000007b1d */ /* 0x000fe20000010000 */
[----:B------:R-:W-:Y:S02]  /*17cb0*/  IMAD.MOV.U32 R20, RZ, RZ, R26 ;  /* 0x000000ffff147224 */ /* 0x000fe400078e001a */
[----:B------:R-:W-:Y:S02]  /*17cc0*/  IMAD.MOV.U32 R21, RZ, RZ, R27 ;  /* 0x000000ffff157224 */ /* 0x000fe400078e001b */
[----:B------:R-:W-:Y:S02]  /*17cd0*/  IMAD.MOV.U32 R24, RZ, RZ, R160 ;  /* 0x000000ffff187224 */ /* 0x000fe400078e00a0 */
[----:B------:R-:W-:Y:S02]  /*17ce0*/  IMAD.MOV.U32 R25, RZ, RZ, R161 ;  /* 0x000000ffff197224 */ /* 0x000fe400078e00a1 */
[----:B------:R-:W-:Y:S02]  /*17cf0*/  IMAD.MOV.U32 R26, RZ, RZ, R164 ;  /* 0x000000ffff1a7224 */ /* 0x000fe400078e00a4 */
[----:B------:R-:W-:Y:S01]  /*17d00*/  IMAD.MOV.U32 R27, RZ, RZ, R165 ;  /* 0x000000ffff1b7224 */ /* 0x000fe200078e00a5 */
[----:B------:R3:W-:Y:S04]  /*17d10*/  STS.128 [R3], R4 ;  /* 0x0000000403007388 */ /* 0x0007e80000000c00 */
[----:B------:R1:W-:Y:S04]  /*17d20*/  STS.128 [R3+0x80], R20 ;  /* 0x0000801403007388 */ /* 0x0003e80000000c00 */
        /* <DEDUP_REMOVED lines=9> */
[----:B------:R-:W2:Y:S04]  /*17dc0*/  LDL.LU R24, [R1+0x1b0] ;  /* 0x0001b00001187983 */ /* 0x000ea80000300800 */
[----:B------:R-:W2:Y:S04]  /*17dd0*/  LDL.LU R25, [R1+0x1b4] ;  /* 0x0001b40001197983 */ /* 0x000ea80000300800 */
[----:B------:R-:W2:Y:S04]  /*17de0*/  LDL.LU R26, [R1+0x1a0] ;  /* 0x0001a000011a7983 */ /* 0x000ea80000300800 */
[----:B------:R-:W4:Y:S01]  /*17df0*/  LDL.LU R27, [R1+0x1a4] ;  /* 0x0001a400011b7983 */ /* 0x000f220000300800 */
[----:B------:R-:W-:Y:S01]  /*17e00*/  IMAD.MOV.U32 R164, RZ, RZ, R162 ;  /* 0x000000ffffa47224 */ /* 0x000fe200078e00a2 */
[----:B------:R-:W-:-:S02]  /*17e10*/  MOV R165, R163 ;  /* 0x000000a300a57202 */ /* 0x000fc40000000f00 */
[----:B------:R-:W4:Y:S04]  /*17e20*/  LDL.LU R184, [R1+0x1b8] ;  /* 0x0001b80001b87983 */ /* 0x000f280000300800 */
[----:B------:R-:W-:Y:S04]  /*17e30*/  STS.128 [R3+0x480], R164 ;  /* 0x000480a403007388 */ /* 0x000fe80000000c00 */
[----:B------:R-:W-:Y:S06]  /*17e40*/  BAR.SYNC.DEFER_BLOCKING 0x0 ;  /* 0x0000000000007b1d */ /* 0x000fec0000010000 */
        /* <DEDUP_REMOVED lines=10> */
[----:B------:R-:W3:Y:S04]  /*17ef0*/  LDL.LU R5, [R1+0x154] ;  /* 0x0001540001057983 */ /* 0x000ee80000300800 */
[----:B------:R-:W3:Y:S04]  /*17f00*/  LDL.LU R6, [R1+0x140] ;  /* 0x0001400001067983 */ /* 0x000ee80000300800 */
[----:B--2---:R2:W-:Y:S04]  /*17f10*/  STS.128 [R3+0x80], R20 ;  /* 0x0000801403007388 */ /* 0x0045e80000000c00 */
[----:B------:R-:W3:Y:S04]  /*17f20*/  LDL.LU R7, [R1+0x144] ;  /* 0x0001440001077983 */ /* 0x000ee80000300800 */
[----:B----4-:R4:W-:Y:S04]  /*17f30*/  STS.128 [R3+0x400], R24 ;  /* 0x0004001803007388 */ /* 0x0109e80000000c00 */
[----:B--2---:R-:W2:Y:S04]  /*17f40*/  LDL.LU R20, [R1+0x158] ;  /* 0x0001580001147983 */ /* 0x004ea80000300800 */
[----:B------:R-:W2:Y:S04]  /*17f50*/  LDL.LU R21, [R1+0x15c] ;  /* 0x00015c0001157983 */ /* 0x000ea80000300800 */
[----:B------:R-:W2:Y:S04]  /*17f60*/  LDL.LU R22, [R1+0x148] ;  /* 0x0001480001167983 */ /* 0x000ea80000300800 */
[----:B------:R-:W2:Y:S04]  /*17f70*/  LDL.LU R23, [R1+0x14c] ;  /* 0x00014c0001177983 */ /* 0x000ea80000300800 */
[----:B----4-:R-:W4:Y:S04]  /*17f80*/  LDL.LU R24, [R1+0x70] ;  /* 0x0000700001187983 */ /* 0x010f280000300800 */
[----:B------:R-:W4:Y:S04]  /*17f90*/  LDL.LU R25, [R1+0x74] ;  /* 0x0000740001197983 */ /* 0x000f280000300800 */
[----:B------:R-:W4:Y:S04]  /*17fa0*/  LDL.LU R26, [R1+0x60] ;  /* 0x00006000011a7983 */ /* 0x000f280000300800 */
[----:B------:R-:W4:Y:S04]  /*17fb0*/  LDL.LU R27, [R1+0x64] ;  /* 0x00006400011b7983 */ /* 0x000f280000300800 */
[----:B------:R-:W-:Y:S04]  /*17fc0*/  STS.128 [R3+0x480], R184 ;  /* 0x000480b803007388 */ /* 0x000fe80000000c00 */
[----:B------:R-:W-:Y:S06]  /*17fd0*/  BAR.SYNC.DEFER_BLOCKING 0x0 ;  /* 0x0000000000007b1d */ /* 0x000fec0000010000 */
[----:B------:R-:W4:Y:S04]  /*17fe0*/  LDL.LU R200, [R1+0x78] ;  /* 0x0000780001c87983 */ /* 0x000f280000300800 */
[----:B------:R-:W4:Y:S04]  /*17ff0*/  LDL.LU R201, [R1+0x7c] ;  /* 0x00007c0001c97983 */ /* 0x000f280000300800 */
[----:B------:R-:W4:Y:S04]  /*18000*/  LDL.LU R202, [R1+0x68] ;  /* 0x0000680001ca7983 */ /* 0x000f280000300800 */
[----:B------:R-:W4:Y:S04]  /*18010*/  LDL.LU R203, [R1+0x6c] ;  /* 0x00006c0001cb7983 */ /* 0x000f280000300800 */
[----:B------:R-:W1:Y:S04]  /*18020*/  LDS.128 R196, [R189] ;  /* 0x00000000bdc47984 */ /* 0x000e680000000c00 */
[----:B------:R-:W-:Y:S04]  /*18030*/  LDS.128 R192, [R188] ;  /* 0x00000000bcc07984 */ /* 0x000fe80000000c00 */
[----:B------:R-:W-:Y:S04]  /*18040*/  LDS.128 R188, [R2] ;  /* 0x0000000002bc7984 */ /* 0x000fe80000000c00 */
[----:B------:R-:W-:Y:S04]  /*18050*/  LDS.128 R184, [R252] ;  /* 0x00000000fcb87984 */ /* 0x000fe80000000c00 */
[----:B------:R-:W-:Y:S06]  /*18060*/  BAR.SYNC.DEFER_BLOCKING 0x0 ;  /* 0x0000000000007b1d */ /* 0x000fec0000010000 */
[----:B---3--:R3:W-:Y:S04]  /*18070*/  STS.128 [R3], R4 ;  /* 0x0000000403007388 */ /* 0x0087e80000000c00 */
[----:B---3--:R-:W3:Y:S04]  /*18080*/  LDL.LU R4, [R1+0x10] ;  /* 0x0000100001047983 */ /* 0x008ee80000300800 */
[----:B------:R-:W3:Y:S04]  /*18090*/  LDL.LU R5, [R1+0x14] ;  /* 0x0000140001057983 */ /* 0x000ee80000300800 */
[----:B--2---:R-:W-:Y:S04]  /*180a0*/  STS.128 [R3+0x80], R20 ;  /* 0x0000801403007388 */ /* 0x004fe80000000c00 */
[----:B------:R-:W3:Y:S04]  /*180b0*/  LDL.LU R6, [R1] ;  /* 0x0000000001067983 */ /* 0x000ee80000300800 */
[----:B------:R-:W3:Y:S04]  /*180c0*/  LDL.LU R7, [R1+0x4] ;  /* 0x0000040001077983 */ /* 0x000ee80000300800 */
[----:B----4-:R2:W-:Y:S04]  /*180d0*/  STS.128 [R3+0x400], R24 ;  /* 0x0004001803007388 */ /* 0x0105e80000000c00 */
[----:B--2---:R-:W2:Y:S04]  /*180e0*/  LDL.LU R24, [R1+0x18] ;  /* 0x0000180001187983 */ /* 0x004ea80000300800 */
[----:B------:R-:W2:Y:S04]  /*180f0*/  LDL.LU R25, [R1+0x1c] ;  /* 0x00001c0001197983 */ /* 0x000ea80000300800 */
[----:B------:R-:W2:Y:S04]  /*18100*/  LDL.LU R26, [R1+0x8] ;  /* 0x00000800011a7983 */ /* 0x000ea80000300800 */
[----:B------:R-:W2:Y:S04]  /*18110*/  LDL.LU R27, [R1+0xc] ;  /* 0x00000c00011b7983 */ /* 0x000ea80000300800 */
[----:B------:R-:W4:Y:S01]  /*18120*/  S2R R205, SR_TID.X ;  /* 0x0000000000cd7919 */ /* 0x000f220000002100 */
[----:B------:R-:W-:-:S03]  /*18130*/  IMAD.MOV.U32 R22, RZ, RZ, R236 ;  /* 0x000000ffff167224 */ /* 0x000fc600078e00ec */
[----:B------:R-:W-:Y:S01]  /*18140*/  STS.128 [R3+0x480], R200 ;  /* 0x000480c803007388 */ /* 0x000fe20000000c00 */
[----:B------:R-:W-:Y:S02]  /*18150*/  IMAD.MOV.U32 R236, RZ, RZ, R242 ;  /* 0x000000ffffec7224 */ /* 0x000fe400078e00f2 */
[----:B------:R-:W-:Y:S01]  /*18160*/  IMAD.MOV.U32 R21, RZ, RZ, R241 ;  /* 0x000000ffff157224 */ /* 0x000fe200078e00f1 */
[----:B------:R-:W2:Y:S01]  /*18170*/  LDL.LU R251, [R1+0x254] ;  /* 0x0002540001fb7983 */ /* 0x000ea20000300800 */
[----:B------:R-:W-:Y:S02]  /*18180*/  IMAD.MOV.U32 R23, RZ, RZ, R237 ;  /* 0x000000ffff177224 */ /* 0x000fe400078e00ed */
[----:B------:R-:W-:Y:S01]  /*18190*/  IMAD.MOV.U32 R237, RZ, RZ, R243 ;  /* 0x000000ffffed7224 */ /* 0x000fe200078e00f3 */
[----:B------:R-:W2:Y:S01]  /*181a0*/  LDL.LU R250, [R1+0x25c] ;  /* 0x00025c0001fa7983 */ /* 0x000ea20000300800 */
[----:B------:R-:W-:-:S03]  /*181b0*/  IMAD.MOV.U32 R20, RZ, RZ, R240 ;  /* 0x000000ffff147224 */ /* 0x000fc600078e00f0 */
[----:B------:R-:W2:Y:S04]  /*181c0*/  LDL.LU R249, [R1+0x268] ;  /* 0x0002680001f97983 */ /* 0x000ea80000300800 */
[----:B------:R-:W2:Y:S01]  /*181d0*/  LDL.LU R248, [R1+0x264] ;  /* 0x0002640001f87983 */ /* 0x000ea20000300800 */
[C---:B----4-:R-:W-:Y:S01]  /*181e0*/  IMAD.SHL.U32 R242, R205.reuse, 0x400, RZ ;  /* 0x00000400cdf27824 */ /* 0x050fe200078e00ff */
[C---:B------:R-:W-:Y:S01]  /*181f0*/  LOP3.LUT R204, R205.reuse, 0x7f, RZ, 0xc0, !PT ;  /* 0x0000007fcdcc7812 */ /* 0x040fe200078ec0ff */
[C---:B------:R-:W-:Y:S01]  /*18200*/  IMAD.SHL.U32 R241, R205.reuse, 0x400, RZ ;  /* 0x00000400cdf17824 */ /* 0x040fe200078e00ff */
[----:B------:R-:W4:Y:S01]  /*18210*/  LDL.LU R240, [R1+0x258] ;  /* 0x0002580001f07983 */ /* 0x000f220000300800 */
[----:B------:R-:W-:Y:S01]  /*18220*/  IMAD.SHL.U32 R243, R205, 0x400, RZ ;  /* 0x00000400cdf37824 */ /* 0x000fe200078e00ff */
[----:B------:R-:W-:-:S02]  /*18230*/  LOP3.LUT R242, R242, 0x1800, RZ, 0xc0, !PT ;  /* 0x00001800f2f27812 */ /* 0x000fc400078ec0ff */
[----:B------:R-:W-:Y:S02]  /*18240*/  LOP3.LUT R241, R241, 0x1800, RZ, 0xc0, !PT ;  /* 0x00001800f1f17812 */ /* 0x000fe400078ec0ff */
[----:B------:R-:W-:Y:S01]  /*18250*/  LOP3.LUT R243, R243, 0x1800, RZ, 0xc0, !PT ;  /* 0x00001800f3f37812 */ /* 0x000fe200078ec0ff */
[C---:B------:R-:W-:Y:S01]  /*18260*/  IMAD R242, R204.reuse, 0x10, R242 ;  /* 0x00000010ccf27824 */ /* 0x040fe200078e02f2 */
[----:B------:R-:W-:-:S03]  /*18270*/  LEA R241, R204, R241, 0x4 ;  /* 0x000000f1ccf17211 */ /* 0x000fc600078e20ff */
[----:B------:R-:W-:Y:S01]  /*18280*/  IMAD R243, R204, 0x10, R243 ;  /* 0x00000010ccf37824 */ /* 0x000fe200078e02f3 */
[----:B------:R-:W-:Y:S01]  /*18290*/  BAR.SYNC.DEFER_BLOCKING 0x0 ;  /* 0x0000000000007b1d */ /* 0x000fe20000010000 */
[----:B------:R-:W-:Y:S02]  /*182a0*/  LOP3.LUT R242, R242, 0x20, RZ, 0x3c, !PT ;  /* 0x00000020f2f27812 */ /* 0x000fe400078e3cff */
[----:B------:R-:W-:-:S03]  /*182b0*/  LOP3.LUT R241, R241, 0x40, RZ, 0x3c, !PT ;  /* 0x00000040f1f17812 */ /* 0x000fc600078e3cff */
[----:B------:R-:W1:Y:S04]  /*182c0*/  LDS.128 R212, [R243] ;  /* 0x00000000f3d47984 */ /* 0x000e680000000c00 */
[----:B------:R-:W-:Y:S04]  /*182d0*/  LDS.128 R208, [R242] ;  /* 0x00000000f2d07984 */ /* 0x000fe80000000c00 */
[----:B------:R-:W-:Y:S04]  /*182e0*/  LDS.128 R200, [R241] ;  /* 0x00000000f1c87984 */ /* 0x000fe80000000c00 */
[----:B------:R-:W-:Y:S04]  /*182f0*/  LDS.128 R204, [R252] ;  /* 0x00000000fccc7984 */ /* 0x000fe80000000c00 */
[----:B------:R-:W-:Y:S06]  /*18300*/  BAR.SYNC.DEFER_BLOCKING 0x0 ;  /* 0x0000000000007b1d */ /* 0x000fec0000010000 */
[----:B---3--:R3:W-:Y:S04]  /*18310*/  STS.128 [R3], R4 ;  /* 0x0000000403007388 */ /* 0x0087e80000000c00 */
[----:B--2---:R-:W-:Y:S04]  /*18320*/  STS.128 [R3+0x80], R24 ;  /* 0x0000801803007388 */ /* 0x004fe80000000c00 */
[----:B------:R-:W-:Y:S04]  /*18330*/  STS.128 [R3+0x400], R20 ;  /* 0x0004001403007388 */ /* 0x000fe80000000c00 */
[----:B------:R2:W-:Y:S04]  /*18340*/  STS.128 [R3+0x480], R236 ;  /* 0x000480ec03007388 */ /* 0x0005e80000000c00 */
[----:B------:R-:W-:Y:S01]  /*18350*/  BAR.SYNC.DEFER_BLOCKING 0x0 ;  /* 0x0000000000007b1d */ /* 0x000fe20000010000 */
[----:B---3--:R-:W-:-:S05]  /*18360*/  IMAD.MOV.U32 R4, RZ, RZ, R232 ;  /* 0x000000ffff047224 */ /* 0x008fca00078e00e8 */
[----:B--2---:R-:W2:Y:S04]  /*18370*/  LDL.LU R237, [R1+0x30] ;  /* 0x0000300001ed7983 */ /* 0x004ea80000300800 */
[----:B------:R-:W3:Y:S04]  /*18380*/  LDL.LU R238, [R1+0xc4] ;  /* 0x0000c40001ee7983 */ /* 0x000ee80000300800 */
[----:B------:R-:W1:Y:S04]  /*18390*/  LDS.128 R20, [R243] ;  /* 0x00000000f3147984 */ /* 0x000e680000000c00 */
[----:B------:R-:W-:Y:S04]  /*183a0*/  LDS.128 R24, [R242] ;  /* 0x00000000f2187984 */ /* 0x000fe80000000c00 */
[----:B------:R-:W-:Y:S04]  /*183b0*/  LDS.128 R216, [R241] ;  /* 0x00000000f1d87984 */ /* 0x000fe80000000c00 */
[----:B------:R-:W-:Y:S01]  /*183c0*/  LDS.128 R220, [R252] ;  /* 0x00000000fcdc7984 */ /* 0x000fe20000000c00 */
[----:B------:R-:W-:Y:S01]  /*183d0*/  IMAD.MOV.U32 R239, RZ, RZ, R3 ;  /* 0x000000ffffef7224 */ /* 0x000fe200078e0003 */
[----:B------:R-:W-:Y:S01]  /*183e0*/  MOV R5, R233 ;  /* 0x000000e900057202 */ /* 0x000fe20000000f00 */
[----:B------:R-:W-:-:S02]  /*183f0*/  IMAD.MOV.U32 R6, RZ, RZ, R228 ;  /* 0x000000ffff067224 */ /* 0x000fc400078e00e4 */
[----:B------:R-:W-:Y:S01]  /*18400*/  IMAD.MOV.U32 R7, RZ, RZ, R229 ;  /* 0x000000ffff077224 */ /* 0x000fe200078e00e5 */
[----:B------:R-:W-:Y:S01]  /*18410*/  BAR.SYNC.DEFER_BLOCKING 0x0 ;  /* 0x0000000000007b1d */ /* 0x000fe20000010000 */
[----:B------:R-:W-:Y:S02]  /*18420*/  IMAD.MOV.U32 R228, RZ, RZ, R234 ;  /* 0x000000ffffe47224 */ /* 0x000fe400078e00ea */
[----:B------:R-:W-:-:S03]  /*18430*/  IMAD.MOV.U32 R229, RZ, RZ, R235 ;  /* 0x000000ffffe57224 */ /* 0x000fc600078e00eb */
[----:B------:R1:W-:Y:S04]  /*18440*/  STS.128 [R239], R4 ;  /* 0x00000004ef007388 */ /* 0x0003e80000000c00 */
[----:B------:R-:W-:Y:S01]  /*18450*/  STS.128 [R239+0x80], R228 ;  /* 0x000080e4ef007388 */ /* 0x000fe20000000c00 */
[----:B-1----:R-:W-:Y:S01]  /*18460*/  IMAD.MOV.U32 R4, RZ, RZ, R168 ;  /* 0x000000ffff047224 */ /* 0x002fe200078e00a8 */
[----:B------:R-:W-:Y:S01]  /*18470*/  MOV R7, R177 ;  /* 0x000000b100077202 */ /* 0x000fe20000000f00 */
[----:B------:R-:W-:Y:S02]  /*18480*/  IMAD.MOV.U32 R5, RZ, RZ, R169 ;  /* 0x000000ffff057224 */ /* 0x000fe400078e00a9 */
[----:B------:R-:W-:Y:S02]  /*18490*/  IMAD.MOV.U32 R6, RZ, RZ, R176 ;  /* 0x000000ffff067224 */ /* 0x000fe400078e00b0 */
[----:B------:R-:W-:-:S02]  /*184a0*/  IMAD.MOV.U32 R176, RZ, RZ, R170 ;  /* 0x000000ffffb07224 */ /* 0x000fc400078e00aa */
[----:B------:R-:W-:Y:S01]  /*184b0*/  IMAD.MOV.U32 R177, RZ, RZ, R171 ;  /* 0x000000ffffb17224 */ /* 0x000fe200078e00ab */
[----:B------:R-:W-:Y:S04]  /*184c0*/  STS.128 [R239+0x400], R4 ;  /* 0x00040004ef007388 */ /* 0x000fe80000000c00 */
[----:B------:R1:W-:Y:S04]  /*184d0*/  STS.128 [R239+0x480], R176 ;  /* 0x000480b0ef007388 */ /* 0x0003e80000000c00 */
[----:B-1----:R-:W3:Y:S01]  /*184e0*/  LDL.LU R239, [R1+0x34] ;  /* 0x0000340001ef7983 */ /* 0x002ee20000300800 */
[----:B------:R-:W-:-:S02]  /*184f0*/  IMAD.MOV.U32 R236, RZ, RZ, R0 ;  /* 0x000000ffffec7224 */ /* 0x000fc400078e0000 */
[C---:B------:R-:W-:Y:S01]  /*18500*/  IMAD R0, R251.reuse, c[0x0][0x194], RZ ;  /* 0x00006500fb007a24 */ /* 0x040fe200078e02ff */
[----:B------:R-:W-:Y:S01]  /*18510*/  BAR.SYNC.DEFER_BLOCKING 0x0 ;  /* 0x0000000000007b1d */ /* 0x000fe20000010000 */
[----:B------:R-:W-:Y:S01]  /*18520*/  ISETP.GE.AND P0, PT, R251, c[0x0][0x178], PT ;  /* 0x00005e00fb007a0c */ /* 0x000fe20003f06270 */
[----:B------:R-:W-:Y:S02]  /*18530*/  IMAD.MOV.U32 R170, RZ, RZ, c[0x0][0x194] ;  /* 0x00006500ffaa7624 */ /* 0x000fe400078e00ff */
[----:B------:R-:W-:Y:S02]  /*18540*/  LEA R2, P3, R0, c[0x0][0x170], 0x2 ;  /* 0x00005c0000027a11 */ /* 0x000fe400078610ff */
[C---:B----4-:R-:W-:Y:S01]  /*18550*/  ISETP.LT.AND P0, PT, R240.reuse, c[0x0][0x17c], !P0 ;  /* 0x00005f00f0007a0c */ /* 0x050fe20004701270 */
[----:B------:R-:W-:Y:S01]  /*18560*/  IMAD R231, R240, c[0x0][0x198], RZ ;  /* 0x00006600f0e77a24 */ /* 0x000fe200078e02ff */
[----:B------:R-:W-:Y:S01]  /*18570*/  LEA.HI.X.SX32 R3, R0, c[0x0][0x174], 0x2, P3 ;  /* 0x00005d0000037a11 */ /* 0x000fe200018f16ff */
[C---:B------:R-:W-:Y:S01]  /*18580*/  IMAD R5, R170.reuse, 0x80, R0 ;  /* 0x00000080aa057824 */ /* 0x040fe200078e0200 */
[----:B------:R-:W4:Y:S03]  /*18590*/  LDL.LU R233, [R1+0xb0] ;  /* 0x0000b00001e97983 */ /* 0x000f260000300800 */
[----:B------:R-:W-:Y:S01]  /*185a0*/  IMAD.WIDE R168, R231, 0x4, R2 ;  /* 0x00000004e7a87825 */ /* 0x000fe200078e0202 */
[C---:B------:R-:W-:Y:S01]  /*185b0*/  LEA R4, P4, R5.reuse, c[0x0][0x170], 0x2 ;  /* 0x00005c0005047a11 */ /* 0x040fe200078810ff */
[----:B------:R-:W4:Y:S02]  /*185c0*/  LDL.LU R232, [R1+0x20] ;  /* 0x0000200001e87983 */ /* 0x000f240000300800 */
[----:B------:R-:W-:Y:S01]  /*185d0*/  IMAD R0, R170, 0x80, R5 ;  /* 0x00000080aa007824 */ /* 0x000fe200078e0205 */
[----:B------:R-:W-:-:S04]  /*185e0*/  LEA.HI.X.SX32 R5, R5, c[0x0][0x174], 0x2, P4 ;  /* 0x00005d0005057a11 */ /* 0x000fc800020f16ff */
[----:B------:R-:W-:Y:S01]  /*185f0*/  LEA R6, P6, R0, c[0x0][0x170], 0x2 ;  /* 0x00005c0000067a11 */ /* 0x000fe200078c10ff */
[----:B------:R1:W-:Y:S01]  /*18600*/  @P0 STG.E [R168.64], R236 ;  /* 0x000000eca8000986 */ /* 0x0003e2000c101904 */
[----:B------:R-:W-:Y:S02]  /*18610*/  ISETP.GE.AND P0, PT, R240, c[0x0][0x17c], PT ;  /* 0x00005f00f0007a0c */ /* 0x000fe40003f06270 */
[----:B------:R-:W-:Y:S02]  /*18620*/  LEA.HI.X.SX32 R7, R0, c[0x0][0x174], 0x2, P6 ;  /* 0x00005d0000077a11 */ /* 0x000fe400030f16ff */
[----:B------:R-:W-:Y:S02]  /*18630*/  ISETP.LT.AND P3, PT, R250, c[0x0][0x178], !P0 ;  /* 0x00005e00fa007a0c */ /* 0x000fe40004761270 */
[----:B------:R-:W-:Y:S01]  /*18640*/  ISETP.LT.AND P6, PT, R249, c[0x0][0x178], !P0 ;  /* 0x00005e00f9007a0c */ /* 0x000fe200047c1270 */
[----:B-1----:R-:W-:Y:S01]  /*18650*/  IMAD R169, R170, 0x80, R0 ;  /* 0x00000080aaa97824 */ /* 0x002fe200078e0200 */
[----:B------:R-:W-:Y:S01]  /*18660*/  ISETP.LT.AND P0, PT, R248, c[0x0][0x178], !P0 ;  /* 0x00005e00f8007a0c */ /* 0x000fe20004701270 */
[----:B------:R-:W4:Y:S01]  /*18670*/  LDL.LU R236, [R1+0xb4] ;  /* 0x0000b40001ec7983 */ /* 0x000f220000300800 */
[----:B------:R-:W-:-:S02]  /*18680*/  ISETP.LT.AND P5, PT, R251, c[0x0][0x178], !P2 ;  /* 0x00005e00fb007a0c */ /* 0x000fc400057a1270 */
[----:B------:R-:W-:Y:S02]  /*18690*/  LEA R168, P4, R169, c[0x0][0x170], 0x2 ;  /* 0x00005c00a9a87a11 */ /* 0x000fe400078810ff */
[----:B------:R-:W-:Y:S02]  /*186a0*/  IADD3 R230, R231, c[0x0][0x198], RZ ;  /* 0x00006600e7e67a10 */ /* 0x000fe40007ffe0ff */
[----:B------:R-:W-:Y:S01]  /*186b0*/  LEA.HI.X.SX32 R169, R169, c[0x0][0x174], 0x2, P4 ;  /* 0x00005d00a9a97a11 */ /* 0x000fe200020f16ff */
[----:B------:R-:W-:-:S04]  /*186c0*/  IMAD.WIDE R170, R231, 0x4, R4 ;  /* 0x00000004e7aa7825 */ /* 0x000fc800078e0204 */
[----:B------:R-:W-:-:S04]  /*186d0*/  IMAD.WIDE R228, R231, 0x4, R6 ;  /* 0x00000004e7e47825 */ /* 0x000fc800078e0206 */
[----:B------:R-:W-:-:S04]  /*186e0*/  IMAD.WIDE R178, R231, 0x4, R168 ;  /* 0x00000004e7b27825 */ /* 0x000fc800078e02a8 */
[----:B------:R-:W-:Y:S01]  /*186f0*/  IMAD.WIDE R176, R230, 0x4, R2 ;  /* 0x00000004e6b07825 */ /* 0x000fe200078e0202 */
[----:B------:R-:W-:Y:S01]  /*18700*/  ISETP.LT.AND P4, PT, R250, c[0x0][0x178], !P2 ;  /* 0x00005e00fa007a0c */ /* 0x000fe20005781270 */
[----:B--2---:R-:W-:Y:S04]  /*18710*/  @P3 STG.E [R170.64], R237 ;  /* 0x000000edaa003986 */ /* 0x004fe8000c101904 */
[----:B------:R-:W-:Y:S04]  /*18720*/  @P6 STG.E [R228.64], R12 ;  /* 0x0000000ce4006986 */ /* 0x000fe8000c101904 */
[----:B------:R-:W-:Y:S04]  /*18730*/  @P0 STG.E [R178.64], R84 ;  /* 0x00000054b2000986 */ /* 0x000fe8000c101904 */
[----:B---3--:R1:W-:Y:S04]  /*18740*/  @P5 STG.E [R176.64], R238 ;  /* 0x000000eeb0005986 */ /* 0x0083e8000c101904 */
[----:B-1----:R-:W2:Y:S01]  /*18750*/  LDL.LU R238, [R1+0x24] ;  /* 0x0000240001ee7983 */ /* 0x002ea20000300800 */
[----:B------:R-:W-:-:S03]  /*18760*/  IMAD.WIDE R170, R230, 0x4, R4 ;  /* 0x00000004e6aa7825 */ /* 0x000fc600078e0204 */
[----:B------:R-:W3:Y:S04]  /*18770*/  LDL.LU R237, [R1+0xa0] ;  /* 0x0000a00001ed7983 */ /* 0x000ee80000300800 */
[----:B------:R1:W-:Y:S04]  /*18780*/  @P4 STG.E [R170.64], R239 ;  /* 0x000000efaa004986 */ /* 0x0003e8000c101904 */
[----:B-1----:R-:W3:Y:S01]  /*18790*/  LDL.LU R239, [R1+0xa4] ;  /* 0x0000a40001ef7983 */ /* 0x002ee20000300800 */
[----:B------:R-:W-:Y:S02]  /*187a0*/  ISETP.LT.AND P3, PT, R249, c[0x0][0x178], !P2 ;  /* 0x00005e00f9007a0c */ /* 0x000fe40005761270 */
[----:B------:R-:W-:-:S02]  /*187b0*/  ISETP.LT.AND P2, PT, R248, c[0x0][0x178], !P2 ;  /* 0x00005e00f8007a0c */ /* 0x000fc40005741270 */
[----:B------:R-:W-:Y:S02]  /*187c0*/  ISETP.LT.AND P5, PT, R251, c[0x0][0x178], !P1 ;  /* 0x00005e00fb007a0c */ /* 0x000fe40004fa1270 */
[C---:B------:R-:W-:Y:S01]  /*187d0*/  IADD3 R228, R230.reuse, c[0x0][0x198], RZ ;  /* 0x00006600e6e47a10 */ /* 0x040fe20007ffe0ff */
[----:B------:R-:W-:Y:S01]  /*187e0*/  IMAD.WIDE R178, R230, 0x4, R6 ;  /* 0x00000004e6b27825 */ /* 0x000fe200078e0206 */
[----:B------:R-:W-:Y:S02]  /*187f0*/  IADD3 R0, R240, 0x3, RZ ;  /* 0x00000003f0007810 */ /* 0x000fe40007ffe0ff */
[----:B------:R-:W-:Y:S01]  /*18800*/  ISETP.LT.AND P0, PT, R250, c[0x0][0x178], !P1 ;  /* 0x00005e00fa007a0c */ /* 0x000fe20004f01270 */
[----:B------:R-:W-:Y:S01]  /*18810*/  IMAD.WIDE R176, R230, 0x4, R168 ;  /* 0x00000004e6b07825 */ /* 0x000fe200078e02a8 */
[----:B------:R-:W-:Y:S02]  /*18820*/  ISETP.LT.AND P4, PT, R249, c[0x0][0x178], !P1 ;  /* 0x00005e00f9007a0c */ /* 0x000fe40004f81270 */
[----:B------:R-:W-:Y:S01]  /*18830*/  IADD3 R12, R240, 0x4, RZ ;  /* 0x00000004f00c7810 */ /* 0x000fe20007ffe0ff */
[----:B------:R-:W-:Y:S01]  /*18840*/  IMAD.WIDE R170, R228, 0x4, R2 ;  /* 0x00000004e4aa7825 */ /* 0x000fe200078e0202 */
[----:B------:R-:W-:Y:S01]  /*18850*/  ISETP.GE.AND P6, PT, R0, c[0x0][0x17c], PT ;  /* 0x00005f0000007a0c */ /* 0x000fe20003fc6270 */
[----:B------:R1:W-:Y:S01]  /*18860*/  @P3 STG.E [R178.64], R13 ;  /* 0x0000000db2003986 */ /* 0x0003e2000c101904 */
[----:B------:R-:W-:-:S02]  /*18870*/  ISETP.LT.AND P1, PT, R248, c[0x0][0x178], !P1 ;  /* 0x00005e00f8007a0c */ /* 0x000fc40004f21270 */
[----:B------:R-:W-:Y:S01]  /*18880*/  ISETP.GE.AND P3, PT, R12, c[0x0][0x17c], PT ;  /* 0x00005f000c007a0c */ /* 0x000fe20003f66270 */
[----:B------:R1:W-:Y:S01]  /*18890*/  @P2 STG.E [R176.64], R85 ;  /* 0x00000055b0002986 */ /* 0x0003e2000c101904 */
[----:B------:R-:W-:-:S03]  /*188a0*/  ISETP.LT.AND P2, PT, R251, c[0x0][0x178], !P6 ;  /* 0x00005e00fb007a0c */ /* 0x000fc60007741270 */
[----:B----4-:R4:W-:Y:S01]  /*188b0*/  @P5 STG.E [R170.64], R233 ;  /* 0x000000e9aa005986 */ /* 0x0109e2000c101904 */
[----:B------:R-:W-:Y:S01]  /*188c0*/  ISETP.LT.AND P5, PT, R250, c[0x0][0x178], !P6 ;  /* 0x00005e00fa007a0c */ /* 0x000fe200077a1270 */
[C---:B-1----:R-:W-:Y:S01]  /*188d0*/  IMAD.WIDE R12, R228.reuse, 0x4, R6 ;  /* 0x00000004e40c7825 */ /* 0x042fe200078e0206 */
[----:B------:R-:W-:-:S03]  /*188e0*/  IADD3 R0, R228, c[0x0][0x198], RZ ;  /* 0x00006600e4007a10 */ /* 0x000fc60007ffe0ff */
[----:B------:R-:W-:-:S05]  /*188f0*/  IMAD.WIDE R84, R228, 0x4, R4 ;  /* 0x00000004e4547825 */ /* 0x000fca00078e0204 */
[----:B------:R1:W-:Y:S01]  /*18900*/  @P0 STG.E [R84.64], R232 ;  /* 0x000000e854000986 */ /* 0x0003e2000c101904 */
[----:B----4-:R-:W-:-:S03]  /*18910*/  IMAD.WIDE R170, R228, 0x4, R168 ;  /* 0x00000004e4aa7825 */ /* 0x010fc600078e02a8 */
[----:B------:R4:W-:Y:S01]  /*18920*/  @P4 STG.E [R12.64], R64 ;  /* 0x000000400c004986 */ /* 0x0009e2000c101904 */
[----:B------:R-:W-:Y:S02]  /*18930*/  ISETP.LT.AND P4, PT, R249, c[0x0][0x178], !P6 ;  /* 0x00005e00f9007a0c */ /* 0x000fe40007781270 */
[----:B------:R-:W-:Y:S01]  /*18940*/  ISETP.LT.AND P6, PT, R248, c[0x0][0x178], !P6 ;  /* 0x00005e00f8007a0c */ /* 0x000fe200077c1270 */
[----:B------:R4:W-:Y:S01]  /*18950*/  @P1 STG.E [R170.64], R112 ;  /* 0x00000070aa001986 */ /* 0x0009e2000c101904 */
[----:B-1----:R-:W-:-:S04]  /*18960*/  IMAD.WIDE R84, R0, 0x4, R2 ;  /* 0x0000000400547825 */ /* 0x002fc800078e0202 */
[----:B----4-:R-:W-:Y:S01]  /*18970*/  IMAD.WIDE R12, R0, 0x4, R4 ;  /* 0x00000004000c7825 */ /* 0x010fe200078e0204 */
[----:B------:R1:W-:Y:S01]  /*18980*/  @P2 STG.E [R84.64], R236 ;  /* 0x000000ec54002986 */ /* 0x0003e2000c101904 */
[----:B------:R-:W-:Y:S02]  /*18990*/  IADD3 R64, R240, 0x5, RZ ;  /* 0x00000005f0407810 */ /* 0x000fe40007ffe0ff */
[----:B------:R-:W-:Y:S02]  /*189a0*/  IADD3 R112, R0, c[0x0][0x198], RZ ;  /* 0x0000660000707a10 */ /* 0x000fe40007ffe0ff */
[----:B------:R-:W-:Y:S02]  /*189b0*/  ISETP.GE.AND P0, PT, R64, c[0x0][0x17c], PT ;  /* 0x00005f0040007a0c */ /* 0x000fe40003f06270 */
[----:B------:R-:W-:Y:S01]  /*189c0*/  ISETP.LT.AND P1, PT, R250, c[0x0][0x178], !P3 ;  /* 0x00005e00fa007a0c */ /* 0x000fe20005f21270 */
[----:B-1----:R-:W-:Y:S01]  /*189d0*/  IMAD.WIDE R84, R0, 0x4, R168 ;  /* 0x0000000400547825 */ /* 0x002fe200078e02a8 */
[----:B------:R-:W-:-:S02]  /*189e0*/  ISETP.LT.AND P2, PT, R249, c[0x0][0x178], !P3 ;  /* 0x00005e00f9007a0c */ /* 0x000fc40005f41270 */
[----:B------:R-:W-:Y:S02]  /*189f0*/  IADD3 R64, R240, 0x6, RZ ;  /* 0x00000006f0407810 */ /* 0x000fe40007ffe0ff */
[----:B------:R-:W-:Y:S01]  /*18a00*/  IADD3 R171, R112, c[0x0][0x198], RZ ;  /* 0x0000660070ab7a10 */ /* 0x000fe20007ffe0ff */
[----:B--2---:R1:W-:Y:S01]  /*18a10*/  @P5 STG.E [R12.64], R238 ;  /* 0x000000ee0c005986 */ /* 0x0043e2000c101904 */
[C---:B------:R-:W-:Y:S02]  /*18a20*/  ISETP.LT.AND P5, PT, R251.reuse, c[0x0][0x178], !P3 ;  /* 0x00005e00fb007a0c */ /* 0x040fe40005fa1270 */
[----:B------:R-:W-:Y:S01]  /*18a30*/  ISETP.LT.AND P3, PT, R248, c[0x0][0x178], !P3 ;  /* 0x00005e00f8007a0c */ /* 0x000fe20005f61270 */
[----:B-1----:R-:W-:Y:S01]  /*18a40*/  IMAD.WIDE R12, R0, 0x4, R6 ;  /* 0x00000004000c7825 */ /* 0x002fe200078e0206 */
[----:B------:R-:W2:Y:S04]  /*18a50*/  LDL.LU R238, [R1+0x80] ;  /* 0x0000800001ee7983 */ /* 0x000ea80000300800 */
[----:B------:R1:W-:Y:S04]  /*18a60*/  @P4 STG.E [R12.64], R65 ;  /* 0x000000410c004986 */ /* 0x0003e8000c101904 */
[----:B------:R4:W-:Y:S01]  /*18a70*/  @P6 STG.E [R84.64], R113 ;  /* 0x0000007154006986 */ /* 0x0009e2000c101904 */
[----:B------:R-:W-:-:S02]  /*18a80*/  ISETP.LT.AND P6, PT, R251, c[0x0][0x178], !P0 ;  /* 0x00005e00fb007a0c */ /* 0x000fc400047c1270 */
[----:B------:R-:W-:Y:S01]  /*18a90*/  ISETP.GE.AND P4, PT, R64, c[0x0][0x17c], PT ;  /* 0x00005f0040007a0c */ /* 0x000fe20003f86270 */
[----:B-1----:R-:W-:-:S04]  /*18aa0*/  IMAD.WIDE R12, R112, 0x4, R2 ;  /* 0x00000004700c7825 */ /* 0x002fc800078e0202 */
[C---:B------:R-:W-:Y:S01]  /*18ab0*/  IMAD.WIDE R64, R112.reuse, 0x4, R4 ;  /* 0x0000000470407825 */ /* 0x040fe200078e0204 */
[----:B---3--:R1:W-:Y:S03]  /*18ac0*/  @P5 STG.E [R12.64], R237 ;  /* 0x000000ed0c005986 */ /* 0x0083e6000c101904 */
[C---:B----4-:R-:W-:Y:S01]  /*18ad0*/  IMAD.WIDE R84, R112.reuse, 0x4, R6 ;  /* 0x0000000470547825 */ /* 0x050fe200078e0206 */
[----:B------:R-:W-:Y:S03]  /*18ae0*/  @P1 STG.E [R64.64], R244 ;  /* 0x000000f440001986 */ /* 0x000fe6000c101904 */
[----:B------:R-:W-:Y:S01]  /*18af0*/  IMAD.WIDE R112, R112, 0x4, R168 ;  /* 0x0000000470707825 */ /* 0x000fe200078e02a8 */
[----:B------:R-:W-:Y:S03]  /*18b00*/  @P2 STG.E [R84.64], R60 ;  /* 0x0000003c54002986 */ /* 0x000fe6000c101904 */
[----:B-1----:R-:W-:Y:S01]  /*18b10*/  IMAD.WIDE R12, R171, 0x4, R2 ;  /* 0x00000004ab0c7825 */ /* 0x002fe200078e0202 */
[----:B------:R-:W-:Y:S04]  /*18b20*/  @P3 STG.E [R112.64], R108 ;  /* 0x0000006c70003986 */ /* 0x000fe8000c101904 */
[----:B------:R1:W-:Y:S04]  /*18b30*/  @P6 STG.E [R12.64], R239 ;  /* 0x000000ef0c006986 */ /* 0x0003e8000c101904 */
[----:B-1----:R-:W3:Y:S01]  /*18b40*/  LDL.LU R239, [R1+0x84] ;  /* 0x0000840001ef7983 */ /* 0x002ee20000300800 */
[----:B------:R-:W-:-:S02]  /*18b50*/  ISETP.LT.AND P5, PT, R250, c[0x0][0x178], !P0 ;  /* 0x00005e00fa007a0c */ /* 0x000fc400047a1270 */
[----:B------:R-:W-:Y:S01]  /*18b60*/  ISETP.LT.AND P1, PT, R249, c[0x0][0x178], !P0 ;  /* 0x00005e00f9007a0c */ /* 0x000fe20004721270 */
[C---:B------:R-:W-:Y:S01]  /*18b70*/  IMAD.WIDE R64, R171.reuse, 0x4, R4 ;  /* 0x00000004ab407825 */ /* 0x040fe200078e0204 */
[----:B------:R-:W-:Y:S01]  /*18b80*/  ISETP.LT.AND P0, PT, R248, c[0x0][0x178], !P0 ;  /* 0x00005e00f8007a0c */ /* 0x000fe20004701270 */
[----:B------:R-:W4:Y:S01]  /*18b90*/  LDL.LU R234, [R1+0xc8] ;  /* 0x0000c80001ea7983 */ /* 0x000f220000300800 */
[----:B------:R-:W-:Y:S01]  /*18ba0*/  IADD3 R0, R240, 0x7, RZ ;  /* 0x00000007f0007810 */ /* 0x000fe20007ffe0ff */
[C---:B------:R-:W-:Y:S01]  /*18bb0*/  IMAD.WIDE R84, R171.reuse, 0x4, R6 ;  /* 0x00000004ab547825 */ /* 0x040fe200078e0206 */
[C---:B------:R-:W-:Y:S01]  /*18bc0*/  IADD3 R179, R171.reuse, c[0x0][0x198], RZ ;  /* 0x00006600abb37a10 */ /* 0x040fe20007ffe0ff */
[----:B------:R-:W4:Y:S02]  /*18bd0*/  LDL.LU R233, [R1+0x38] ;  /* 0x0000380001e97983 */ /* 0x000f240000300800 */
[----:B------:R-:W-:Y:S01]  /*18be0*/  IMAD.WIDE R170, R171, 0x4, R168 ;  /* 0x00000004abaa7825 */ /* 0x000fe200078e02a8 */
[----:B------:R-:W-:Y:S01]  /*18bf0*/  ISETP.GE.AND P2, PT, R0, c[0x0][0x17c], PT ;  /* 0x00005f0000007a0c */ /* 0x000fe20003f46270 */
[----:B------:R1:W-:Y:S01]  /*18c00*/  @P5 STG.E [R64.64], R245 ;  /* 0x000000f540005986 */ /* 0x0003e2000c101904 */
[----:B------:R-:W-:-:S02]  /*18c10*/  ISETP.LT.AND P6, PT, R251, c[0x0][0x178], !P4 ;  /* 0x00005e00fb007a0c */ /* 0x000fc400067c1270 */
[----:B------:R-:W-:Y:S01]  /*18c20*/  ISETP.LT.AND P3, PT, R250, c[0x0][0x178], !P4 ;  /* 0x00005e00fa007a0c */ /* 0x000fe20006761270 */
[----:B------:R1:W-:Y:S01]  /*18c30*/  @P1 STG.E [R84.64], R61 ;  /* 0x0000003d54001986 */ /* 0x0003e2000c101904 */
[----:B------:R-:W-:Y:S02]  /*18c40*/  ISETP.LT.AND P5, PT, R249, c[0x0][0x178], !P4 ;  /* 0x00005e00f9007a0c */ /* 0x000fe400067a1270 */
[----:B------:R-:W-:Y:S01]  /*18c50*/  ISETP.LT.AND P4, PT, R248, c[0x0][0x178], !P4 ;  /* 0x00005e00f8007a0c */ /* 0x000fe20006781270 */
[----:B------:R-:W-:Y:S01]  /*18c60*/  @P0 STG.E [R170.64], R109 ;  /* 0x0000006daa000986 */ /* 0x000fe2000c101904 */
[----:B------:R-:W-:Y:S01]  /*18c70*/  ISETP.LT.AND P0, PT, R251, c[0x0][0x178], !P2 ;  /* 0x00005e00fb007a0c */ /* 0x000fe20005701270 */
[C---:B------:R-:W-:Y:S02]  /*18c80*/  IMAD.WIDE R12, R179.reuse, 0x4, R2 ;  /* 0x00000004b30c7825 */ /* 0x040fe400078e0202 */
[----:B------:R-:W4:Y:S02]  /*18c90*/  LDL.LU R236, [R1+0xcc] ;  /* 0x0000cc0001ec7983 */ /* 0x000f240000300800 */
[----:B-1----:R-:W-:-:S04]  /*18ca0*/  IMAD.WIDE R64, R179, 0x4, R4 ;  /* 0x00000004b3407825 */ /* 0x002fc800078e0204 */
[----:B------:R-:W-:-:S04]  /*18cb0*/  IMAD.WIDE R112, R179, 0x4, R6 ;  /* 0x00000004b3707825 */ /* 0x000fc800078e0206 */
[C---:B------:R-:W-:Y:S01]  /*18cc0*/  IMAD.WIDE R176, R179.reuse, 0x4, R168 ;  /* 0x00000004b3b07825 */ /* 0x040fe200078e02a8 */
[----:B------:R-:W-:-:S05]  /*18cd0*/  IADD3 R179, R179, c[0x0][0x198], RZ ;  /* 0x00006600b3b37a10 */ /* 0x000fca0007ffe0ff */
[----:B------:R-:W-:Y:S01]  /*18ce0*/  IMAD.WIDE R84, R179, 0x4, R2 ;  /* 0x00000004b3547825 */ /* 0x000fe200078e0202 */
[----:B--2---:R-:W-:Y:S04]  /*18cf0*/  @P6 STG.E [R12.64], R238 ;  /* 0x000000ee0c006986 */ /* 0x004fe8000c101904 */
[----:B------:R-:W-:Y:S04]  /*18d00*/  @P3 STG.E [R64.64], R224 ;  /* 0x000000e040003986 */ /* 0x000fe8000c101904 */
[----:B------:R-:W-:Y:S04]  /*18d10*/  @P5 STG.E [R112.64], R16 ;  /* 0x0000001070005986 */ /* 0x000fe8000c101904 */
[----:B------:R-:W-:Y:S04]  /*18d20*/  @P4 STG.E [R176.64], R88 ;  /* 0x00000058b0004986 */ /* 0x000fe8000c101904 */
[----:B---3--:R1:W-:Y:S04]  /*18d30*/  @P0 STG.E [R84.64], R239 ;  /* 0x000000ef54000986 */ /* 0x0083e8000c101904 */
[----:B-1----:R-:W2:Y:S01]  /*18d40*/  LDL.LU R239, [R1+0x3c] ;  /* 0x00003c0001ef7983 */ /* 0x002ea20000300800 */
[----:B------:R-:W-:-:S02]  /*18d50*/  IADD3 R0, R240, 0x8, RZ ;  /* 0x00000008f0007810 */ /* 0x000fc40007ffe0ff */
[----:B------:R-:W-:Y:S02]  /*18d60*/  ISETP.LT.AND P3, PT, R250, c[0x0][0x178], !P2 ;  /* 0x00005e00fa007a0c */ /* 0x000fe40005761270 */
[----:B------:R-:W-:Y:S02]  /*18d70*/  ISETP.LT.AND P6, PT, R249, c[0x0][0x178], !P2 ;  /* 0x00005e00f9007a0c */ /* 0x000fe400057c1270 */
[C---:B------:R-:W-:Y:S01]  /*18d80*/  IADD3 R171, R179.reuse, c[0x0][0x198], RZ ;  /* 0x00006600b3ab7a10 */ /* 0x040fe20007ffe0ff */
[----:B------:R-:W-:Y:S01]  /*18d90*/  IMAD.WIDE R12, R179, 0x4, R4 ;  /* 0x00000004b30c7825 */ /* 0x000fe200078e0204 */
[----:B------:R-:W-:Y:S01]  /*18da0*/  ISETP.GE.AND P1, PT, R0, c[0x0][0x17c], PT ;  /* 0x00005f0000007a0c */ /* 0x000fe20003f26270 */
[----:B------:R-:W3:Y:S01]  /*18db0*/  LDL.LU R232, [R1+0xb8] ;  /* 0x0000b80001e87983 */ /* 0x000ee20000300800 */
[----:B------:R-:W-:Y:S02]  /*18dc0*/  ISETP.LT.AND P2, PT, R248, c[0x0][0x178], !P2 ;  /* 0x00005e00f8007a0c */ /* 0x000fe40005741270 */
[----:B------:R-:W-:Y:S01]  /*18dd0*/  ISETP.LT.AND P4, PT, R251, c[0x0][0x178], !P1 ;  /* 0x00005e00fb007a0c */ /* 0x000fe20004f81270 */
[C---:B------:R-:W-:Y:S01]  /*18de0*/  IMAD.WIDE R60, R179.reuse, 0x4, R6 ;  /* 0x00000004b33c7825 */ /* 0x040fe200078e0206 */
[----:B------:R-:W-:Y:S01]  /*18df0*/  ISETP.LT.AND P5, PT, R250, c[0x0][0x178], !P1 ;  /* 0x00005e00fa007a0c */ /* 0x000fe20004fa1270 */
[----:B------:R-:W3:Y:S01]  /*18e00*/  LDL.LU R237, [R1+0x28] ;  /* 0x0000280001ed7983 */ /* 0x000ee20000300800 */
[----:B------:R-:W-:Y:S01]  /*18e10*/  IADD3 R0, R240, 0x9, RZ ;  /* 0x00000009f0007810 */ /* 0x000fe20007ffe0ff */
[----:B------:R-:W-:-:S02]  /*18e20*/  IMAD.WIDE R64, R179, 0x4, R168 ;  /* 0x00000004b3407825 */ /* 0x000fc400078e02a8 */
[----:B------:R1:W-:Y:S02]  /*18e30*/  @P3 STG.E [R12.64], R225 ;  /* 0x000000e10c003986 */ /* 0x0003e4000c101904 */
[C---:B------:R-:W-:Y:S01]  /*18e40*/  IMAD.WIDE R108, R171.reuse, 0x4, R2 ;  /* 0x00000004ab6c7825 */ /* 0x040fe200078e0202 */
[----:B------:R-:W-:Y:S01]  /*18e50*/  ISETP.GE.AND P0, PT, R0, c[0x0][0x17c], PT ;  /* 0x00005f0000007a0c */ /* 0x000fe20003f06270 */
[----:B------:R1:W-:Y:S02]  /*18e60*/  @P6 STG.E [R60.64], R17 ;  /* 0x000000113c006986 */ /* 0x0003e4000c101904 */
[----:B------:R-:W-:Y:S01]  /*18e70*/  IMAD.WIDE R112, R171, 0x4, R4 ;  /* 0x00000004ab707825 */ /* 0x000fe200078e0204 */
[----:B------:R-:W-:Y:S01]  /*18e80*/  ISETP.LT.AND P3, PT, R249, c[0x0][0x178], !P1 ;  /* 0x00005e00f9007a0c */ /* 0x000fe20004f61270 */
[----:B------:R1:W-:Y:S01]  /*18e90*/  @P2 STG.E [R64.64], R89 ;  /* 0x0000005940002986 */ /* 0x0003e2000c101904 */
[----:B------:R-:W-:-:S03]  /*18ea0*/  ISETP.LT.AND P2, PT, R248, c[0x0][0x178], !P1 ;  /* 0x00005e00f8007a0c */ /* 0x000fc60004f41270 */
[----:B----4-:R-:W-:Y:S01]  /*18eb0*/  @P4 STG.E [R108.64], R234 ;  /* 0x000000ea6c004986 */ /* 0x010fe2000c101904 */
[----:B------:R-:W-:-:S03]  /*18ec0*/  ISETP.LT.AND P4, PT, R251, c[0x0][0x178], !P0 ;  /* 0x00005e00fb007a0c */ /* 0x000fc60004781270 */
[----:B------:R-:W-:Y:S01]  /*18ed0*/  @P5 STG.E [R112.64], R233 ;  /* 0x000000e970005986 */ /* 0x000fe2000c101904 */
[----:B------:R-:W-:Y:S02]  /*18ee0*/  ISETP.LT.AND P5, PT, R250, c[0x0][0x178], !P0 ;  /* 0x00005e00fa007a0c */ /* 0x000fe400047a1270 */
[C---:B------:R-:W-:Y:S01]  /*18ef0*/  IADD3 R177, R171.reuse, c[0x0][0x198], RZ ;  /* 0x00006600abb17a10 */ /* 0x040fe20007ffe0ff */
[C---:B-1----:R-:W-:Y:S01]  /*18f00*/  IMAD.WIDE R12, R171.reuse, 0x4, R6 ;  /* 0x00000004ab0c7825 */ /* 0x042fe200078e0206 */
[----:B------:R-:W4:Y:S03]  /*18f10*/  LDL.LU R238, [R1+0xbc] ;  /* 0x0000bc0001ee7983 */ /* 0x000f260000300800 */
[----:B------:R-:W-:Y:S01]  /*18f20*/  IMAD.WIDE R16, R171, 0x4, R168 ;  /* 0x00000004ab107825 */ /* 0x000fe200078e02a8 */
[----:B------:R-:W-:Y:S03]  /*18f30*/  @P3 STG.E [R12.64], R14 ;  /* 0x0000000e0c003986 */ /* 0x000fe6000c101904 */
[C---:B------:R-:W-:Y:S01]  /*18f40*/  IMAD.WIDE R60, R177.reuse, 0x4, R2 ;  /* 0x00000004b13c7825 */ /* 0x040fe200078e0202 */
[----:B------:R-:W-:Y:S03]  /*18f50*/  @P2 STG.E [R16.64], R86 ;  /* 0x0000005610002986 */ /* 0x000fe6000c101904 */
[----:B------:R-:W-:Y:S01]  /*18f60*/  IMAD.WIDE R64, R177, 0x4, R4 ;  /* 0x00000004b1407825 */ /* 0x000fe200078e0204 */
[----:B------:R-:W-:Y:S04]  /*18f70*/  @P4 STG.E [R60.64], R236 ;  /* 0x000000ec3c004986 */ /* 0x000fe8000c101904 */
[----:B--2---:R1:W-:Y:S04]  /*18f80*/  @P5 STG.E [R64.64], R239 ;  /* 0x000000ef40005986 */ /* 0x0043e8000c101904 */
[----:B-1----:R-:W2:Y:S01]  /*18f90*/  LDL.LU R239, [R1+0x2c] ;  /* 0x00002c0001ef7983 */ /* 0x002ea20000300800 */
[----:B------:R-:W-:-:S02]  /*18fa0*/  ISETP.LT.AND P6, PT, R249, c[0x0][0x178], !P0 ;  /* 0x00005e00f9007a0c */ /* 0x000fc400047c1270 */
[----:B------:R-:W-:Y:S01]  /*18fb0*/  IADD3 R0, R240, 0xa, RZ ;  /* 0x0000000af0007810 */ /* 0x000fe20007ffe0ff */
[----:B------:R-:W-:Y:S01]  /*18fc0*/  IMAD.WIDE R84, R177, 0x4, R6 ;  /* 0x00000004b1547825 */ /* 0x000fe200078e0206 */
[----:B------:R-:W2:Y:S02]  /*18fd0*/  LDL.LU R236, [R1+0xa8] ;  /* 0x0000a80001ec7983 */ /* 0x000ea40000300800 */
[----:B------:R-:W-:Y:S02]  /*18fe0*/  ISETP.GE.AND P1, PT, R0, c[0x0][0x17c], PT ;  /* 0x00005f0000007a0c */ /* 0x000fe40003f26270 */
[----:B------:R-:W-:Y:S02]  /*18ff0*/  ISETP.LT.AND P0, PT, R248, c[0x0][0x178], !P0 ;  /* 0x00005e00f8007a0c */ /* 0x000fe40004701270 */
[----:B------:R-:W-:-:S03]  /*19000*/  ISETP.LT.AND P4, PT, R251, c[0x0][0x178], !P1 ;  /* 0x00005e00fb007a0c */ /* 0x000fc60004f81270 */
[----:B------:R-:W-:Y:S01]  /*19010*/  @P6 STG.E [R84.64], R15 ;  /* 0x0000000f54006986 */ /* 0x000fe2000c101904 */
[----:B------:R-:W-:Y:S02]  /*19020*/  ISETP.LT.AND P6, PT, R250, c[0x0][0x178], !P1 ;  /* 0x00005e00fa007a0c */ /* 0x000fe40004fc1270 */
[C---:B------:R-:W-:Y:S01]  /*19030*/  IADD3 R89, R177.reuse, c[0x0][0x198], RZ ;  /* 0x00006600b1597a10 */ /* 0x040fe20007ffe0ff */
[----:B------:R-:W-:Y:S01]  /*19040*/  IMAD.WIDE R12, R177, 0x4, R168 ;  /* 0x00000004b10c7825 */ /* 0x000fe200078e02a8 */
[----:B------:R-:W-:-:S03]  /*19050*/  IADD3 R0, R240, 0xb, RZ ;  /* 0x0000000bf0007810 */ /* 0x000fc60007ffe0ff */
[C---:B------:R-:W-:Y:S01]  /*19060*/  IMAD.WIDE R16, R89.reuse, 0x4, R2 ;  /* 0x0000000459107825 */ /* 0x040fe200078e0202 */
[----:B------:R-:W-:Y:S03]  /*19070*/  @P0 STG.E [R12.64], R87 ;  /* 0x000000570c000986 */ /* 0x000fe6000c101904 */
[----:B------:R-:W-:Y:S01]  /*19080*/  IMAD.WIDE R60, R89, 0x4, R4 ;  /* 0x00000004593c7825 */ /* 0x000fe200078e0204 */
[----:B------:R-:W-:Y:S01]  /*19090*/  ISETP.GE.AND P3, PT, R0, c[0x0][0x17c], PT ;  /* 0x00005f0000007a0c */ /* 0x000fe20003f66270 */
[----:B---3--:R-:W-:Y:S01]  /*190a0*/  @P4 STG.E [R16.64], R232 ;  /* 0x000000e810004986 */ /* 0x008fe2000c101904 */
[----:B------:R-:W-:-:S03]  /*190b0*/  ISETP.LT.AND P2, PT, R249, c[0x0][0x178], !P1 ;  /* 0x00005e00f9007a0c */ /* 0x000fc60004f41270 */
[----:B------:R1:W-:Y:S01]  /*190c0*/  @P6 STG.E [R60.64], R237 ;  /* 0x000000ed3c006986 */ /* 0x0003e2000c101904 */
[----:B------:R-:W-:Y:S02]  /*190d0*/  ISETP.LT.AND P1, PT, R248, c[0x0][0x178], !P1 ;  /* 0x00005e00f8007a0c */ /* 0x000fe40004f21270 */
[----:B------:R-:W-:Y:S02]  /*190e0*/  ISETP.LT.AND P5, PT, R251, c[0x0][0x178], !P3 ;  /* 0x00005e00fb007a0c */ /* 0x000fe40005fa1270 */
[C---:B------:R-:W-:Y:S01]  /*190f0*/  IADD3 R109, R89.reuse, c[0x0][0x198], RZ ;  /* 0x00006600596d7a10 */ /* 0x040fe20007ffe0ff */
[----:B-1----:R-:W3:Y:S01]  /*19100*/  LDL.LU R237, [R1+0xac] ;  /* 0x0000ac0001ed7983 */ /* 0x002ee20000300800 */
[----:B------:R-:W-:Y:S01]  /*19110*/  ISETP.LT.AND P6, PT, R250, c[0x0][0x178], !P3 ;  /* 0x00005e00fa007a0c */ /* 0x000fe20005fc1270 */
[----:B------:R-:W-:-:S04]  /*19120*/  IMAD.WIDE R14, R89, 0x4, R6 ;  /* 0x00000004590e7825 */ /* 0x000fc800078e0206 */
[----:B------:R-:W-:Y:S01]  /*19130*/  IMAD.WIDE R64, R89, 0x4, R168 ;  /* 0x0000000459407825 */ /* 0x000fe200078e02a8 */
[----:B------:R-:W-:Y:S03]  /*19140*/  @P2 STG.E [R14.64], R66 ;  /* 0x000000420e002986 */ /* 0x000fe6000c101904 */
[C---:B------:R-:W-:Y:S01]  /*19150*/  IMAD.WIDE R84, R109.reuse, 0x4, R2 ;  /* 0x000000046d547825 */ /* 0x040fe200078e0202 */
[----:B------:R-:W-:Y:S03]  /*19160*/  @P1 STG.E [R64.64], R114 ;  /* 0x0000007240001986 */ /* 0x000fe6000c101904 */
[----:B------:R-:W-:Y:S01]  /*19170*/  IMAD.WIDE R12, R109, 0x4, R4 ;  /* 0x000000046d0c7825 */ /* 0x000fe200078e0204 */
[----:B----4-:R1:W-:Y:S04]  /*19180*/  @P5 STG.E [R84.64], R238 ;  /* 0x000000ee54005986 */ /* 0x0103e8000c101904 */
[----:B-1----:R-:W4:Y:S04]  /*19190*/  LDL.LU R238, [R1+0x88] ;  /* 0x0000880001ee7983 */ /* 0x002f280000300800 */
[----:B--2---:R1:W-:Y:S04]  /*191a0*/  @P6 STG.E [R12.64], R239 ;  /* 0x000000ef0c006986 */ /* 0x0043e8000c101904 */
[----:B-1----:R-:W2:Y:S01]  /*191b0*/  LDL.LU R239, [R1+0x8c] ;  /* 0x00008c0001ef7983 */ /* 0x002ea20000300800 */
[----:B------:R-:W-:-:S02]  /*191c0*/  IADD3 R0, R240, 0xc, RZ ;  /* 0x0000000cf0007810 */ /* 0x000fc40007ffe0ff */
[----:B------:R-:W-:Y:S02]  /*191d0*/  ISETP.LT.AND P4, PT, R249, c[0x0][0x178], !P3 ;  /* 0x00005e00f9007a0c */ /* 0x000fe40005f81270 */
[----:B------:R-:W-:Y:S02]  /*191e0*/  ISETP.GE.AND P0, PT, R0, c[0x0][0x17c], PT ;  /* 0x00005f0000007a0c */ /* 0x000fe40003f06270 */
[----:B------:R-:W-:Y:S02]  /*191f0*/  ISETP.LT.AND P3, PT, R248, c[0x0][0x178], !P3 ;  /* 0x00005e00f8007a0c */ /* 0x000fe40005f61270 */
[----:B------:R-:W-:Y:S02]  /*19200*/  ISETP.LT.AND P2, PT, R251, c[0x0][0x178], !P0 ;  /* 0x00005e00fb007a0c */ /* 0x000fe40004741270 */
[----:B------:R-:W-:Y:S02]  /*19210*/  ISETP.LT.AND P5, PT, R250, c[0x0][0x178], !P0 ;  /* 0x00005e00fa007a0c */ /* 0x000fe400047a1270 */
[C---:B------:R-:W-:Y:S01]  /*19220*/  IADD3 R87, R109.reuse, c[0x0][0x198], RZ ;  /* 0x000066006d577a10 */ /* 0x040fe20007ffe0ff */
[----:B------:R-:W-:Y:S01]  /*19230*/  IMAD.WIDE R16, R109, 0x4, R6 ;  /* 0x000000046d107825 */ /* 0x000fe200078e0206 */
[----:B------:R-:W-:-:S03]  /*19240*/  IADD3 R0, R240, 0xd, RZ ;  /* 0x0000000df0007810 */ /* 0x000fc60007ffe0ff */
[----:B------:R-:W-:Y:S01]  /*19250*/  IMAD.WIDE R14, R109, 0x4, R168 ;  /* 0x000000046d0e7825 */ /* 0x000fe200078e02a8 */
[----:B------:R-:W-:-:S03]  /*19260*/  ISETP.GE.AND P1, PT, R0, c[0x0][0x17c], PT ;  /* 0x00005f0000007a0c */ /* 0x000fc60003f26270 */
[C---:B------:R-:W-:Y:S01]  /*19270*/  IMAD.WIDE R60, R87.reuse, 0x4, R2 ;  /* 0x00000004573c7825 */ /* 0x040fe200078e0202 */
[----:B------:R-:W-:Y:S03]  /*19280*/  @P4 STG.E [R16.64], R67 ;  /* 0x0000004310004986 */ /* 0x000fe6000c101904 */
[----:B------:R-:W-:Y:S01]  /*19290*/  IMAD.WIDE R64, R87, 0x4, R4 ;  /* 0x0000000457407825 */ /* 0x000fe200078e0204 */
[----:B------:R1:W-:Y:S01]  /*192a0*/  @P3 STG.E [R14.64], R115 ;  /* 0x000000730e003986 */ /* 0x0003e2000c101904 */
[----:B------:R-:W-:Y:S02]  /*192b0*/  ISETP.LT.AND P6, PT, R249, c[0x0][0x178], !P0 ;  /* 0x00005e00f9007a0c */ /* 0x000fe400047c1270 */
[----:B------:R-:W-:Y:S01]  /*192c0*/  ISETP.LT.AND P0, PT, R248, c[0x0][0x178], !P0 ;  /* 0x00005e00f8007a0c */ /* 0x000fe20004701270 */
[----:B------:R1:W-:Y:S01]  /*192d0*/  @P2 STG.E [R60.64], R236 ;  /* 0x000000ec3c002986 */ /* 0x0003e2000c101904 */
[----:B------:R-:W-:-:S03]  /*192e0*/  ISETP.LT.AND P3, PT, R250, c[0x0][0x178], !P1 ;  /* 0x00005e00fa007a0c */ /* 0x000fc60004f61270 */
[----:B------:R1:W-:Y:S01]  /*192f0*/  @P5 STG.E [R64.64], R246 ;  /* 0x000000f640005986 */ /* 0x0003e2000c101904 */
[----:B------:R-:W-:Y:S02]  /*19300*/  ISETP.LT.AND P5, PT, R251, c[0x0][0x178], !P1 ;  /* 0x00005e00fb007a0c */ /* 0x000fe40004fa1270 */
[----:B------:R-:W-:Y:S02]  /*19310*/  ISETP.LT.AND P2, PT, R249, c[0x0][0x178], !P1 ;  /* 0x00005e00f9007a0c */ /* 0x000fe40004f41270 */
[C---:B------:R-:W-:Y:S02]  /*19320*/  IADD3 R85, R87.reuse, c[0x0][0x198], RZ ;  /* 0x0000660057557a10 */ /* 0x040fe40007ffe0ff */
[----:B------:R-:W-:Y:S01]  /*19330*/  ISETP.LT.AND P1, PT, R248, c[0x0][0x178], !P1 ;  /* 0x00005e00f8007a0c */ /* 0x000fe20004f21270 */
[----:B------:R-:W-:Y:S01]  /*19340*/  IMAD.WIDE R12, R87, 0x4, R6 ;  /* 0x00000004570c7825 */ /* 0x000fe200078e0206 */
[----:B------:R-:W-:-:S03]  /*19350*/  IADD3 R0, R240, 0xe, RZ ;  /* 0x0000000ef0007810 */ /* 0x000fc60007ffe0ff */
[----:B-1----:R-:W-:Y:S01]  /*19360*/  IMAD.WIDE R14, R87, 0x4, R168 ;  /* 0x00000004570e7825 */ /* 0x002fe200078e02a8 */
[----:B------:R-:W-:-:S03]  /*19370*/  ISETP.GE.AND P4, PT, R0, c[0x0][0x17c], PT ;  /* 0x00005f0000007a0c */ /* 0x000fc60003f86270 */
[C---:B------:R-:W-:Y:S01]  /*19380*/  IMAD.WIDE R16, R85.reuse, 0x4, R2 ;  /* 0x0000000455107825 */ /* 0x040fe200078e0202 */
[----:B------:R1:W-:Y:S03]  /*19390*/  @P6 STG.E [R12.64], R62 ;  /* 0x0000003e0c006986 */ /* 0x0003e6000c101904 */
[C---:B------:R-:W-:Y:S01]  /*193a0*/  IMAD.WIDE R60, R85.reuse, 0x4, R4 ;  /* 0x00000004553c7825 */ /* 0x040fe200078e0204 */
[----:B------:R-:W-:Y:S01]  /*193b0*/  IADD3 R0, R240, 0xf, RZ ;  /* 0x0000000ff0007810 */ /* 0x000fe20007ffe0ff */
[----:B------:R-:W-:Y:S02]  /*193c0*/  @P0 STG.E [R14.64], R110 ;  /* 0x0000006e0e000986 */ /* 0x000fe4000c101904 */
[C---:B------:R-:W-:Y:S02]  /*193d0*/  IMAD.WIDE R64, R85.reuse, 0x4, R6 ;  /* 0x0000000455407825 */ /* 0x040fe400078e0206 */
[----:B---3--:R-:W-:Y:S02]  /*193e0*/  @P5 STG.E [R16.64], R237 ;  /* 0x000000ed10005986 */ /* 0x008fe4000c101904 */
[----:B------:R-:W-:-:S02]  /*193f0*/  IMAD.WIDE R66, R85, 0x4, R168 ;  /* 0x0000000455427825 */ /* 0x000fc400078e02a8 */
[----:B------:R-:W-:Y:S01]  /*19400*/  @P3 STG.E [R60.64], R247 ;  /* 0x000000f73c003986 */ /* 0x000fe2000c101904 */
[----:B------:R-:W-:-:S03]  /*19410*/  ISETP.GE.AND P6, PT, R0, c[0x0][0x17c], PT ;  /* 0x00005f0000007a0c */ /* 0x000fc60003fc6270 */
[----:B------:R3:W-:Y:S01]  /*19420*/  @P2 STG.E [R64.64], R63 ;  /* 0x0000003f40002986 */ /* 0x0007e2000c101904 */
[----:B------:R-:W-:Y:S02]  /*19430*/  ISETP.LT.AND P2, PT, R251, c[0x0][0x178], !P4 ;  /* 0x00005e00fb007a0c */ /* 0x000fe40006741270 */
[----:B------:R-:W-:Y:S01]  /*19440*/  ISETP.LT.AND P3, PT, R250, c[0x0][0x178], !P4 ;  /* 0x00005e00fa007a0c */ /* 0x000fe20006761270 */
[----:B------:R-:W-:Y:S01]  /*19450*/  @P1 STG.E [R66.64], R111 ;  /* 0x0000006f42001986 */ /* 0x000fe2000c101904 */
[----:B------:R-:W-:Y:S02]  /*19460*/  ISETP.LT.AND P1, PT, R249, c[0x0][0x178], !P4 ;  /* 0x00005e00f9007a0c */ /* 0x000fe40006721270 */
[----:B------:R-:W-:Y:S02]  /*19470*/  IADD3 R85, R85, c[0x0][0x198], RZ ;  /* 0x0000660055557a10 */ /* 0x000fe40007ffe0ff */
[----:B------:R-:W-:Y:S02]  /*19480*/  ISETP.LT.AND P4, PT, R248, c[0x0][0x178], !P4 ;  /* 0x00005e00f8007a0c */ /* 0x000fe40006781270 */
[----:B------:R-:W-:Y:S01]  /*19490*/  ISETP.LT.AND P5, PT, R251, c[0x0][0x178], !P6 ;  /* 0x00005e00fb007a0c */ /* 0x000fe200077a1270 */
[C---:B-1----:R-:W-:Y:S01]  /*194a0*/  IMAD.WIDE R12, R85.reuse, 0x4, R2 ;  /* 0x00000004550c7825 */ /* 0x042fe200078e0202 */
[----:B---3--:R-:W-:-:S03]  /*194b0*/  IADD3 R65, R85, c[0x0][0x198], RZ ;  /* 0x0000660055417a10 */ /* 0x008fc60007ffe0ff */
[C---:B------:R-:W-:Y:S01]  /*194c0*/  IMAD.WIDE R14, R85.reuse, 0x4, R4 ;  /* 0x00000004550e7825 */ /* 0x040fe200078e0204 */
[----:B----4-:R1:W-:Y:S03]  /*194d0*/  @P2 STG.E [R12.64], R238 ;  /* 0x000000ee0c002986 */ /* 0x0103e6000c101904 */
[----:B------:R-:W-:Y:S01]  /*194e0*/  IMAD.WIDE R16, R85, 0x4, R6 ;  /* 0x0000000455107825 */ /* 0x000fe200078e0206 */
[----:B------:R-:W-:-:S03]  /*194f0*/  IADD3 R0, R240, 0x10, RZ ;  /* 0x00000010f0007810 */ /* 0x000fc60007ffe0ff */
[----:B------:R-:W-:Y:S01]  /*19500*/  IMAD.WIDE R60, R85, 0x4, R168 ;  /* 0x00000004553c7825 */ /* 0x000fe200078e02a8 */
[----:B------:R3:W-:Y:S03]  /*19510*/  @P3 STG.E [R14.64], R226 ;  /* 0x000000e20e003986 */ /* 0x0007e6000c101904 */
[----:B------:R-:W-:Y:S01]  /*19520*/  IMAD.WIDE R62, R65, 0x4, R2 ;  /* 0x00000004413e7825 */ /* 0x000fe200078e0202 */
[----:B------:R4:W-:Y:S01]  /*19530*/  @P1 STG.E [R16.64], R18 ;  /* 0x0000001210001986 */ /* 0x0009e2000c101904 */
[----:B------:R-:W-:Y:S02]  /*19540*/  ISETP.LT.AND P1, PT, R250, c[0x0][0x178], !P6 ;  /* 0x00005e00fa007a0c */ /* 0x000fe40007721270 */
[----:B------:R-:W-:Y:S01]  /*19550*/  ISETP.LT.AND P3, PT, R249, c[0x0][0x178], !P6 ;  /* 0x00005e00f9007a0c */ /* 0x000fe20007761270 */
[----:B------:R4:W-:Y:S01]  /*19560*/  @P4 STG.E [R60.64], R90 ;  /* 0x0000005a3c004986 */ /* 0x0009e2000c101904 */
[----:B------:R-:W-:Y:S01]  /*19570*/  ISETP.GE.AND P0, PT, R0, c[0x0][0x17c], PT ;  /* 0x00005f0000007a0c */ /* 0x000fe20003f06270 */
[C---:B-1----:R-:W-:Y:S01]  /*19580*/  IMAD.WIDE R12, R65.reuse, 0x4, R4 ;  /* 0x00000004410c7825 */ /* 0x042fe200078e0204 */
[----:B------:R-:W-:-:S02]  /*19590*/  IADD3 R67, R65, c[0x0][0x198], RZ ;  /* 0x0000660041437a10 */ /* 0x000fc40007ffe0ff */
[----:B------:R-:W-:Y:S01]  /*195a0*/  IADD3 R0, R240, 0x11, RZ ;  /* 0x00000011f0007810 */ /* 0x000fe20007ffe0ff */
[----:B---3--:R-:W-:Y:S01]  /*195b0*/  IMAD.WIDE R14, R65, 0x4, R6 ;  /* 0x00000004410e7825 */ /* 0x008fe200078e0206 */
[----:B------:R-:W-:-:S03]  /*195c0*/  ISETP.LT.AND P4, PT, R250, c[0x0][0x178], !P0 ;  /* 0x00005e00fa007a0c */ /* 0x000fc60004781270 */
[----:B----4-:R-:W-:Y:S01]  /*195d0*/  IMAD.WIDE R16, R65, 0x4, R168 ;  /* 0x0000000441107825 */ /* 0x010fe200078e02a8 */
[----:B------:R-:W-:-:S03]  /*195e0*/  ISETP.GE.AND P2, PT, R0, c[0x0][0x17c], PT ;  /* 0x00005f0000007a0c */ /* 0x000fc60003f46270 */
[----:B------:R-:W-:Y:S01]  /*195f0*/  IMAD.WIDE R60, R67, 0x4, R2 ;  /* 0x00000004433c7825 */ /* 0x000fe200078e0202 */
[C---:B------:R-:W-:Y:S02]  /*19600*/  IADD3 R18, R240.reuse, 0x12, RZ ;  /* 0x00000012f0127810 */ /* 0x040fe40007ffe0ff */
[----:B------:R-:W-:Y:S01]  /*19610*/  IADD3 R0, R240, 0x13, RZ ;  /* 0x00000013f0007810 */ /* 0x000fe20007ffe0ff */
[----:B--2---:R1:W-:Y:S01]  /*19620*/  @P5 STG.E [R62.64], R239 ;  /* 0x000000ef3e005986 */ /* 0x0043e2000c101904 */
[----:B------:R-:W-:Y:S02]  /*19630*/  ISETP.LT.AND P5, PT, R248, c[0x0][0x178], !P6 ;  /* 0x00005e00f8007a0c */ /* 0x000fe400077a1270 */
[C---:B------:R-:W-:Y:S01]  /*19640*/  ISETP.LT.AND P6, PT, R251.reuse, c[0x0][0x178], !P0 ;  /* 0x00005e00fb007a0c */ /* 0x040fe200047c1270 */
[----:B------:R2:W-:Y:S04]  /*19650*/  @P1 STG.E [R12.64], R227 ;  /* 0x000000e30c001986 */ /* 0x0005e8000c101904 */
[----:B------:R3:W-:Y:S01]  /*19660*/  @P3 STG.E [R14.64], R19 ;  /* 0x000000130e003986 */ /* 0x0007e2000c101904 */
[----:B------:R-:W-:-:S05]  /*19670*/  ISETP.LT.AND P1, PT, R251, c[0x0][0x178], !P2 ;  /* 0x00005e00fb007a0c */ /* 0x000fca0005721270 */
[----:B------:R4:W-:Y:S01]  /*19680*/  @P5 STG.E [R16.64], R91 ;  /* 0x0000005b10005986 */ /* 0x0009e2000c101904 */
[----:B------:R-:W-:Y:S02]  /*19690*/  ISETP.LT.AND P5, PT, R249, c[0x0][0x178], !P0 ;  /* 0x00005e00f9007a0c */ /* 0x000fe400047a1270 */
[----:B------:R-:W-:Y:S01]  /*196a0*/  ISETP.LT.AND P0, PT, R248, c[0x0][0x178], !P0 ;  /* 0x00005e00f8007a0c */ /* 0x000fe20004701270 */
[----:B------:R4:W-:Y:S01]  /*196b0*/  @P6 STG.E [R60.64], R120 ;  /* 0x000000783c006986 */ /* 0x0009e2000c101904 */
[----:B------:R-:W-:Y:S01]  /*196c0*/  ISETP.LT.AND P3, PT, R250, c[0x0][0x178], !P2 ;  /* 0x00005e00fa007a0c */ /* 0x000fe20005761270 */
[----:B-1----:R-:W-:Y:S01]  /*196d0*/  IMAD.WIDE R62, R67, 0x4, R4 ;  /* 0x00000004433e7825 */ /* 0x002fe200078e0204 */
[----:B------:R-:W-:-:S03]  /*196e0*/  ISETP.LT.AND P6, PT, R249, c[0x0][0x178], !P2 ;  /* 0x00005e00f9007a0c */ /* 0x000fc600057c1270 */
[----:B--2---:R-:W-:-:S04]  /*196f0*/  IMAD.WIDE R12, R67, 0x4, R6 ;  /* 0x00000004430c7825 */ /* 0x004fc800078e0206 */
[C---:B---3--:R-:W-:Y:S01]  /*19700*/  IMAD.WIDE R14, R67.reuse, 0x4, R168 ;  /* 0x00000004430e7825 */ /* 0x048fe200078e02a8 */
[----:B------:R-:W-:Y:S01]  /*19710*/  IADD3 R67, R67, c[0x0][0x198], RZ ;  /* 0x0000660043437a10 */ /* 0x000fe20007ffe0ff */
[----:B------:R1:W-:Y:S01]  /*19720*/  @P4 STG.E [R62.64], R116 ;  /* 0x000000743e004986 */ /* 0x0003e2000c101904 */
[----:B------:R-:W-:-:S03]  /*19730*/  ISETP.GE.AND P4, PT, R18, c[0x0][0x17c], PT ;  /* 0x00005f0012007a0c */ /* 0x000fc60003f86270 */
[C---:B----4-:R-:W-:Y:S01]  /*19740*/  IMAD.WIDE R16, R67.reuse, 0x4, R2 ;  /* 0x0000000443107825 */ /* 0x050fe200078e0202 */
[----:B------:R2:W-:Y:S03]  /*19750*/  @P5 STG.E [R12.64], R124 ;  /* 0x0000007c0c005986 */ /* 0x0005e6000c101904 */
[C---:B------:R-:W-:Y:S01]  /*19760*/  IMAD.WIDE R18, R67.reuse, 0x4, R4 ;  /* 0x0000000443127825 */ /* 0x040fe200078e0204 */
[----:B------:R3:W-:Y:S03]  /*19770*/  @P0 STG.E [R14.64], R140 ;  /* 0x0000008c0e000986 */ /* 0x0007e6000c101904 */
[----:B------:R-:W-:Y:S01]  /*19780*/  IMAD.WIDE R60, R67, 0x4, R6 ;  /* 0x00000004433c7825 */ /* 0x000fe200078e0206 */
[----:B------:R-:W-:Y:S01]  /*19790*/  ISETP.LT.AND P2, PT, R248, c[0x0][0x178], !P2 ;  /* 0x00005e00f8007a0c */ /* 0x000fe20005741270 */
[----:B------:R4:W-:Y:S01]  /*197a0*/  @P1 STG.E [R16.64], R121 ;  /* 0x0000007910001986 */ /* 0x0009e2000c101904 */
[----:B------:R-:W-:-:S02]  /*197b0*/  ISETP.LT.AND P0, PT, R251, c[0x0][0x178], !P4 ;  /* 0x00005e00fb007a0c */ /* 0x000fc40006701270 */
[----:B------:R-:W-:Y:S01]  /*197c0*/  ISETP.LT.AND P1, PT, R250, c[0x0][0x178], !P4 ;  /* 0x00005e00fa007a0c */ /* 0x000fe20006721270 */
[----:B------:R4:W-:Y:S01]  /*197d0*/  @P3 STG.E [R18.64], R117 ;  /* 0x0000007512003986 */ /* 0x0009e2000c101904 */
[----:B-1----:R-:W-:-:S03]  /*197e0*/  IADD3 R63, R67, c[0x0][0x198], RZ ;  /* 0x00006600433f7a10 */ /* 0x002fc60007ffe0ff */
[----:B------:R1:W-:Y:S01]  /*197f0*/  @P6 STG.E [R60.64], R125 ;  /* 0x0000007d3c006986 */ /* 0x0003e2000c101904 */
[----:B------:R-:W-:Y:S01]  /*19800*/  ISETP.LT.AND P6, PT, R249, c[0x0][0x178], !P4 ;  /* 0x00005e00f9007a0c */ /* 0x000fe200067c1270 */
[----:B--2---:R-:W-:Y:S01]  /*19810*/  IMAD.WIDE R12, R67, 0x4, R168 ;  /* 0x00000004430c7825 */ /* 0x004fe200078e02a8 */
[----:B------:R-:W-:-:S03]  /*19820*/  ISETP.GE.AND P5, PT, R0, c[0x0][0x17c], PT ;  /* 0x00005f0000007a0c */ /* 0x000fc60003fa6270 */
[----:B---3--:R-:W-:Y:S01]  /*19830*/  IMAD.WIDE R14, R63, 0x4, R2 ;  /* 0x000000043f0e7825 */ /* 0x008fe200078e0202 */
[----:B------:R-:W-:-:S03]  /*19840*/  ISETP.LT.AND P4, PT, R248, c[0x0][0x178], !P4 ;  /* 0x00005e00f8007a0c */ /* 0x000fc60006781270 */
[C---:B----4-:R-:W-:Y:S01]  /*19850*/  IMAD.WIDE R16, R63.reuse, 0x4, R4 ;  /* 0x000000043f107825 */ /* 0x050fe200078e0204 */
[----:B------:R2:W-:Y:S03]  /*19860*/  @P2 STG.E [R12.64], R141 ;  /* 0x0000008d0c002986 */ /* 0x0005e6000c101904 */
[----:B------:R-:W-:Y:S01]  /*19870*/  IMAD.WIDE R18, R63, 0x4, R6 ;  /* 0x000000043f127825 */ /* 0x000fe200078e0206 */
[----:B------:R3:W-:Y:S01]  /*19880*/  @P0 STG.E [R14.64], R104 ;  /* 0x000000680e000986 */ /* 0x0007e2000c101904 */
[----:B------:R-:W-:-:S03]  /*19890*/  ISETP.LT.AND P0, PT, R251, c[0x0][0x178], !P5 ;  /* 0x00005e00fb007a0c */ /* 0x000fc60006f01270 */
[----:B------:R4:W-:Y:S01]  /*198a0*/  @P1 STG.E [R16.64], R80 ;  /* 0x0000005010001986 */ /* 0x0009e2000c101904 */
[----:B------:R-:W-:-:S03]  /*198b0*/  ISETP.LT.AND P1, PT, R250, c[0x0][0x178], !P5 ;  /* 0x00005e00fa007a0c */ /* 0x000fc60006f21270 */
[----:B------:R2:W-:Y:S01]  /*198c0*/  @P6 STG.E [R18.64], R76 ;  /* 0x0000004c12006986 */ /* 0x0005e2000c101904 */
[----:B------:R-:W-:Y:S02]  /*198d0*/  ISETP.LT.AND P6, PT, R249, c[0x0][0x178], !P5 ;  /* 0x00005e00f9007a0c */ /* 0x000fe40006fc1270 */
[----:B------:R-:W-:Y:S02]  /*198e0*/  IADD3 R0, R240, 0x14, RZ ;  /* 0x00000014f0007810 */ /* 0x000fe40007ffe0ff */
[C---:B------:R-:W-:Y:S02]  /*198f0*/  IADD3 R65, R63.reuse, c[0x0][0x198], RZ ;  /* 0x000066003f417a10 */ /* 0x040fe40007ffe0ff */
[----:B------:R-:W-:Y:S01]  /*19900*/  ISETP.LT.AND P5, PT, R248, c[0x0][0x178], !P5 ;  /* 0x00005e00f8007a0c */ /* 0x000fe20006fa1270 */
[----:B-1----:R-:W-:Y:S01]  /*19910*/  IMAD.WIDE R60, R63, 0x4, R168 ;  /* 0x000000043f3c7825 */ /* 0x002fe200078e02a8 */
[----:B------:R-:W-:-:S03]  /*19920*/  ISETP.GE.AND P3, PT, R0, c[0x0][0x17c], PT ;  /* 0x00005f0000007a0c */ /* 0x000fc60003f66270 */
[----:B--2---:R-:W-:Y:S01]  /*19930*/  IMAD.WIDE R12, R65, 0x4, R2 ;  /* 0x00000004410c7825 */ /* 0x004fe200078e0202 */
[----:B------:R1:W-:Y:S01]  /*19940*/  @P4 STG.E [R60.64], R136 ;  /* 0x000000883c004986 */ /* 0x0003e2000c101904 */
[----:B------:R-:W-:Y:S02]  /*19950*/  ISETP.LT.AND P4, PT, R251, c[0x0][0x178], !P3 ;  /* 0x00005e00fb007a0c */ /* 0x000fe40005f81270 */
[----:B---3--:R-:W-:Y:S01]  /*19960*/  IMAD.WIDE R14, R65, 0x4, R4 ;  /* 0x00000004410e7825 */ /* 0x008fe200078e0204 */
[----:B------:R-:W-:-:S03]  /*19970*/  IADD3 R0, R240, 0x15, RZ ;  /* 0x00000015f0007810 */ /* 0x000fc60007ffe0ff */
[C---:B----4-:R-:W-:Y:S01]  /*19980*/  IMAD.WIDE R16, R65.reuse, 0x4, R6 ;  /* 0x0000000441107825 */ /* 0x050fe200078e0206 */
[----:B------:R2:W-:Y:S03]  /*19990*/  @P0 STG.E [R12.64], R105 ;  /* 0x000000690c000986 */ /* 0x0005e6000c101904 */
[C---:B------:R-:W-:Y:S01]  /*199a0*/  IMAD.WIDE R18, R65.reuse, 0x4, R168 ;  /* 0x0000000441127825 */ /* 0x040fe200078e02a8 */
[----:B------:R-:W-:Y:S01]  /*199b0*/  IADD3 R63, R65, c[0x0][0x198], RZ ;  /* 0x00006600413f7a10 */ /* 0x000fe20007ffe0ff */
[----:B------:R3:W-:Y:S01]  /*199c0*/  @P1 STG.E [R14.64], R81 ;  /* 0x000000510e001986 */ /* 0x0007e2000c101904 */
[----:B------:R-:W-:Y:S02]  /*199d0*/  ISETP.GE.AND P2, PT, R0, c[0x0][0x17c], PT ;  /* 0x00005f0000007a0c */ /* 0x000fe40003f46270 */
[----:B------:R-:W-:Y:S01]  /*199e0*/  ISETP.LT.AND P1, PT, R250, c[0x0][0x178], !P3 ;  /* 0x00005e00fa007a0c */ /* 0x000fe20005f21270 */
[----:B------:R4:W-:Y:S01]  /*199f0*/  @P6 STG.E [R16.64], R77 ;  /* 0x0000004d10006986 */ /* 0x0009e2000c101904 */
[----:B-1----:R-:W-:-:S03]  /*19a00*/  IMAD.WIDE R60, R63, 0x4, R2 ;  /* 0x000000043f3c7825 */ /* 0x002fc600078e0202 */
[----:B------:R1:W-:Y:S01]  /*19a10*/  @P5 STG.E [R18.64], R137 ;  /* 0x0000008912005986 */ /* 0x0003e2000c101904 */
[----:B------:R-:W-:Y:S02]  /*19a20*/  ISETP.LT.AND P5, PT, R249, c[0x0][0x178], !P3 ;  /* 0x00005e00f9007a0c */ /* 0x000fe40005fa1270 */
[----:B------:R-:W-:Y:S02]  /*19a30*/  ISETP.LT.AND P3, PT, R248, c[0x0][0x178], !P3 ;  /* 0x00005e00f8007a0c */ /* 0x000fe40005f61270 */
[----:B------:R-:W-:Y:S01]  /*19a40*/  ISETP.LT.AND P6, PT, R251, c[0x0][0x178], !P2 ;  /* 0x00005e00fb007a0c */ /* 0x000fe200057c1270 */
[----:B------:R1:W-:Y:S01]  /*19a50*/  @P4 STG.E [R60.64], R100 ;  /* 0x000000643c004986 */ /* 0x0003e2000c101904 */
[C---:B------:R-:W-:Y:S01]  /*19a60*/  IADD3 R65, R63.reuse, c[0x0][0x198], RZ ;  /* 0x000066003f417a10 */ /* 0x040fe20007ffe0ff */
[C---:B--2---:R-:W-:Y:S01]  /*19a70*/  IMAD.WIDE R12, R63.reuse, 0x4, R4 ;  /* 0x000000043f0c7825 */ /* 0x044fe200078e0204 */
[----:B------:R-:W-:Y:S02]  /*19a80*/  ISETP.LT.AND P4, PT, R250, c[0x0][0x178], !P2 ;  /* 0x00005e00fa007a0c */ /* 0x000fe40005781270 */
[----:B------:R-:W-:Y:S01]  /*19a90*/  IADD3 R0, R240, 0x16, RZ ;  /* 0x00000016f0007810 */ /* 0x000fe20007ffe0ff */
[C---:B---3--:R-:W-:Y:S01]  /*19aa0*/  IMAD.WIDE R14, R63.reuse, 0x4, R6 ;  /* 0x000000043f0e7825 */ /* 0x048fe200078e0206 */
[----:B------:R2:W-:Y:S03]  /*19ab0*/  @P1 STG.E [R12.64], R56 ;  /* 0x000000380c001986 */ /* 0x0005e6000c101904 */
[----:B----4-:R-:W-:Y:S01]  /*19ac0*/  IMAD.WIDE R16, R63, 0x4, R168 ;  /* 0x000000043f107825 */ /* 0x010fe200078e02a8 */
[----:B------:R-:W-:Y:S01]  /*19ad0*/  ISETP.GE.AND P0, PT, R0, c[0x0][0x17c], PT ;  /* 0x00005f0000007a0c */ /* 0x000fe20003f06270 */
[----:B------:R3:W-:Y:S02]  /*19ae0*/  @P5 STG.E [R14.64], R36 ;  /* 0x000000240e005986 */ /* 0x0007e4000c101904 */
[----:B-1----:R-:W-:-:S02]  /*19af0*/  IMAD.WIDE R18, R65, 0x4, R2 ;  /* 0x0000000441127825 */ /* 0x002fc400078e0202 */
[----:B------:R1:W-:Y:S01]  /*19b00*/  @P3 STG.E [R16.64], R132 ;  /* 0x0000008410003986 */ /* 0x0003e2000c101904 */
[----:B------:R-:W-:Y:S01]  /*19b10*/  ISETP.LT.AND P3, PT, R249, c[0x0][0x178], !P2 ;  /* 0x00005e00f9007a0c */ /* 0x000fe20005761270 */
[----:B------:R-:W-:Y:S01]  /*19b20*/  IMAD.WIDE R60, R65, 0x4, R4 ;  /* 0x00000004413c7825 */ /* 0x000fe200078e0204 */
[----:B------:R-:W-:Y:S01]  /*19b30*/  ISETP.LT.AND P2, PT, R248, c[0x0][0x178], !P2 ;  /* 0x00005e00f8007a0c */ /* 0x000fe20005741270 */
[----:B------:R4:W-:Y:S01]  /*19b40*/  @P6 STG.E [R18.64], R101 ;  /* 0x0000006512006986 */ /* 0x0009e2000c101904 */
[----:B------:R-:W-:Y:S02]  /*19b50*/  ISETP.LT.AND P6, PT, R251, c[0x0][0x178], !P0 ;  /* 0x00005e00fb007a0c */ /* 0x000fe400047c1270 */
[----:B------:R-:W-:Y:S01]  /*19b60*/  ISETP.LT.AND P5, PT, R250, c[0x0][0x178], !P0 ;  /* 0x00005e00fa007a0c */ /* 0x000fe200047a1270 */
[----:B------:R4:W-:Y:S01]  /*19b70*/  @P4 STG.E [R60.64], R57 ;  /* 0x000000393c004986 */ /* 0x0009e2000c101904 */
[C---:B------:R-:W-:Y:S01]  /*19b80*/  IADD3 R63, R65.reuse, c[0x0][0x198], RZ ;  /* 0x00006600413f7a10 */ /* 0x040fe20007ffe0ff */
[----:B--2---:R-:W-:Y:S01]  /*19b90*/  IMAD.WIDE R12, R65, 0x4, R6 ;  /* 0x00000004410c7825 */ /* 0x004fe200078e0206 */
[----:B------:R-:W-:-:S02]  /*19ba0*/  ISETP.LT.AND P4, PT, R249, c[0x0][0x178], !P0 ;  /* 0x00005e00f9007a0c */ /* 0x000fc40004781270 */
[----:B------:R-:W-:Y:S01]  /*19bb0*/  IADD3 R0, R240, 0x17, RZ ;  /* 0x00000017f0007810 */ /* 0x000fe20007ffe0ff */
[----:B---3--:R-:W-:Y:S01]  /*19bc0*/  IMAD.WIDE R14, R65, 0x4, R168 ;  /* 0x00000004410e7825 */ /* 0x008fe200078e02a8 */
[----:B------:R2:W-:Y:S03]  /*19bd0*/  @P3 STG.E [R12.64], R37 ;  /* 0x000000250c003986 */ /* 0x0005e6000c101904 */
[----:B-1----:R-:W-:Y:S01]  /*19be0*/  IMAD.WIDE R16, R63, 0x4, R2 ;  /* 0x000000043f107825 */ /* 0x002fe200078e0202 */
[----:B------:R-:W-:-:S03]  /*19bf0*/  ISETP.GE.AND P1, PT, R0, c[0x0][0x17c], PT ;  /* 0x00005f0000007a0c */ /* 0x000fc60003f26270 */
[C---:B----4-:R-:W-:Y:S01]  /*19c00*/  IMAD.WIDE R18, R63.reuse, 0x4, R4 ;  /* 0x000000043f127825 */ /* 0x050fe200078e0204 */
[----:B------:R1:W-:Y:S01]  /*19c10*/  @P2 STG.E [R14.64], R133 ;  /* 0x000000850e002986 */ /* 0x0003e2000c101904 */
[----:B------:R-:W-:Y:S02]  /*19c20*/  ISETP.LT.AND P0, PT, R248, c[0x0][0x178], !P0 ;  /* 0x00005e00f8007a0c */ /* 0x000fe40004701270 */
[----:B------:R-:W-:Y:S01]  /*19c30*/  IMAD.WIDE R56, R63, 0x4, R6 ;  /* 0x000000043f387825 */ /* 0x000fe200078e0206 */
[----:B------:R3:W-:Y:S01]  /*19c40*/  @P6 STG.E [R16.64], R40 ;  /* 0x0000002810006986 */ /* 0x0007e2000c101904 */
[----:B------:R-:W-:-:S03]  /*19c50*/  ISETP.LT.AND P6, PT, R251, c[0x0][0x178], !P1 ;  /* 0x00005e00fb007a0c */ /* 0x000fc60004fc1270 */
[----:B------:R4:W-:Y:S01]  /*19c60*/  @P5 STG.E [R18.64], R52 ;  /* 0x0000003412005986 */ /* 0x0009e2000c101904 */
[----:B------:R-:W-:Y:S02]  /*19c70*/  ISETP.LT.AND P5, PT, R250, c[0x0][0x178], !P1 ;  /* 0x00005e00fa007a0c */ /* 0x000fe40004fa1270 */
[----:B------:R-:W-:Y:S01]  /*19c80*/  IADD3 R61, R63, c[0x0][0x198], RZ ;  /* 0x000066003f3d7a10 */ /* 0x000fe20007ffe0ff */
[----:B------:R-:W-:Y:S01]  /*19c90*/  @P4 STG.E [R56.64], R8 ;  /* 0x0000000838004986 */ /* 0x000fe2000c101904 */
[----:B------:R-:W-:Y:S02]  /*19ca0*/  ISETP.LT.AND P2, PT, R249, c[0x0][0x178], !P1 ;  /* 0x00005e00f9007a0c */ /* 0x000fe40004f41270 */
[----:B------:R-:W-:Y:S01]  /*19cb0*/  ISETP.LT.AND P4, PT, R248, c[0x0][0x178], !P1 ;  /* 0x00005e00f8007a0c */ /* 0x000fe20004f81270 */
[----:B--2---:R-:W-:Y:S01]  /*19cc0*/  IMAD.WIDE R12, R63, 0x4, R168 ;  /* 0x000000043f0c7825 */ /* 0x004fe200078e02a8 */
[----:B------:R-:W-:-:S03]  /*19cd0*/  IADD3 R0, R240, 0x18, RZ ;  /* 0x00000018f0007810 */ /* 0x000fc60007ffe0ff */
[----:B-1----:R-:W-:Y:S01]  /*19ce0*/  IMAD.WIDE R14, R61, 0x4, R2 ;  /* 0x000000043d0e7825 */ /* 0x002fe200078e0202 */
[----:B------:R-:W-:-:S03]  /*19cf0*/  ISETP.GE.AND P3, PT, R0, c[0x0][0x17c], PT ;  /* 0x00005f0000007a0c */ /* 0x000fc60003f66270 */
[C---:B---3--:R-:W-:Y:S01]  /*19d00*/  IMAD.WIDE R16, R61.reuse, 0x4, R4 ;  /* 0x000000043d107825 */ /* 0x048fe200078e0204 */
[----:B------:R-:W-:Y:S01]  /*19d10*/  IADD3 R0, R240, 0x19, RZ ;  /* 0x00000019f0007810 */ /* 0x000fe20007ffe0ff */
[----:B------:R-:W-:Y:S02]  /*19d20*/  @P0 STG.E [R12.64], R128 ;  /* 0x000000800c000986 */ /* 0x000fe4000c101904 */
[C---:B----4-:R-:W-:Y:S02]  /*19d30*/  IMAD.WIDE R18, R61.reuse, 0x4, R6 ;  /* 0x000000043d127825 */ /* 0x050fe400078e0206 */
[----:B------:R1:W-:Y:S02]  /*19d40*/  @P6 STG.E [R14.64], R41 ;  /* 0x000000290e006986 */ /* 0x0003e4000c101904 */
[----:B------:R-:W-:Y:S01]  /*19d50*/  IMAD.WIDE R36, R61, 0x4, R168 ;  /* 0x000000043d247825 */ /* 0x000fe200078e02a8 */
[----:B------:R-:W-:Y:S01]  /*19d60*/  ISETP.GE.AND P1, PT, R0, c[0x0][0x17c], PT ;  /* 0x00005f0000007a0c */ /* 0x000fe20003f26270 */
[----:B------:R-:W-:Y:S01]  /*19d70*/  @P5 STG.E [R16.64], R53 ;  /* 0x0000003510005986 */ /* 0x000fe2000c101904 */
[----:B------:R-:W-:-:S02]  /*19d80*/  ISETP.LT.AND P5, PT, R251, c[0x0][0x178], !P3 ;  /* 0x00005e00fb007a0c */ /* 0x000fc40005fa1270 */
[----:B------:R-:W-:Y:S01]  /*19d90*/  ISETP.LT.AND P0, PT, R250, c[0x0][0x178], !P3 ;  /* 0x00005e00fa007a0c */ /* 0x000fe20005f01270 */
[----:B------:R2:W-:Y:S01]  /*19da0*/  @P2 STG.E [R18.64], R9 ;  /* 0x0000000912002986 */ /* 0x0005e2000c101904 */
[----:B------:R-:W-:Y:S02]  /*19db0*/  ISETP.LT.AND P6, PT, R249, c[0x0][0x178], !P3 ;  /* 0x00005e00f9007a0c */ /* 0x000fe40005fc1270 */
[----:B------:R-:W-:Y:S01]  /*19dc0*/  IADD3 R61, R61, c[0x0][0x198], RZ ;  /* 0x000066003d3d7a10 */ /* 0x000fe20007ffe0ff */
[----:B------:R3:W-:Y:S01]  /*19dd0*/  @P4 STG.E [R36.64], R129 ;  /* 0x0000008124004986 */ /* 0x0007e2000c101904 */
[----:B------:R-:W-:Y:S02]  /*19de0*/  ISETP.LT.AND P3, PT, R248, c[0x0][0x178], !P3 ;  /* 0x00005e00f8007a0c */ /* 0x000fe40005f61270 */
[----:B------:R-:W-:Y:S02]  /*19df0*/  ISETP.LT.AND P4, PT, R251, c[0x0][0x178], !P1 ;  /* 0x00005e00fb007a0c */ /* 0x000fe40004f81270 */
[C---:B-1----:R-:W-:Y:S01]  /*19e00*/  IADD3 R41, R61.reuse, c[0x0][0x198], RZ ;  /* 0x000066003d297a10 */ /* 0x042fe20007ffe0ff */
[----:B------:R-:W-:-:S04]  /*19e10*/  IMAD.WIDE R12, R61, 0x4, R4 ;  /* 0x000000043d0c7825 */ /* 0x000fc800078e0204 */
[----:B--2---:R-:W-:Y:S01]  /*19e20*/  IMAD.WIDE R8, R61, 0x4, R2 ;  /* 0x000000043d087825 */ /* 0x004fe200078e0202 */
[----:B------:R-:W-:-:S03]  /*19e30*/  IADD3 R0, R240, 0x1a, RZ ;  /* 0x0000001af0007810 */ /* 0x000fc60007ffe0ff */
[C---:B------:R-:W-:Y:S01]  /*19e40*/  IMAD.WIDE R14, R61.reuse, 0x4, R6 ;  /* 0x000000043d0e7825 */ /* 0x040fe200078e0206 */
[----:B------:R1:W-:Y:S03]  /*19e50*/  @P5 STG.E [R8.64], R122 ;  /* 0x0000007a08005986 */ /* 0x0003e6000c101904 */
[----:B------:R-:W-:Y:S01]  /*19e60*/  IMAD.WIDE R16, R61, 0x4, R168 ;  /* 0x000000043d107825 */ /* 0x000fe200078e02a8 */
[----:B------:R2:W-:Y:S03]  /*19e70*/  @P0 STG.E [R12.64], R118 ;  /* 0x000000760c000986 */ /* 0x0005e6000c101904 */
[----:B------:R-:W-:Y:S01]  /*19e80*/  IMAD.WIDE R18, R41, 0x4, R2 ;  /* 0x0000000429127825 */ /* 0x000fe200078e0202 */
[----:B------:R4:W-:Y:S01]  /*19e90*/  @P6 STG.E [R14.64], R126 ;  /* 0x0000007e0e006986 */ /* 0x0009e2000c101904 */
[----:B------:R-:W-:-:S03]  /*19ea0*/  ISETP.GE.AND P2, PT, R0, c[0x0][0x17c], PT ;  /* 0x00005f0000007a0c */ /* 0x000fc60003f46270 */
[----:B------:R1:W-:Y:S01]  /*19eb0*/  @P3 STG.E [R16.64], R142 ;  /* 0x0000008e10003986 */ /* 0x0003e2000c101904 */
[----:B------:R-:W-:-:S03]  /*19ec0*/  ISETP.LT.AND P3, PT, R250, c[0x0][0x178], !P1 ;  /* 0x00005e00fa007a0c */ /* 0x000fc60004f61270 */
[----:B------:R2:W-:Y:S01]  /*19ed0*/  @P4 STG.E [R18.64], R123 ;  /* 0x0000007b12004986 */ /* 0x0005e2000c101904 */
[----:B------:R-:W-:Y:S02]  /*19ee0*/  ISETP.LT.AND P4, PT, R249, c[0x0][0x178], !P1 ;  /* 0x00005e00f9007a0c */ /* 0x000fe40004f81270 */
[----:B------:R-:W-:Y:S02]  /*19ef0*/  ISETP.LT.AND P0, PT, R248, c[0x0][0x178], !P1 ;  /* 0x00005e00f8007a0c */ /* 0x000fe40004f01270 */
[----:B------:R-:W-:Y:S02]  /*19f00*/  ISETP.LT.AND P6, PT, R251, c[0x0][0x178], !P2 ;  /* 0x00005e00fb007a0c */ /* 0x000fe400057c1270 */
[----:B------:R-:W-:Y:S02]  /*19f10*/  ISETP.LT.AND P5, PT, R250, c[0x0][0x178], !P2 ;  /* 0x00005e00fa007a0c */ /* 0x000fe400057a1270 */
[C---:B---3--:R-:W-:Y:S01]  /*19f20*/  IADD3 R37, R41.reuse, c[0x0][0x198], RZ ;  /* 0x0000660029257a10 */ /* 0x048fe20007ffe0ff */
[----:B-1----:R-:W-:Y:S01]  /*19f30*/  IMAD.WIDE R8, R41, 0x4, R4 ;  /* 0x0000000429087825 */ /* 0x002fe200078e0204 */
[----:B------:R-:W-:-:S03]  /*19f40*/  IADD3 R0, R240, 0x1b, RZ ;  /* 0x0000001bf0007810 */ /* 0x000fc60007ffe0ff */
[C---:B--2---:R-:W-:Y:S01]  /*19f50*/  IMAD.WIDE R12, R41.reuse, 0x4, R6 ;  /* 0x00000004290c7825 */ /* 0x044fe200078e0206 */
[----:B------:R1:W-:Y:S03]  /*19f60*/  @P3 STG.E [R8.64], R119 ;  /* 0x0000007708003986 */ /* 0x0003e6000c101904 */
[----:B----4-:R-:W-:Y:S01]  /*19f70*/  IMAD.WIDE R14, R41, 0x4, R168 ;  /* 0x00000004290e7825 */ /* 0x010fe200078e02a8 */
[----:B------:R-:W-:-:S03]  /*19f80*/  ISETP.GE.AND P1, PT, R0, c[0x0][0x17c], PT ;  /* 0x00005f0000007a0c */ /* 0x000fc60003f26270 */
[C---:B------:R-:W-:Y:S01]  /*19f90*/  IMAD.WIDE R16, R37.reuse, 0x4, R2 ;  /* 0x0000000425107825 */ /* 0x040fe200078e0202 */
[----:B------:R2:W-:Y:S03]  /*19fa0*/  @P4 STG.E [R12.64], R127 ;  /* 0x0000007f0c004986 */ /* 0x0005e6000c101904 */
[----:B------:R-:W-:Y:S01]  /*19fb0*/  IMAD.WIDE R18, R37, 0x4, R4 ;  /* 0x0000000425127825 */ /* 0x000fe200078e0204 */
[----:B------:R3:W-:Y:S01]  /*19fc0*/  @P0 STG.E [R14.64], R143 ;  /* 0x0000008f0e000986 */ /* 0x0007e2000c101904 */
[----:B------:R-:W-:Y:S02]  /*19fd0*/  ISETP.LT.AND P3, PT, R249, c[0x0][0x178], !P2 ;  /* 0x00005e00f9007a0c */ /* 0x000fe40005761270 */
[----:B------:R-:W-:Y:S01]  /*19fe0*/  ISETP.LT.AND P2, PT, R248, c[0x0][0x178], !P2 ;  /* 0x00005e00f8007a0c */ /* 0x000fe20005741270 */
[----:B------:R4:W-:Y:S04]  /*19ff0*/  @P6 STG.E [R16.64], R106 ;  /* 0x0000006a10006986 */ /* 0x0009e8000c101904 */
[----:B------:R3:W-:Y:S01]  /*1a000*/  @P5 STG.E [R18.64], R82 ;  /* 0x0000005212005986 */ /* 0x0007e2000c101904 */
[----:B------:R-:W-:-:S02]  /*1a010*/  ISETP.LT.AND P5, PT, R251, c[0x0][0x178], !P1 ;  /* 0x00005e00fb007a0c */ /* 0x000fc40004fa1270 */
[C---:B------:R-:W-:Y:S01]  /*1a020*/  IADD3 R41, R37.reuse, c[0x0][0x198], RZ ;  /* 0x0000660025297a10 */ /* 0x040fe20007ffe0ff */
[----:B-1----:R-:W-:Y:S01]  /*1a030*/  IMAD.WIDE R8, R37, 0x4, R6 ;  /* 0x0000000425087825 */ /* 0x002fe200078e0206 */
[----:B------:R-:W-:-:S03]  /*1a040*/  IADD3 R36, R240, 0x1c, RZ ;  /* 0x0000001cf0247810 */ /* 0x000fc60007ffe0ff */
[----:B--2---:R-:W-:Y:S01]  /*1a050*/  IMAD.WIDE R12, R37, 0x4, R168 ;  /* 0x00000004250c7825 */ /* 0x004fe200078e02a8 */
[----:B------:R-:W-:Y:S02]  /*1a060*/  ISETP.LT.AND P0, PT, R250, c[0x0][0x178], !P1 ;  /* 0x00005e00fa007a0c */ /* 0x000fe40004f01270 */
[----:B------:R-:W-:Y:S01]  /*1a070*/  ISETP.GE.AND P6, PT, R36, c[0x0][0x17c], PT ;  /* 0x00005f0024007a0c */ /* 0x000fe20003fc6270 */
[----:B---3--:R-:W-:Y:S01]  /*1a080*/  IMAD.WIDE R14, R41, 0x4, R2 ;  /* 0x00000004290e7825 */ /* 0x008fe200078e0202 */
[----:B------:R-:W-:Y:S01]  /*1a090*/  ISETP.LT.AND P4, PT, R249, c[0x0][0x178], !P1 ;  /* 0x00005e00f9007a0c */ /* 0x000fe20004f81270 */
[----:B------:R1:W-:Y:S01]  /*1a0a0*/  @P3 STG.E [R8.64], R78 ;  /* 0x0000004e08003986 */ /* 0x0003e2000c101904 */
[----:B------:R-:W-:-:S03]  /*1a0b0*/  ISETP.LT.AND P1, PT, R248, c[0x0][0x178], !P1 ;  /* 0x00005e00f8007a0c */ /* 0x000fc60004f21270 */
[----:B------:R2:W-:Y:S01]  /*1a0c0*/  @P2 STG.E [R12.64], R138 ;  /* 0x0000008a0c002986 */ /* 0x0005e2000c101904 */
[----:B------:R-:W-:-:S03]  /*1a0d0*/  ISETP.LT.AND P2, PT, R251, c[0x0][0x178], !P6 ;  /* 0x00005e00fb007a0c */ /* 0x000fc60007741270 */
[----:B------:R3:W-:Y:S01]  /*1a0e0*/  @P5 STG.E [R14.64], R107 ;  /* 0x0000006b0e005986 */ /* 0x0007e2000c101904 */
[----:B------:R-:W-:Y:S01]  /*1a0f0*/  ISETP.LT.AND P5, PT, R250, c[0x0][0x178], !P6 ;  /* 0x00005e00fa007a0c */ /* 0x000fe200077a1270 */
[C---:B----4-:R-:W-:Y:S01]  /*1a100*/  IMAD.WIDE R16, R41.reuse, 0x4, R4 ;  /* 0x0000000429107825 */ /* 0x050fe200078e0204 */
[----:B------:R-:W-:-:S03]  /*1a110*/  IADD3 R37, R41, c[0x0][0x198], RZ ;  /* 0x0000660029257a10 */ /* 0x000fc60007ffe0ff */
[C---:B------:R-:W-:Y:S01]  /*1a120*/  IMAD.WIDE R18, R41.reuse, 0x4, R6 ;  /* 0x0000000429127825 */ /* 0x040fe200078e0206 */
[----:B------:R-:W-:Y:S01]  /*1a130*/  IADD3 R0, R240, 0x1d, RZ ;  /* 0x0000001df0007810 */ /* 0x000fe20007ffe0ff */
[----:B------:R4:W-:Y:S02]  /*1a140*/  @P0 STG.E [R16.64], R83 ;  /* 0x0000005310000986 */ /* 0x0009e4000c101904 */
[----:B-1----:R-:W-:Y:S01]  /*1a150*/  IMAD.WIDE R8, R41, 0x4, R168 ;  /* 0x0000000429087825 */ /* 0x002fe200078e02a8 */
[----:B------:R-:W-:Y:S01]  /*1a160*/  ISETP.GE.AND P3, PT, R0, c[0x0][0x17c], PT ;  /* 0x00005f0000007a0c */ /* 0x000fe20003f66270 */
[----:B------:R1:W-:Y:S02]  /*1a170*/  @P4 STG.E [R18.64], R79 ;  /* 0x0000004f12004986 */ /* 0x0003e4000c101904 */
[----:B--2---:R-:W-:Y:S01]  /*1a180*/  IMAD.WIDE R12, R37, 0x4, R2 ;  /* 0x00000004250c7825 */ /* 0x004fe200078e0202 */
[----:B------:R-:W-:-:S03]  /*1a190*/  ISETP.LT.AND P4, PT, R249, c[0x0][0x178], !P6 ;  /* 0x00005e00f9007a0c */ /* 0x000fc60007781270 */
[C---:B---3--:R-:W-:Y:S01]  /*1a1a0*/  IMAD.WIDE R14, R37.reuse, 0x4, R4 ;  /* 0x00000004250e7825 */ /* 0x048fe200078e0204 */
[----:B------:R-:W-:Y:S01]  /*1a1b0*/  ISETP.LT.AND P6, PT, R248, c[0x0][0x178], !P6 ;  /* 0x00005e00f8007a0c */ /* 0x000fe200077c1270 */
[----:B------:R2:W-:Y:S04]  /*1a1c0*/  @P1 STG.E [R8.64], R139 ;  /* 0x0000008b08001986 */ /* 0x0005e8000c101904 */
[----:B------:R3:W-:Y:S01]  /*1a1d0*/  @P2 STG.E [R12.64], R102 ;  /* 0x000000660c002986 */ /* 0x0007e2000c101904 */
[----:B----4-:R-:W-:-:S03]  /*1a1e0*/  IMAD.WIDE R16, R37, 0x4, R6 ;  /* 0x0000000425107825 */ /* 0x010fc600078e0206 */
[----:B------:R4:W-:Y:S01]  /*1a1f0*/  @P5 STG.E [R14.64], R58 ;  /* 0x0000003a0e005986 */ /* 0x0009e2000c101904 */
[----:B------:R-:W-:Y:S01]  /*1a200*/  ISETP.LT.AND P5, PT, R251, c[0x0][0x178], !P3 ;  /* 0x00005e00fb007a0c */ /* 0x000fe20005fa1270 */
[C---:B-1----:R-:W-:Y:S01]  /*1a210*/  IMAD.WIDE R18, R37.reuse, 0x4, R168 ;  /* 0x0000000425127825 */ /* 0x042fe200078e02a8 */
[----:B------:R-:W-:Y:S02]  /*1a220*/  IADD3 R0, R240, 0x1e, RZ ;  /* 0x0000001ef0007810 */ /* 0x000fe40007ffe0ff */
[----:B------:R-:W-:Y:S02]  /*1a230*/  IADD3 R37, R37, c[0x0][0x198], RZ ;  /* 0x0000660025257a10 */ /* 0x000fe40007ffe0ff */
[----:B------:R-:W-:Y:S01]  /*1a240*/  ISETP.GE.AND P0, PT, R0, c[0x0][0x17c], PT ;  /* 0x00005f0000007a0c */ /* 0x000fe20003f06270 */
[----:B------:R1:W-:Y:S01]  /*1a250*/  @P4 STG.E [R16.64], R38 ;  /* 0x0000002610004986 */ /* 0x0003e2000c101904 */
[----:B------:R-:W-:Y:S01]  /*1a260*/  ISETP.LT.AND P1, PT, R250, c[0x0][0x178], !P3 ;  /* 0x00005e00fa007a0c */ /* 0x000fe20005f21270 */
[----:B--2---:R-:W-:Y:S01]  /*1a270*/  IMAD.WIDE R8, R37, 0x4, R2 ;  /* 0x0000000425087825 */ /* 0x004fe200078e0202 */
[----:B------:R-:W-:Y:S01]  /*1a280*/  ISETP.LT.AND P2, PT, R249, c[0x0][0x178], !P3 ;  /* 0x00005e00f9007a0c */ /* 0x000fe20005f41270 */
[----:B------:R2:W-:Y:S01]  /*1a290*/  @P6 STG.E [R18.64], R134 ;  /* 0x0000008612006986 */ /* 0x0005e2000c101904 */
[----:B------:R-:W-:-:S02]  /*1a2a0*/  ISETP.LT.AND P3, PT, R248, c[0x0][0x178], !P3 ;  /* 0x00005e00f8007a0c */ /* 0x000fc40005f61270 */
[----:B------:R-:W-:Y:S01]  /*1a2b0*/  ISETP.LT.AND P6, PT, R251, c[0x0][0x178], !P0 ;  /* 0x00005e00fb007a0c */ /* 0x000fe200047c1270 */
[----:B------:R-:W-:Y:S01]  /*1a2c0*/  @P5 STG.E [R8.64], R103 ;  /* 0x0000006708005986 */ /* 0x000fe2000c101904 */
[----:B------:R-:W-:Y:S02]  /*1a2d0*/  ISETP.LT.AND P5, PT, R250, c[0x0][0x178], !P0 ;  /* 0x00005e00fa007a0c */ /* 0x000fe400047a1270 */
[C---:B------:R-:W-:Y:S01]  /*1a2e0*/  IADD3 R41, R37.reuse, c[0x0][0x198], RZ ;  /* 0x0000660025297a10 */ /* 0x040fe20007ffe0ff */
[----:B---3--:R-:W-:Y:S01]  /*1a2f0*/  IMAD.WIDE R12, R37, 0x4, R4 ;  /* 0x00000004250c7825 */ /* 0x008fe200078e0204 */
[----:B------:R-:W-:-:S03]  /*1a300*/  IADD3 R0, R240, 0x1f, RZ ;  /* 0x0000001ff0007810 */ /* 0x000fc60007ffe0ff */
[----:B----4-:R-:W-:Y:S01]  /*1a310*/  IMAD.WIDE R14, R37, 0x4, R6 ;  /* 0x00000004250e7825 */ /* 0x010fe200078e0206 */
[----:B------:R-:W-:-:S03]  /*1a320*/  ISETP.GE.AND P4, PT, R0, c[0x0][0x17c], PT ;  /* 0x00005f0000007a0c */ /* 0x000fc60003f86270 */
[----:B-1----:R-:W-:Y:S01]  /*1a330*/  IMAD.WIDE R16, R37, 0x4, R168 ;  /* 0x0000000425107825 */ /* 0x002fe200078e02a8 */
[----:B------:R-:W-:Y:S03]  /*1a340*/  @P1 STG.E [R12.64], R59 ;  /* 0x0000003b0c001986 */ /* 0x000fe6000c101904 */
[----:B--2---:R-:W-:Y:S01]  /*1a350*/  IMAD.WIDE R18, R41, 0x4, R2 ;  /* 0x0000000429127825 */ /* 0x004fe200078e0202 */
[----:B------:R1:W-:Y:S01]  /*1a360*/  @P2 STG.E [R14.64], R39 ;  /* 0x000000270e002986 */ /* 0x0003e2000c101904 */
[----:B------:R-:W-:Y:S02]  /*1a370*/  ISETP.LT.AND P1, PT, R249, c[0x0][0x178], !P0 ;  /* 0x00005e00f9007a0c */ /* 0x000fe40004721270 */
[----:B------:R-:W-:Y:S01]  /*1a380*/  IMAD.WIDE R36, R41, 0x4, R4 ;  /* 0x0000000429247825 */ /* 0x000fe200078e0204 */
[----:B------:R2:W-:Y:S01]  /*1a390*/  @P3 STG.E [R16.64], R135 ;  /* 0x0000008710003986 */ /* 0x0005e2000c101904 */
[----:B------:R-:W-:-:S03]  /*1a3a0*/  ISETP.LT.AND P0, PT, R248, c[0x0][0x178], !P0 ;  /* 0x00005e00f8007a0c */ /* 0x000fc60004701270 */
[----:B------:R3:W-:Y:S01]  /*1a3b0*/  @P6 STG.E [R18.64], R42 ;  /* 0x0000002a12006986 */ /* 0x0007e2000c101904 */
[----:B------:R-:W-:Y:S02]  /*1a3c0*/  ISETP.LT.AND P6, PT, R251, c[0x0][0x178], !P4 ;  /* 0x00005e00fb007a0c */ /* 0x000fe400067c1270 */
[----:B------:R-:W-:Y:S01]  /*1a3d0*/  ISETP.LT.AND P3, PT, R250, c[0x0][0x178], !P4 ;  /* 0x00005e00fa007a0c */ /* 0x000fe20006761270 */
[----:B------:R4:W-:Y:S01]  /*1a3e0*/  @P5 STG.E [R36.64], R54 ;  /* 0x0000003624005986 */ /* 0x0009e2000c101904 */
[----:B-1----:R-:W-:Y:S02]  /*1a3f0*/  IADD3 R39, R41, c[0x0][0x198], RZ ;  /* 0x0000660029277a10 */ /* 0x002fe40007ffe0ff */
[----:B------:R-:W-:Y:S02]  /*1a400*/  ISETP.LT.AND P5, PT, R249, c[0x0][0x178], !P4 ;  /* 0x00005e00f9007a0c */ /* 0x000fe400067a1270 */
[----:B------:R-:W-:Y:S01]  /*1a410*/  ISETP.LT.AND P4, PT, R248, c[0x0][0x178], !P4 ;  /* 0x00005e00f8007a0c */ /* 0x000fe20006781270 */
[----:B------:R-:W-:Y:S01]  /*1a420*/  IMAD.WIDE R8, R41, 0x4, R6 ;  /* 0x0000000429087825 */ /* 0x000fe200078e0206 */
[----:B------:R-:W-:-:S03]  /*1a430*/  IADD3 R0, R240, 0x20, RZ ;  /* 0x00000020f0007810 */ /* 0x000fc60007ffe0ff */
[----:B------:R-:W-:Y:S01]  /*1a440*/  IMAD.WIDE R12, R41, 0x4, R168 ;  /* 0x00000004290c7825 */ /* 0x000fe200078e02a8 */
[----:B------:R-:W-:-:S03]  /*1a450*/  ISETP.GE.AND P2, PT, R0, c[0x0][0x17c], PT ;  /* 0x00005f0000007a0c */ /* 0x000fc60003f46270 */
[C---:B------:R-:W-:Y:S01]  /*1a460*/  IMAD.WIDE R14, R39.reuse, 0x4, R2 ;  /* 0x00000004270e7825 */ /* 0x040fe200078e0202 */
[----:B------:R-:W-:Y:S01]  /*1a470*/  IADD3 R0, R240, 0x21, RZ ;  /* 0x00000021f0007810 */ /* 0x000fe20007ffe0ff */
[----:B------:R1:W-:Y:S02]  /*1a480*/  @P1 STG.E [R8.64], R10 ;  /* 0x0000000a08001986 */ /* 0x0003e4000c101904 */
[C---:B--2---:R-:W-:Y:S02]  /*1a490*/  IMAD.WIDE R16, R39.reuse, 0x4, R4 ;  /* 0x0000000427107825 */ /* 0x044fe400078e0204 */
[----:B------:R2:W-:Y:S02]  /*1a4a0*/  @P0 STG.E [R12.64], R130 ;  /* 0x000000820c000986 */ /* 0x0005e4000c101904 */
[C---:B---3--:R-:W-:Y:S01]  /*1a4b0*/  IMAD.WIDE R18, R39.reuse, 0x4, R6 ;  /* 0x0000000427127825 */ /* 0x048fe200078e0206 */
[----:B------:R-:W-:Y:S01]  /*1a4c0*/  ISETP.GE.AND P1, PT, R0, c[0x0][0x17c], PT ;  /* 0x00005f0000007a0c */ /* 0x000fe20003f26270 */
[----:B------:R-:W-:Y:S02]  /*1a4d0*/  @P6 STG.E [R14.64], R43 ;  /* 0x0000002b0e006986 */ /* 0x000fe4000c101904 */
[----:B----4-:R-:W-:Y:S01]  /*1a4e0*/  IMAD.WIDE R36, R39, 0x4, R168 ;  /* 0x0000000427247825 */ /* 0x010fe200078e02a8 */
[----:B------:R-:W-:Y:S01]  /*1a4f0*/  ISETP.LT.AND P0, PT, R251, c[0x0][0x178], !P2 ;  /* 0x00005e00fb007a0c */ /* 0x000fe20005701270 */
[----:B------:R-:W-:Y:S01]  /*1a500*/  @P3 STG.E [R16.64], R55 ;  /* 0x0000003710003986 */ /* 0x000fe2000c101904 */
[----:B------:R-:W-:-:S02]  /*1a510*/  ISETP.LT.AND P3, PT, R250, c[0x0][0x178], !P2 ;  /* 0x00005e00fa007a0c */ /* 0x000fc40005761270 */
[----:B------:R-:W-:Y:S01]  /*1a520*/  ISETP.LT.AND P6, PT, R249, c[0x0][0x178], !P2 ;  /* 0x00005e00f9007a0c */ /* 0x000fe200057c1270 */
[----:B------:R3:W-:Y:S01]  /*1a530*/  @P5 STG.E [R18.64], R11 ;  /* 0x0000000b12005986 */ /* 0x0007e2000c101904 */
[----:B------:R-:W-:Y:S02]  /*1a540*/  IADD3 R39, R39, c[0x0][0x198], RZ ;  /* 0x0000660027277a10 */ /* 0x000fe40007ffe0ff */
[----:B------:R-:W-:Y:S01]  /*1a550*/  ISETP.LT.AND P2, PT, R248, c[0x0][0x178], !P2 ;  /* 0x00005e00f8007a0c */ /* 0x000fe20005741270 */
[----:B------:R4:W-:Y:S01]  /*1a560*/  @P4 STG.E [R36.64], R131 ;  /* 0x0000008324004986 */ /* 0x0009e2000c101904 */
[----:B------:R-:W-:Y:S02]  /*1a570*/  ISETP.LT.AND P4, PT, R251, c[0x0][0x178], !P1 ;  /* 0x00005e00fb007a0c */ /* 0x000fe40004f81270 */
[----:B------:R-:W-:Y:S01]  /*1a580*/  ISETP.LT.AND P5, PT, R250, c[0x0][0x178], !P1 ;  /* 0x00005e00fa007a0c */ /* 0x000fe20004fa1270 */
[C---:B-1----:R-:W-:Y:S01]  /*1a590*/  IMAD.WIDE R8, R39.reuse, 0x4, R2 ;  /* 0x0000000427087825 */ /* 0x042fe200078e0202 */
[----:B------:R-:W-:-:S02]  /*1a5a0*/  IADD3 R41, R39, c[0x0][0x198], RZ ;  /* 0x0000660027297a10 */ /* 0x000fc40007ffe0ff */
[----:B------:R-:W-:Y:S01]  /*1a5b0*/  IADD3 R0, R240, 0x22, RZ ;  /* 0x00000022f0007810 */ /* 0x000fe20007ffe0ff */
[C---:B--2---:R-:W-:Y:S01]  /*1a5c0*/  IMAD.WIDE R12, R39.reuse, 0x4, R4 ;  /* 0x00000004270c7825 */ /* 0x044fe200078e0204 */
[----:B------:R1:W-:Y:S03]  /*1a5d0*/  @P0 STG.E [R8.64], R148 ;  /* 0x0000009408000986 */ /* 0x0003e6000c101904 */
[----:B---3--:R-:W-:Y:S01]  /*1a5e0*/  IMAD.WIDE R10, R39, 0x4, R6 ;  /* 0x00000004270a7825 */ /* 0x008fe200078e0206 */
[----:B------:R-:W-:-:S03]  /*1a5f0*/  ISETP.GE.AND P0, PT, R0, c[0x0][0x17c], PT ;  /* 0x00005f0000007a0c */ /* 0x000fc60003f06270 */
[----:B------:R-:W-:Y:S01]  /*1a600*/  IMAD.WIDE R14, R39, 0x4, R168 ;  /* 0x00000004270e7825 */ /* 0x000fe200078e02a8 */
[----:B------:R-:W-:Y:S03]  /*1a610*/  @P3 STG.E [R12.64], R48 ;  /* 0x000000300c003986 */ /* 0x000fe6000c101904 */
[C---:B------:R-:W-:Y:S01]  /*1a620*/  IMAD.WIDE R16, R41.reuse, 0x4, R2 ;  /* 0x0000000429107825 */ /* 0x040fe200078e0202 */
[----:B------:R2:W-:Y:S03]  /*1a630*/  @P6 STG.E [R10.64], R156 ;  /* 0x0000009c0a006986 */ /* 0x0005e6000c101904 */
[----:B------:R-:W-:Y:S01]  /*1a640*/  IMAD.WIDE R18, R41, 0x4, R4 ;  /* 0x0000000429127825 */ /* 0x000fe200078e0204 */
[----:B------:R-:W-:Y:S01]  /*1a650*/  ISETP.LT.AND P3, PT, R249, c[0x0][0x178], !P1 ;  /* 0x00005e00f9007a0c */ /* 0x000fe20004f61270 */
[----:B------:R3:W-:Y:S01]  /*1a660*/  @P2 STG.E [R14.64], R180 ;  /* 0x000000b40e002986 */ /* 0x0007e2000c101904 */
[----:B------:R-:W-:-:S03]  /*1a670*/  ISETP.LT.AND P2, PT, R248, c[0x0][0x178], !P1 ;  /* 0x00005e00f8007a0c */ /* 0x000fc60004f41270 */
[----:B------:R2:W-:Y:S01]  /*1a680*/  @P4 STG.E [R16.64], R149 ;  /* 0x0000009510004986 */ /* 0x0005e2000c101904 */
[----:B------:R-:W-:-:S03]  /*1a690*/  ISETP.LT.AND P4, PT, R251, c[0x0][0x178], !P0 ;  /* 0x00005e00fb007a0c */ /* 0x000fc60004781270 */
[----:B------:R3:W-:Y:S01]  /*1a6a0*/  @P5 STG.E [R18.64], R49 ;  /* 0x0000003112005986 */ /* 0x0007e2000c101904 */
[----:B------:R-:W-:Y:S02]  /*1a6b0*/  ISETP.LT.AND P5, PT, R250, c[0x0][0x178], !P0 ;  /* 0x00005e00fa007a0c */ /* 0x000fe400047a1270 */
[----:B------:R-:W-:Y:S02]  /*1a6c0*/  ISETP.LT.AND P6, PT, R249, c[0x0][0x178], !P0 ;  /* 0x00005e00f9007a0c */ /* 0x000fe400047c1270 */
[C---:B----4-:R-:W-:Y:S01]  /*1a6d0*/  IADD3 R37, R41.reuse, c[0x0][0x198], RZ ;  /* 0x0000660029257a10 */ /* 0x050fe20007ffe0ff */
[----:B-1----:R-:W-:Y:S01]  /*1a6e0*/  IMAD.WIDE R8, R41, 0x4, R6 ;  /* 0x0000000429087825 */ /* 0x002fe200078e0206 */
[----:B------:R-:W-:-:S03]  /*1a6f0*/  IADD3 R0, R240, 0x23, RZ ;  /* 0x00000023f0007810 */ /* 0x000fc60007ffe0ff */
[----:B--2---:R-:W-:Y:S01]  /*1a700*/  IMAD.WIDE R10, R41, 0x4, R168 ;  /* 0x00000004290a7825 */ /* 0x004fe200078e02a8 */
[----:B------:R-:W-:-:S03]  /*1a710*/  ISETP.GE.AND P1, PT, R0, c[0x0][0x17c], PT ;  /* 0x00005f0000007a0c */ /* 0x000fc60003f26270 */
[C---:B------:R-:W-:Y:S01]  /*1a720*/  IMAD.WIDE R12, R37.reuse, 0x4, R2 ;  /* 0x00000004250c7825 */ /* 0x040fe200078e0202 */
[----:B------:R1:W-:Y:S03]  /*1a730*/  @P3 STG.E [R8.64], R157 ;  /* 0x0000009d08003986 */ /* 0x0003e6000c101904 */
[C---:B---3--:R-:W-:Y:S01]  /*1a740*/  IMAD.WIDE R14, R37.reuse, 0x4, R4 ;  /* 0x00000004250e7825 */ /* 0x048fe200078e0204 */
[----:B------:R-:W-:Y:S01]  /*1a750*/  IADD3 R0, R240, 0x24, RZ ;  /* 0x00000024f0007810 */ /* 0x000fe20007ffe0ff */
[----:B------:R2:W-:Y:S02]  /*1a760*/  @P2 STG.E [R10.64], R181 ;  /* 0x000000b50a002986 */ /* 0x0005e4000c101904 */
[----:B------:R-:W-:Y:S01]  /*1a770*/  IMAD.WIDE R16, R37, 0x4, R6 ;  /* 0x0000000425107825 */ /* 0x000fe200078e0206 */
[----:B------:R-:W-:Y:S01]  /*1a780*/  ISETP.LT.AND P0, PT, R248, c[0x0][0x178], !P0 ;  /* 0x00005e00f8007a0c */ /* 0x000fe20004701270 */
[----:B------:R3:W-:Y:S01]  /*1a790*/  @P4 STG.E [R12.64], R144 ;  /* 0x000000900c004986 */ /* 0x0007e2000c101904 */
[----:B------:R-:W-:-:S03]  /*1a7a0*/  ISETP.LT.AND P4, PT, R251, c[0x0][0x178], !P1 ;  /* 0x00005e00fb007a0c */ /* 0x000fc60004f81270 */
[----:B------:R4:W-:Y:S01]  /*1a7b0*/  @P5 STG.E [R14.64], R72 ;  /* 0x000000480e005986 */ /* 0x0009e2000c101904 */
[----:B------:R-:W-:-:S03]  /*1a7c0*/  ISETP.GE.AND P3, PT, R0, c[0x0][0x17c], PT ;  /* 0x00005f0000007a0c */ /* 0x000fc60003f66270 */
[----:B------:R2:W-:Y:S01]  /*1a7d0*/  @P6 STG.E [R16.64], R152 ;  /* 0x0000009810006986 */ /* 0x0005e2000c101904 */
[----:B------:R-:W-:Y:S02]  /*1a7e0*/  ISETP.LT.AND P6, PT, R250, c[0x0][0x178], !P1 ;  /* 0x00005e00fa007a0c */ /* 0x000fe40004fc1270 */
[----:B------:R-:W-:Y:S02]  /*1a7f0*/  IADD3 R19, R37, c[0x0][0x198], RZ ;  /* 0x0000660025137a10 */ /* 0x000fe40007ffe0ff */
[----:B------:R-:W-:Y:S02]  /*1a800*/  ISETP.LT.AND P2, PT, R249, c[0x0][0x178], !P1 ;  /* 0x00005e00f9007a0c */ /* 0x000fe40004f41270 */
[----:B------:R-:W-:Y:S02]  /*1a810*/  ISETP.LT.AND P1, PT, R248, c[0x0][0x178], !P1 ;  /* 0x00005e00f8007a0c */ /* 0x000fe40004f21270 */
[----:B------:R-:W-:Y:S01]  /*1a820*/  ISETP.LT.AND P5, PT, R251, c[0x0][0x178], !P3 ;  /* 0x00005e00fb007a0c */ /* 0x000fe20005fa1270 */
[----:B-1----:R-:W-:Y:S01]  /*1a830*/  IMAD.WIDE R8, R37, 0x4, R168 ;  /* 0x0000000425087825 */ /* 0x002fe200078e02a8 */
[----:B------:R-:W-:-:S03]  /*1a840*/  IADD3 R37, R19, c[0x0][0x198], RZ ;  /* 0x0000660013257a10 */ /* 0x000fc60007ffe0ff */
[----:B--2---:R-:W-:Y:S01]  /*1a850*/  IMAD.WIDE R10, R19, 0x4, R2 ;  /* 0x00000004130a7825 */ /* 0x004fe200078e0202 */
[----:B------:R-:W-:-:S03]  /*1a860*/  IADD3 R0, R240, 0x25, RZ ;  /* 0x00000025f0007810 */ /* 0x000fc60007ffe0ff */
[C---:B---3--:R-:W-:Y:S01]  /*1a870*/  IMAD.WIDE R12, R19.reuse, 0x4, R4 ;  /* 0x00000004130c7825 */ /* 0x048fe200078e0204 */
[----:B------:R1:W-:Y:S03]  /*1a880*/  @P0 STG.E [R8.64], R164 ;  /* 0x000000a408000986 */ /* 0x0003e6000c101904 */
[C---:B----4-:R-:W-:Y:S01]  /*1a890*/  IMAD.WIDE R14, R19.reuse, 0x4, R6 ;  /* 0x00000004130e7825 */ /* 0x050fe200078e0206 */
[----:B------:R2:W-:Y:S01]  /*1a8a0*/  @P4 STG.E [R10.64], R145 ;  /* 0x000000910a004986 */ /* 0x0005e2000c101904 */
[----:B------:R-:W-:Y:S02]  /*1a8b0*/  ISETP.GE.AND P0, PT, R0, c[0x0][0x17c], PT ;  /* 0x00005f0000007a0c */ /* 0x000fe40003f06270 */
[----:B------:R-:W-:Y:S01]  /*1a8c0*/  IMAD.WIDE R16, R19, 0x4, R168 ;  /* 0x0000000413107825 */ /* 0x000fe200078e02a8 */
[----:B------:R3:W-:Y:S01]  /*1a8d0*/  @P6 STG.E [R12.64], R73 ;  /* 0x000000490c006986 */ /* 0x0007e2000c101904 */
[----:B------:R-:W-:-:S02]  /*1a8e0*/  ISETP.LT.AND P6, PT, R250, c[0x0][0x178], !P3 ;  /* 0x00005e00fa007a0c */ /* 0x000fc40005fc1270 */
[----:B------:R-:W-:Y:S01]  /*1a8f0*/  IMAD.WIDE R18, R37, 0x4, R2 ;  /* 0x0000000425127825 */ /* 0x000fe200078e0202 */
[----:B------:R-:W-:Y:S01]  /*1a900*/  ISETP.LT.AND P4, PT, R249, c[0x0][0x178], !P3 ;  /* 0x00005e00f9007a0c */ /* 0x000fe20005f81270 */
[----:B------:R4:W-:Y:S01]  /*1a910*/  @P2 STG.E [R14.64], R153 ;  /* 0x000000990e002986 */ /* 0x0009e2000c101904 */
[----:B------:R-:W-:Y:S02]  /*1a920*/  ISETP.LT.AND P3, PT, R248, c[0x0][0x178], !P3 ;  /* 0x00005e00f8007a0c */ /* 0x000fe40005f61270 */
[----:B------:R-:W-:Y:S01]  /*1a930*/  ISETP.LT.AND P2, PT, R251, c[0x0][0x178], !P0 ;  /* 0x00005e00fb007a0c */ /* 0x000fe20004741270 */
[----:B------:R3:W-:Y:S01]  /*1a940*/  @P1 STG.E [R16.64], R165 ;  /* 0x000000a510001986 */ /* 0x0007e2000c101904 */
[----:B------:R-:W-:-:S03]  /*1a950*/  IADD3 R39, R37, c[0x0][0x198], RZ ;  /* 0x0000660025277a10 */ /* 0x000fc60007ffe0ff */
[----:B------:R-:W-:Y:S01]  /*1a960*/  @P5 STG.E [R18.64], R96 ;  /* 0x0000006012005986 */ /* 0x000fe2000c101904 */
[----:B------:R-:W-:Y:S01]  /*1a970*/  ISETP.LT.AND P5, PT, R250, c[0x0][0x178], !P0 ;  /* 0x00005e00fa007a0c */ /* 0x000fe200047a1270 */
[----:B-1----:R-:W-:Y:S01]  /*1a980*/  IMAD.WIDE R8, R37, 0x4, R4 ;  /* 0x0000000425087825 */ /* 0x002fe200078e0204 */
[----:B------:R-:W-:-:S03]  /*1a990*/  IADD3 R0, R240, 0x26, RZ ;  /* 0x00000026f0007810 */ /* 0x000fc60007ffe0ff */
[C---:B--2---:R-:W-:Y:S01]  /*1a9a0*/  IMAD.WIDE R10, R37.reuse, 0x4, R6 ;  /* 0x00000004250a7825 */ /* 0x044fe200078e0206 */
[----:B------:R1:W-:Y:S03]  /*1a9b0*/  @P6 STG.E [R8.64], R32 ;  /* 0x0000002008006986 */ /* 0x0003e6000c101904 */
[----:B---3--:R-:W-:Y:S01]  /*1a9c0*/  IMAD.WIDE R12, R37, 0x4, R168 ;  /* 0x00000004250c7825 */ /* 0x008fe200078e02a8 */
[----:B------:R-:W-:-:S03]  /*1a9d0*/  ISETP.GE.AND P1, PT, R0, c[0x0][0x17c], PT ;  /* 0x00005f0000007a0c */ /* 0x000fc60003f26270 */
[C---:B----4-:R-:W-:Y:S01]  /*1a9e0*/  IMAD.WIDE R14, R39.reuse, 0x4, R2 ;  /* 0x00000004270e7825 */ /* 0x050fe200078e0202 */
[----:B------:R2:W-:Y:S03]  /*1a9f0*/  @P4 STG.E [R10.64], R68 ;  /* 0x000000440a004986 */ /* 0x0005e6000c101904 */
        /* <DEDUP_REMOVED lines=11> */
[----:B-1----:R-:W-:Y:S01]  /*1aab0*/  IMAD.WIDE R8, R39, 0x4, R6 ;  /* 0x0000000427087825 */ /* 0x002fe200078e0206 */
[----:B------:R-:W-:-:S03]  /*1aac0*/  IADD3 R0, R240, 0x27, RZ ;  /* 0x00000027f0007810 */ /* 0x000fc60007ffe0ff */
[----:B--2---:R-:W-:Y:S01]  /*1aad0*/  IMAD.WIDE R10, R39, 0x4, R168 ;  /* 0x00000004270a7825 */ /* 0x004fe200078e02a8 */
[----:B------:R-:W-:-:S03]  /*1aae0*/  ISETP.GE.AND P4, PT, R0, c[0x0][0x17c], PT ;  /* 0x00005f0000007a0c */ /* 0x000fc60003f86270 */
[C---:B---3--:R-:W-:Y:S01]  /*1aaf0*/  IMAD.WIDE R12, R37.reuse, 0x4, R2 ;  /* 0x00000004250c7825 */ /* 0x048fe200078e0202 */
[----:B------:R1:W-:Y:S03]  /*1ab00*/  @P6 STG.E [R8.64], R69 ;  /* 0x0000004508006986 */ /* 0x0003e6000c101904 */
[C---:B----4-:R-:W-:Y:S01]  /*1ab10*/  IMAD.WIDE R14, R37.reuse, 0x4, R4 ;  /* 0x00000004250e7825 */ /* 0x050fe200078e0204 */
[----:B------:R-:W-:Y:S01]  /*1ab20*/  IADD3 R0, R240, 0x28, RZ ;  /* 0x00000028f0007810 */ /* 0x000fe20007ffe0ff */
[----:B------:R2:W-:Y:S02]  /*1ab30*/  @P0 STG.E [R10.64], R173 ;  /* 0x000000ad0a000986 */ /* 0x0005e4000c101904 */
[C---:B------:R-:W-:Y:S02]  /*1ab40*/  IMAD.WIDE R16, R37.reuse, 0x4, R6 ;  /* 0x0000000425107825 */ /* 0x040fe400078e0206 */
[----:B------:R3:W-:Y:S02]  /*1ab50*/  @P5 STG.E [R12.64], R92 ;  /* 0x0000005c0c005986 */ /* 0x0007e4000c101904 */
[----:B------:R-:W-:-:S02]  /*1ab60*/  IMAD.WIDE R18, R37, 0x4, R168 ;  /* 0x0000000425127825 */ /* 0x000fc400078e02a8 */
[----:B------:R4:W-:Y:S01]  /*1ab70*/  @P3 STG.E [R14.64], R44 ;  /* 0x0000002c0e003986 */ /* 0x0009e2000c101904 */
[----:B------:R-:W-:-:S03]  /*1ab80*/  ISETP.GE.AND P6, PT, R0, c[0x0][0x17c], PT ;  /* 0x00005f0000007a0c */ /* 0x000fc60003fc6270 */
[----:B------:R1:W-:Y:S01]  /*1ab90*/  @P2 STG.E [R16.64], R28 ;  /* 0x0000001c10002986 */ /* 0x0003e2000c101904 */
[----:B------:R-:W-:Y:S02]  /*1aba0*/  ISETP.LT.AND P2, PT, R251, c[0x0][0x178], !P4 ;  /* 0x00005e00fb007a0c */ /* 0x000fe40006741270 */
[----:B------:R-:W-:Y:S01]  /*1abb0*/  ISETP.LT.AND P3, PT, R250, c[0x0][0x178], !P4 ;  /* 0x00005e00fa007a0c */ /* 0x000fe20006761270 */
[----:B------:R2:W-:Y:S01]  /*1abc0*/  @P1 STG.E [R18.64], R160 ;  /* 0x000000a012001986 */ /* 0x0005e2000c101904 */
[----:B------:R-:W-:Y:S02]  /*1abd0*/  ISETP.LT.AND P1, PT, R249, c[0x0][0x178], !P4 ;  /* 0x00005e00f9007a0c */ /* 0x000fe40006721270 */
[----:B------:R-:W-:Y:S02]  /*1abe0*/  IADD3 R37, R37, c[0x0][0x198], RZ ;  /* 0x0000660025257a10 */ /* 0x000fe40007ffe0ff */
        /* <DEDUP_REMOVED lines=9> */
[----:B----4-:R-:W-:Y:S01]  /*1ac80*/  IMAD.WIDE R14, R37, 0x4, R168 ;  /* 0x00000004250e7825 */ /* 0x010fe200078e02a8 */
        /* <DEDUP_REMOVED lines=10> */
[C---:B------:R-:W-:Y:S01]  /*1ad30*/  IADD3 R19, R33.reuse, c[0x0][0x198], RZ ;  /* 0x0000660021137a10 */ /* 0x040fe20007ffe0ff */
[----:B-1----:R-:W-:Y:S01]  /*1ad40*/  IMAD.WIDE R8, R33, 0x4, R4 ;  /* 0x0000000421087825 */ /* 0x002fe200078e0204 */
[----:B------:R-:W-:-:S03]  /*1ad50*/  IADD3 R0, R240, 0x2a, RZ ;  /* 0x0000002af0007810 */ /* 0x000fc60007ffe0ff */
[----:B--2---:R-:W-:Y:S01]  /*1ad60*/  IMAD.WIDE R10, R33, 0x4, R6 ;  /* 0x00000004210a7825 */ /* 0x004fe200078e0206 */
[----:B------:R-:W-:-:S03]  /*1ad70*/  ISETP.GE.AND P1, PT, R0, c[0x0][0x17c], PT ;  /* 0x00005f0000007a0c */ /* 0x000fc60003f26270 */
[----:B---3--:R-:W-:Y:S01]  /*1ad80*/  IMAD.WIDE R12, R33, 0x4, R168 ;  /* 0x00000004210c7825 */ /* 0x008fe200078e02a8 */
[----:B------:R1:W-:Y:S03]  /*1ad90*/  @P2 STG.E [R8.64], R50 ;  /* 0x0000003208002986 */ /* 0x0003e6000c101904 */
[C---:B----4-:R-:W-:Y:S01]  /*1ada0*/  IMAD.WIDE R14, R19.reuse, 0x4, R2 ;  /* 0x00000004130e7825 */ /* 0x050fe200078e0202 */
[----:B------:R2:W-:Y:S03]  /*1adb0*/  @P3 STG.E [R10.64], R158 ;  /* 0x0000009e0a003986 */ /* 0x0005e6000c101904 */
[----:B------:R-:W-:Y:S01]  /*1adc0*/  IMAD.WIDE R16, R19, 0x4, R4 ;  /* 0x0000000413107825 */ /* 0x000fe200078e0204 */
[----:B------:R3:W-:Y:S01]  /*1add0*/  @P6 STG.E [R12.64], R182 ;  /* 0x000000b60c006986 */ /* 0x0007e2000c101904 */
[----:B------:R-:W-:-:S02]  /*1ade0*/  ISETP.LT.AND P3, PT, R249, c[0x0][0x178], !P0 ;  /* 0x00005e00f9007a0c */ /* 0x000fc40004761270 */
[----:B------:R-:W-:Y:S01]  /*1adf0*/  ISETP.LT.AND P0, PT, R248, c[0x0][0x178], !P0 ;  /* 0x00005e00f8007a0c */ /* 0x000fe20004701270 */
[----:B------:R4:W-:Y:S01]  /*1ae00*/  @P5 STG.E [R14.64], R151 ;  /* 0x000000970e005986 */ /* 0x0009e2000c101904 */
[----:B------:R-:W-:Y:S01]  /*1ae10*/  ISETP.LT.AND P2, PT, R251, c[0x0][0x178], !P1 ;  /* 0x00005e00fb007a0c */ /* 0x000fe20004f41270 */
[C---:B-1----:R-:W-:Y:S02]  /*1ae20*/  IMAD.WIDE R8, R19.reuse, 0x4, R6 ;  /* 0x0000000413087825 */ /* 0x042fe400078e0206 */
[----:B------:R1:W-:Y:S01]  /*1ae30*/  @P4 STG.E [R16.64], R51 ;  /* 0x0000003310004986 */ /* 0x0003e2000c101904 */
[----:B------:R-:W-:Y:S01]  /*1ae40*/  ISETP.LT.AND P4, PT, R250, c[0x0][0x178], !P1 ;  /* 0x00005e00fa007a0c */ /* 0x000fe20004f81270 */
[----:B--2---:R-:W-:Y:S01]  /*1ae50*/  IMAD.WIDE R10, R19, 0x4, R168 ;  /* 0x00000004130a7825 */ /* 0x004fe200078e02a8 */
[----:B------:R-:W-:Y:S02]  /*1ae60*/  ISETP.LT.AND P6, PT, R249, c[0x0][0x178], !P1 ;  /* 0x00005e00f9007a0c */ /* 0x000fe40004fc1270 */
[----:B------:R-:W-:-:S02]  /*1ae70*/  IADD3 R19, R19, c[0x0][0x198], RZ ;  /* 0x0000660013137a10 */ /* 0x000fc40007ffe0ff */
[----:B------:R-:W-:-:S03]  /*1ae80*/  IADD3 R18, R240, 0x2b, RZ ;  /* 0x0000002bf0127810 */ /* 0x000fc60007ffe0ff */
[C---:B---3--:R-:W-:Y:S01]  /*1ae90*/  IMAD.WIDE R12, R19.reuse, 0x4, R2 ;  /* 0x00000004130c7825 */ /* 0x048fe200078e0202 */
[----:B------:R-:W-:Y:S01]  /*1aea0*/  ISETP.GE.AND P5, PT, R18, c[0x0][0x17c], PT ;  /* 0x00005f0012007a0c */ /* 0x000fe20003fa6270 */
[----:B------:R2:W-:Y:S02]  /*1aeb0*/  @P3 STG.E [R8.64], R159 ;  /* 0x0000009f08003986 */ /* 0x0005e4000c101904 */
[C---:B----4-:R-:W-:Y:S01]  /*1aec0*/  IMAD.WIDE R14, R19.reuse, 0x4, R4 ;  /* 0x00000004130e7825 */ /* 0x050fe200078e0204 */
[----:B------:R-:W-:Y:S01]  /*1aed0*/  ISETP.LT.AND P1, PT, R248, c[0x0][0x178], !P1 ;  /* 0x00005e00f8007a0c */ /* 0x000fe20004f21270 */
[----:B------:R3:W-:Y:S02]  /*1aee0*/  @P0 STG.E [R10.64], R183 ;  /* 0x000000b70a000986 */ /* 0x0007e4000c101904 */
[----:B-1----:R-:W-:Y:S01]  /*1aef0*/  IMAD.WIDE R16, R19, 0x4, R6 ;  /* 0x0000000413107825 */ /* 0x002fe200078e0206 */
[----:B------:R-:W-:Y:S01]  /*1af00*/  ISETP.LT.AND P0, PT, R251, c[0x0][0x178], !P5 ;  /* 0x00005e00fb007a0c */ /* 0x000fe20006f01270 */
[----:B------:R1:W-:Y:S01]  /*1af10*/  @P2 STG.E [R12.64], R146 ;  /* 0x000000920c002986 */ /* 0x0003e2000c101904 */
[----:B------:R-:W-:-:S03]  /*1af20*/  IADD3 R29, R19, c[0x0][0x198], RZ ;  /* 0x00006600131d7a10 */ /* 0x000fc60007ffe0ff */
[----:B------:R4:W-:Y:S01]  /*1af30*/  @P4 STG.E [R14.64], R74 ;  /* 0x0000004a0e004986 */ /* 0x0009e2000c101904 */
[----:B------:R-:W-:-:S03]  /*1af40*/  ISETP.LT.AND P4, PT, R250, c[0x0][0x178], !P5 ;  /* 0x00005e00fa007a0c */ /* 0x000fc60006f81270 */
[----:B------:R4:W-:Y:S01]  /*1af50*/  @P6 STG.E [R16.64], R154 ;  /* 0x0000009a10006986 */ /* 0x0009e2000c101904 */
[----:B------:R-:W-:Y:S01]  /*1af60*/  ISETP.LT.AND P6, PT, R249, c[0x0][0x178], !P5 ;  /* 0x00005e00f9007a0c */ /* 0x000fe20006fc1270 */
[----:B--2---:R-:W-:Y:S01]  /*1af70*/  IMAD.WIDE R8, R19, 0x4, R168 ;  /* 0x0000000413087825 */ /* 0x004fe200078e02a8 */
[----:B------:R-:W-:Y:S02]  /*1af80*/  IADD3 R0, R240, 0x2c, RZ ;  /* 0x0000002cf0007810 */ /* 0x000fe40007ffe0ff */
[----:B------:R-:W-:Y:S01]  /*1af90*/  ISETP.LT.AND P5, PT, R248, c[0x0][0x178], !P5 ;  /* 0x00005e00f8007a0c */ /* 0x000fe20006fa1270 */
[----:B---3--:R-:W-:Y:S01]  /*1afa0*/  IMAD.WIDE R10, R29, 0x4, R2 ;  /* 0x000000041d0a7825 */ /* 0x008fe200078e0202 */
[----:B------:R-:W-:-:S03]  /*1afb0*/  ISETP.GE.AND P3, PT, R0, c[0x0][0x17c], PT ;  /* 0x00005f0000007a0c */ /* 0x000fc60003f66270 */
[C---:B-1----:R-:W-:Y:S01]  /*1afc0*/  IMAD.WIDE R12, R29.reuse, 0x4, R4 ;  /* 0x000000041d0c7825 */ /* 0x042fe200078e0204 */
[----:B------:R-:W-:Y:S01]  /*1afd0*/  IADD3 R0, R240, 0x2d, RZ ;  /* 0x0000002df0007810 */ /* 0x000fe20007ffe0ff */
[----:B------:R1:W-:Y:S02]  /*1afe0*/  @P1 STG.E [R8.64], R166 ;  /* 0x000000a608001986 */ /* 0x0003e4000c101904 */
[----:B----4-:R-:W-:Y:S01]  /*1aff0*/  IMAD.WIDE R14, R29, 0x4, R6 ;  /* 0x000000041d0e7825 */ /* 0x010fe200078e0206 */
[----:B------:R-:W-:Y:S01]  /*1b000*/  ISETP.LT.AND P1, PT, R251, c[0x0][0x178], !P3 ;  /* 0x00005e00fb007a0c */ /* 0x000fe20005f21270 */
[----:B------:R2:W-:Y:S02]  /*1b010*/  @P0 STG.E [R10.64], R147 ;  /* 0x000000930a000986 */ /* 0x0005e4000c101904 */
[----:B------:R-:W-:Y:S02]  /*1b020*/  IMAD.WIDE R16, R29, 0x4, R168 ;  /* 0x000000041d107825 */ /* 0x000fe400078e02a8 */
[----:B------:R3:W-:Y:S01]  /*1b030*/  @P4 STG.E [R12.64], R75 ;  /* 0x0000004b0c004986 */ /* 0x0007e2000c101904 */
[----:B------:R-:W-:-:S02]  /*1b040*/  ISETP.LT.AND P4, PT, R250, c[0x0][0x178], !P3 ;  /* 0x00005e00fa007a0c */ /* 0x000fc40005f81270 */
[----:B------:R-:W-:Y:S01]  /*1b050*/  ISETP.GE.AND P2, PT, R0, c[0x0][0x17c], PT ;  /* 0x00005f0000007a0c */ /* 0x000fe20003f46270 */
[----:B------:R4:W-:Y:S01]  /*1b060*/  @P6 STG.E [R14.64], R155 ;  /* 0x0000009b0e006986 */ /* 0x0009e2000c101904 */
[----:B------:R-:W-:Y:S02]  /*1b070*/  ISETP.LT.AND P6, PT, R249, c[0x0][0x178], !P3 ;  /* 0x00005e00f9007a0c */ /* 0x000fe40005fc1270 */
[----:B------:R-:W-:Y:S02]  /*1b080*/  IADD3 R19, R29, c[0x0][0x198], RZ ;  /* 0x000066001d137a10 */ /* 0x000fe40007ffe0ff */
[----:B------:R-:W-:Y:S01]  /*1b090*/  ISETP.LT.AND P3, PT, R248, c[0x0][0x178], !P3 ;  /* 0x00005e00f8007a0c */ /* 0x000fe20005f61270 */
[----:B------:R4:W-:Y:S01]  /*1b0a0*/  @P5 STG.E [R16.64], R167 ;  /* 0x000000a710005986 */ /* 0x0009e2000c101904 */
[----:B------:R-:W-:Y:S01]  /*1b0b0*/  ISETP.LT.AND P5, PT, R251, c[0x0][0x178], !P2 ;  /* 0x00005e00fb007a0c */ /* 0x000fe200057a1270 */
[C---:B-1----:R-:W-:Y:S01]  /*1b0c0*/  IMAD.WIDE R8, R19.reuse, 0x4, R2 ;  /* 0x0000000413087825 */ /* 0x042fe200078e0202 */
[----:B------:R-:W-:-:S03]  /*1b0d0*/  IADD3 R33, R19, c[0x0][0x198], RZ ;  /* 0x0000660013217a10 */ /* 0x000fc60007ffe0ff */
[----:B--2---:R-:W-:Y:S01]  /*1b0e0*/  IMAD.WIDE R10, R19, 0x4, R4 ;  /* 0x00000004130a7825 */ /* 0x004fe200078e0204 */
[----:B------:R-:W-:-:S03]  /*1b0f0*/  IADD3 R0, R240, 0x2e, RZ ;  /* 0x0000002ef0007810 */ /* 0x000fc60007ffe0ff */
[C---:B---3--:R-:W-:Y:S01]  /*1b100*/  IMAD.WIDE R12, R19.reuse, 0x4, R6 ;  /* 0x00000004130c7825 */ /* 0x048fe200078e0206 */
[----:B------:R-:W-:Y:S03]  /*1b110*/  @P1 STG.E [R8.64], R98 ;  /* 0x0000006208001986 */ /* 0x000fe6000c101904 */
[----:B----4-:R-:W-:Y:S01]  /*1b120*/  IMAD.WIDE R14, R19, 0x4, R168 ;  /* 0x00000004130e7825 */ /* 0x010fe200078e02a8 */
[----:B------:R-:W-:Y:S01]  /*1b130*/  @P4 STG.E [R10.64], R34 ;  /* 0x000000220a004986 */ /* 0x000fe2000c101904 */
[----:B------:R-:W-:Y:S02]  /*1b140*/  ISETP.GE.AND P0, PT, R0, c[0x0][0x17c], PT ;  /* 0x00005f0000007a0c */ /* 0x000fe40003f06270 */
[----:B------:R-:W-:Y:S01]  /*1b150*/  IMAD.WIDE R16, R33, 0x4, R2 ;  /* 0x0000000421107825 */ /* 0x000fe200078e0202 */
[----:B------:R1:W-:Y:S01]  /*1b160*/  @P6 STG.E [R12.64], R70 ;  /* 0x000000460c006986 */ /* 0x0003e2000c101904 */
[----:B------:R-:W-:-:S03]  /*1b170*/  ISETP.LT.AND P4, PT, R250, c[0x0][0x178], !P2 ;  /* 0x00005e00fa007a0c */ /* 0x000fc60005781270 */
[----:B------:R2:W-:Y:S01]  /*1b180*/  @P3 STG.E [R14.64], R174 ;  /* 0x000000ae0e003986 */ /* 0x0005e2000c101904 */
[----:B------:R-:W-:Y:S02]  /*1b190*/  ISETP.LT.AND P3, PT, R249, c[0x0][0x178], !P2 ;  /* 0x00005e00f9007a0c */ /* 0x000fe40005761270 */
[----:B------:R-:W-:Y:S01]  /*1b1a0*/  ISETP.LT.AND P2, PT, R248, c[0x0][0x178], !P2 ;  /* 0x00005e00f8007a0c */ /* 0x000fe20005741270 */
[----:B------:R3:W-:Y:S01]  /*1b1b0*/  @P5 STG.E [R16.64], R99 ;  /* 0x0000006310005986 */ /* 0x0007e2000c101904 */
[----:B------:R-:W-:Y:S02]  /*1b1c0*/  ISETP.LT.AND P6, PT, R251, c[0x0][0x178], !P0 ;  /* 0x00005e00fb007a0c */ /* 0x000fe400047c1270 */
[----:B------:R-:W-:Y:S01]  /*1b1d0*/  ISETP.LT.AND P5, PT, R250, c[0x0][0x178], !P0 ;  /* 0x00005e00fa007a0c */ /* 0x000fe200047a1270 */
[----:B------:R-:W4:Y:S01]  /*1b1e0*/  LDS.128 R8, [R243] ;  /* 0x00000000f3087984 */ /* 0x000f220000000c00 */
[C---:B------:R-:W-:Y:S01]  /*1b1f0*/  IADD3 R37, R33.reuse, c[0x0][0x198], RZ ;  /* 0x0000660021257a10 */ /* 0x040fe20007ffe0ff */
[----:B------:R-:W-:Y:S01]  /*1b200*/  IMAD.WIDE R18, R33, 0x4, R4 ;  /* 0x0000000421127825 */ /* 0x000fe200078e0204 */
[----:B------:R-:W-:-:S03]  /*1b210*/  IADD3 R0, R240, 0x2f, RZ ;  /* 0x0000002ff0007810 */ /* 0x000fc60007ffe0ff */
[----:B------:R-:W-:Y:S01]  /*1b220*/  IMAD.WIDE R28, R33, 0x4, R6 ;  /* 0x00000004211c7825 */ /* 0x000fe200078e0206 */
[----:B------:R-:W-:-:S03]  /*1b230*/  ISETP.GE.AND P1, PT, R0, c[0x0][0x17c], PT ;  /* 0x00005f0000007a0c */ /* 0x000fc60003f26270 */
[----:B-1----:R-:W-:Y:S01]  /*1b240*/  IMAD.WIDE R12, R33, 0x4, R168 ;  /* 0x00000004210c7825 */ /* 0x002fe200078e02a8 */
[----:B------:R1:W-:Y:S03]  /*1b250*/  @P4 STG.E [R18.64], R35 ;  /* 0x0000002312004986 */ /* 0x0003e6000c101904 */
[C---:B--2---:R-:W-:Y:S01]  /*1b260*/  IMAD.WIDE R14, R37.reuse, 0x4, R2 ;  /* 0x00000004250e7825 */ /* 0x044fe200078e0202 */
[----:B------:R-:W-:Y:S03]  /*1b270*/  @P3 STG.E [R28.64], R71 ;  /* 0x000000471c003986 */ /* 0x000fe6000c101904 */
[----:B---3--:R-:W-:Y:S01]  /*1b280*/  IMAD.WIDE R16, R37, 0x4, R4 ;  /* 0x0000000425107825 */ /* 0x008fe200078e0204 */
[----:B------:R2:W-:Y:S01]  /*1b290*/  @P2 STG.E [R12.64], R175 ;  /* 0x000000af0c002986 */ /* 0x0005e2000c101904 */
[----:B------:R-:W-:-:S02]  /*1b2a0*/  ISETP.LT.AND P3, PT, R249, c[0x0][0x178], !P0 ;  /* 0x00005e00f9007a0c */ /* 0x000fc40004761270 */
        /* <DEDUP_REMOVED lines=11> */
[C---:B------:R-:W-:Y:S01]  /*1b360*/  IMAD.WIDE R28, R33.reuse, 0x4, R2 ;  /* 0x00000004211c7825 */ /* 0x040fe200078e0202 */
[----:B------:R1:W-:Y:S03]  /*1b370*/  @P3 STG.E [R18.64], R30 ;  /* 0x0000001e12003986 */ /* 0x0003e6000c101904 */
[C---:B---3--:R-:W-:Y:S01]  /*1b380*/  IMAD.WIDE R14, R33.reuse, 0x4, R4 ;  /* 0x00000004210e7825 */ /* 0x048fe200078e0204 */
[----:B------:R-:W-:Y:S03]  /*1b390*/  @P0 STG.E [R12.64], R162 ;  /* 0x000000a20c000986 */ /* 0x000fe6000c101904 */
[----:B------:R-:W-:Y:S01]  /*1b3a0*/  IMAD.WIDE R16, R33, 0x4, R6 ;  /* 0x0000000421107825 */ /* 0x000fe200078e0206 */
[----:B------:R2:W-:Y:S01]  /*1b3b0*/  @P2 STG.E [R28.64], R95 ;  /* 0x0000005f1c002986 */ /* 0x0005e2000c101904 */
[----:B------:R-:W-:-:S02]  /*1b3c0*/  ISETP.LT.AND P1, PT, R248, c[0x0][0x178], !P1 ;  /* 0x00005e00f8007a0c */ /* 0x000fc40004f21270 */
[----:B------:R-:W-:Y:S01]  /*1b3d0*/  ISETP.LT.AND P0, PT, R251, c[0x0][0x178], !P4 ;  /* 0x00005e00fb007a0c */ /* 0x000fe20006701270 */
[----:B------:R-:W-:Y:S01]  /*1b3e0*/  @P5 STG.E [R14.64], R47 ;  /* 0x0000002f0e005986 */ /* 0x000fe2000c101904 */
[----:B------:R-:W-:-:S03]  /*1b3f0*/  ISETP.LT.AND P5, PT, R250, c[0x0][0x178], !P4 ;  /* 0x00005e00fa007a0c */ /* 0x000fc600067a1270 */
[----:B------:R3:W-:Y:S01]  /*1b400*/  @P6 STG.E [R16.64], R31 ;  /* 0x0000001f10006986 */ /* 0x0007e2000c101904 */
[----:B------:R-:W-:Y:S02]  /*1b410*/  ISETP.LT.AND P6, PT, R249, c[0x0][0x178], !P4 ;  /* 0x00005e00f9007a0c */ /* 0x000fe400067c1270 */
[C---:B------:R-:W-:Y:S01]  /*1b420*/  IADD3 R35, R33.reuse, c[0x0][0x198], RZ ;  /* 0x0000660021237a10 */ /* 0x040fe20007ffe0ff */
[----:B-1----:R-:W-:Y:S01]  /*1b430*/  IMAD.WIDE R18, R33, 0x4, R168 ;  /* 0x0000000421127825 */ /* 0x002fe200078e02a8 */
[----:B------:R-:W-:Y:S01]  /*1b440*/  ISETP.LT.AND P4, PT, R248, c[0x0][0x178], !P4 ;  /* 0x00005e00f8007a0c */ /* 0x000fe20006781270 */
[----:B------:R-:W1:Y:S01]  /*1b450*/  LDS.128 R12, [R242] ;  /* 0x00000000f20c7984 */ /* 0x000e620000000c00 */
[----:B------:R-:W-:Y:S01]  /*1b460*/  IADD3 R0, R240, 0x31, RZ ;  /* 0x00000031f0007810 */ /* 0x000fe20007ffe0ff */
[----:B--2---:R-:W-:-:S04]  /*1b470*/  IMAD.WIDE R28, R35, 0x4, R2 ;  /* 0x00000004231c7825 */ /* 0x004fc800078e0202 */
[C---:B------:R-:W-:Y:S01]  /*1b480*/  IMAD.WIDE R32, R35.reuse, 0x4, R4 ;  /* 0x0000000423207825 */ /* 0x040fe200078e0204 */
[----:B------:R-:W-:Y:S01]  /*1b490*/  ISETP.GE.AND P3, PT, R0, c[0x0][0x17c], PT ;  /* 0x00005f0000007a0c */ /* 0x000fe20003f66270 */
[----:B------:R2:W-:Y:S02]  /*1b4a0*/  @P1 STG.E [R18.64], R163 ;  /* 0x000000a312001986 */ /* 0x0005e4000c101904 */
[C---:B---3--:R-:W-:Y:S02]  /*1b4b0*/  IMAD.WIDE R16, R35.reuse, 0x4, R6 ;  /* 0x0000000423107825 */ /* 0x048fe400078e0206 */
[----:B------:R3:W-:Y:S02]  /*1b4c0*/  @P0 STG.E [R28.64], R196 ;  /* 0x000000c41c000986 */ /* 0x0007e4000c101904 */
[----:B------:R-:W-:Y:S01]  /*1b4d0*/  IMAD.WIDE R30, R35, 0x4, R168 ;  /* 0x00000004231e7825 */ /* 0x000fe200078e02a8 */
[----:B------:R-:W-:Y:S01]  /*1b4e0*/  ISETP.LT.AND P0, PT, R251, c[0x0][0x178], !P3 ;  /* 0x00005e00fb007a0c */ /* 0x000fe20005f01270 */
[----:B------:R2:W-:Y:S01]  /*1b4f0*/  @P5 STG.E [R32.64], R212 ;  /* 0x000000d420005986 */ /* 0x0005e2000c101904 */
[----:B------:R-:W-:-:S03]  /*1b500*/  ISETP.LT.AND P5, PT, R250, c[0x0][0x178], !P3 ;  /* 0x00005e00fa007a0c */ /* 0x000fc60005fa1270 */
[----:B------:R-:W-:Y:S01]  /*1b510*/  @P6 STG.E [R16.64], R20 ;  /* 0x0000001410006986 */ /* 0x000fe2000c101904 */
[----:B------:R-:W-:-:S03]  /*1b520*/  IADD3 R35, R35, c[0x0][0x198], RZ ;  /* 0x0000660023237a10 */ /* 0x000fc60007ffe0ff */
[----:B----4-:R4:W-:Y:S01]  /*1b530*/  @P4 STG.E [R30.64], R8 ;  /* 0x000000081e004986 */ /* 0x0109e2000c101904 */
[----:B------:R-:W-:Y:S02]  /*1b540*/  ISETP.LT.AND P4, PT, R249, c[0x0][0x178], !P3 ;  /* 0x00005e00f9007a0c */ /* 0x000fe40005f81270 */
[----:B------:R-:W-:Y:S01]  /*1b550*/  IADD3 R0, R240, 0x32, RZ ;  /* 0x00000032f0007810 */ /* 0x000fe20007ffe0ff */
[----:B--2---:R-:W-:-:S03]  /*1b560*/  IMAD.WIDE R18, R35, 0x4, R2 ;  /* 0x0000000423127825 */ /* 0x004fc600078e0202 */
[----:B------:R-:W-:Y:S01]  /*1b570*/  ISETP.GE.AND P2, PT, R0, c[0x0][0x17c], PT ;  /* 0x00005f0000007a0c */ /* 0x000fe20003f46270 */
[----:B---3--:R-:W-:Y:S01]  /*1b580*/  IMAD.WIDE R28, R35, 0x4, R4 ;  /* 0x00000004231c7825 */ /* 0x008fe200078e0204 */
[----:B------:R-:W-:-:S03]  /*1b590*/  ISETP.LT.AND P3, PT, R248, c[0x0][0x178], !P3 ;  /* 0x00005e00f8007a0c */ /* 0x000fc60005f61270 */
[----:B------:R-:W-:Y:S01]  /*1b5a0*/  IMAD.WIDE R32, R35, 0x4, R6 ;  /* 0x0000000423207825 */ /* 0x000fe200078e0206 */
[----:B------:R-:W-:Y:S01]  /*1b5b0*/  @P0 STG.E [R18.64], R197 ;  /* 0x000000c512000986 */ /* 0x000fe2000c101904 */
[----:B------:R-:W-:-:S03]  /*1b5c0*/  ISETP.LT.AND P6, PT, R251, c[0x0][0x178], !P2 ;  /* 0x00005e00fb007a0c */ /* 0x000fc600057c1270 */
[----:B------:R2:W-:Y:S01]  /*1b5d0*/  @P5 STG.E [R28.64], R213 ;  /* 0x000000d51c005986 */ /* 0x0005e2000c101904 */
[----:B------:R-:W-:-:S03]  /*1b5e0*/  ISETP.LT.AND P5, PT, R250, c[0x0][0x178], !P2 ;  /* 0x00005e00fa007a0c */ /* 0x000fc600057a1270 */
[----:B------:R3:W-:Y:S01]  /*1b5f0*/  @P4 STG.E [R32.64], R21 ;  /* 0x0000001520004986 */ /* 0x0007e2000c101904 */
[----:B------:R-:W-:Y:S02]  /*1b600*/  ISETP.LT.AND P4, PT, R249, c[0x0][0x178], !P2 ;  /* 0x00005e00f9007a0c */ /* 0x000fe40005781270 */
[C---:B------:R-:W-:Y:S01]  /*1b610*/  IADD3 R39, R35.reuse, c[0x0][0x198], RZ ;  /* 0x0000660023277a10 */ /* 0x040fe20007ffe0ff */
[----:B------:R-:W1:Y:S01]  /*1b620*/  LDS.128 R16, [R241] ;  /* 0x00000000f1107984 */ /* 0x000e620000000c00 */
[----:B------:R-:W-:Y:S01]  /*1b630*/  IADD3 R0, R240, 0x33, RZ ;  /* 0x00000033f0007810 */ /* 0x000fe20007ffe0ff */
[----:B----4-:R-:W-:-:S04]  /*1b640*/  IMAD.WIDE R30, R35, 0x4, R168 ;  /* 0x00000004231e7825 */ /* 0x010fc800078e02a8 */
[----:B------:R-:W-:Y:S01]  /*1b650*/  IMAD.WIDE R34, R39, 0x4, R2 ;  /* 0x0000000427227825 */ /* 0x000fe200078e0202 */
[----:B------:R-:W-:-:S03]  /*1b660*/  ISETP.GE.AND P1, PT, R0, c[0x0][0x17c], PT ;  /* 0x00005f0000007a0c */ /* 0x000fc60003f26270 */
[C---:B--2---:R-:W-:Y:S01]  /*1b670*/  IMAD.WIDE R28, R39.reuse, 0x4, R4 ;  /* 0x00000004271c7825 */ /* 0x044fe200078e0204 */
[----:B------:R2:W-:Y:S03]  /*1b680*/  @P3 STG.E [R30.64], R9 ;  /* 0x000000091e003986 */ /* 0x0005e6000c101904 */
[----:B------:R-:W-:Y:S01]  /*1b690*/  IMAD.WIDE R36, R39, 0x4, R6 ;  /* 0x0000000427247825 */ /* 0x000fe200078e0206 */
[----:B------:R-:W-:Y:S01]  /*1b6a0*/  @P6 STG.E [R34.64], R192 ;  /* 0x000000c022006986 */ /* 0x000fe2000c101904 */
[----:B------:R-:W-:Y:S02]  /*1b6b0*/  ISETP.LT.AND P2, PT, R248, c[0x0][0x178], !P2 ;  /* 0x00005e00f8007a0c */ /* 0x000fe40005741270 */
[----:B------:R-:W-:Y:S01]  /*1b6c0*/  ISETP.LT.AND P6, PT, R251, c[0x0][0x178], !P1 ;  /* 0x00005e00fb007a0c */ /* 0x000fe20004fc1270 */
[----:B------:R4:W-:Y:S01]  /*1b6d0*/  @P5 STG.E [R28.64], R208 ;  /* 0x000000d01c005986 */ /* 0x0009e2000c101904 */
[----:B------:R-:W-:-:S03]  /*1b6e0*/  ISETP.LT.AND P5, PT, R249, c[0x0][0x178], !P1 ;  /* 0x00005e00f9007a0c */ /* 0x000fc60004fa1270 */
[----:B------:R1:W-:Y:S01]  /*1b6f0*/  @P4 STG.E [R36.64], R24 ;  /* 0x0000001824004986 */ /* 0x0003e2000c101904 */
[----:B------:R-:W-:Y:S02]  /*1b700*/  ISETP.LT.AND P4, PT, R250, c[0x0][0x178], !P1 ;  /* 0x00005e00fa007a0c */ /* 0x000fe40004f81270 */
[C---:B---3--:R-:W-:Y:S02]  /*1b710*/  IADD3 R33, R39.reuse, c[0x0][0x198], RZ ;  /* 0x0000660027217a10 */ /* 0x048fe40007ffe0ff */
[----:B------:R-:W-:Y:S01]  /*1b720*/  ISETP.LT.AND P1, PT, R248, c[0x0][0x178], !P1 ;  /* 0x00005e00f8007a0c */ /* 0x000fe20004f21270 */
[----:B--2---:R-:W-:Y:S01]  /*1b730*/  IMAD.WIDE R8, R39, 0x4, R168 ;  /* 0x0000000427087825 */ /* 0x004fe200078e02a8 */
[----:B------:R-:W-:-:S03]  /*1b740*/  IADD3 R0, R240, 0x34, RZ ;  /* 0x00000034f0007810 */ /* 0x000fc60007ffe0ff */
[C---:B------:R-:W-:Y:S01]  /*1b750*/  IMAD.WIDE R20, R33.reuse, 0x4, R2 ;  /* 0x0000000421147825 */ /* 0x040fe200078e0202 */
[----:B------:R-:W-:-:S03]  /*1b760*/  IADD3 R39, R33, c[0x0][0x198], RZ ;  /* 0x0000660021277a10 */ /* 0x000fc60007ffe0ff */
[C---:B----4-:R-:W-:Y:S01]  /*1b770*/  IMAD.WIDE R28, R33.reuse, 0x4, R4 ;  /* 0x00000004211c7825 */ /* 0x050fe200078e0204 */
[----:B------:R-:W-:Y:S01]  /*1b780*/  ISETP.GE.AND P0, PT, R0, c[0x0][0x17c], PT ;  /* 0x00005f0000007a0c */ /* 0x000fe20003f06270 */
[----:B-1----:R1:W-:Y:S02]  /*1b790*/  @P2 STG.E [R8.64], R12 ;  /* 0x0000000c08002986 */ /* 0x0023e4000c101904 */
[C---:B------:R-:W-:Y:S01]  /*1b7a0*/  IMAD.WIDE R30, R33.reuse, 0x4, R6 ;  /* 0x00000004211e7825 */ /* 0x040fe200078e0206 */
[----:B------:R-:W-:Y:S01]  /*1b7b0*/  IADD3 R0, R240, 0x35, RZ ;  /* 0x00000035f0007810 */ /* 0x000fe20007ffe0ff */
[----:B------:R2:W-:Y:S02]  /*1b7c0*/  @P6 STG.E [R20.64], R193 ;  /* 0x000000c114006986 */ /* 0x0005e4000c101904 */
[----:B------:R-:W-:Y:S01]  /*1b7d0*/  IMAD.WIDE R32, R33, 0x4, R168 ;  /* 0x0000000421207825 */ /* 0x000fe200078e02a8 */
[----:B------:R-:W-:Y:S01]  /*1b7e0*/  ISETP.LT.AND P2, PT, R251, c[0x0][0x178], !P0 ;  /* 0x00005e00fb007a0c */ /* 0x000fe20004741270 */
[----:B------:R-:W-:Y:S01]  /*1b7f0*/  @P4 STG.E [R28.64], R209 ;  /* 0x000000d11c004986 */ /* 0x000fe2000c101904 */
[----:B------:R-:W-:-:S02]  /*1b800*/  ISETP.GE.AND P3, PT, R0, c[0x0][0x17c], PT ;  /* 0x00005f0000007a0c */ /* 0x000fc40003f66270 */
[----:B------:R-:W-:Y:S01]  /*1b810*/  ISETP.LT.AND P4, PT, R250, c[0x0][0x178], !P0 ;  /* 0x00005e00fa007a0c */ /* 0x000fe20004781270 */
[----:B------:R-:W-:Y:S04]  /*1b820*/  @P5 STG.E [R30.64], R25 ;  /* 0x000000191e005986 */ /* 0x000fe8000c101904 */
[----:B------:R3:W-:Y:S01]  /*1b830*/  @P1 STG.E [R32.64], R13 ;  /* 0x0000000d20001986 */ /* 0x0007e2000c101904 */
[----:B------:R-:W-:Y:S02]  /*1b840*/  ISETP.LT.AND P1, PT, R249, c[0x0][0x178], !P0 ;  /* 0x00005e00f9007a0c */ /* 0x000fe40004721270 */
[----:B------:R-:W-:Y:S01]  /*1b850*/  ISETP.LT.AND P0, PT, R248, c[0x0][0x178], !P0 ;  /* 0x00005e00f8007a0c */ /* 0x000fe20004701270 */
[----:B------:R-:W4:Y:S01]  /*1b860*/  LDS.128 R28, [R252] ;  /* 0x00000000fc1c7984 */ /* 0x000f220000000c00 */
[----:B------:R-:W-:Y:S01]  /*1b870*/  ISETP.LT.AND P5, PT, R251, c[0x0][0x178], !P3 ;  /* 0x00005e00fb007a0c */ /* 0x000fe20005fa1270 */
[C---:B------:R-:W-:Y:S01]  /*1b880*/  IMAD.WIDE R34, R39.reuse, 0x4, R2 ;  /* 0x0000000427227825 */ /* 0x040fe200078e0202 */
[----:B------:R-:W-:-:S03]  /*1b890*/  IADD3 R37, R39, c[0x0][0x198], RZ ;  /* 0x0000660027257a10 */ /* 0x000fc60007ffe0ff */
[----:B-1----:R-:W-:Y:S01]  /*1b8a0*/  IMAD.WIDE R8, R39, 0x4, R4 ;  /* 0x0000000427087825 */ /* 0x002fe200078e0204 */
[----:B------:R-:W-:-:S03]  /*1b8b0*/  IADD3 R0, R240, 0x36, RZ ;  /* 0x00000036f0007810 */ /* 0x000fc60007ffe0ff */
[C---:B--2---:R-:W-:Y:S01]  /*1b8c0*/  IMAD.WIDE R20, R39.reuse, 0x4, R6 ;  /* 0x0000000427147825 */ /* 0x044fe200078e0206 */
[----:B------:R1:W-:Y:S03]  /*1b8d0*/  @P2 STG.E [R34.64], R188 ;  /* 0x000000bc22002986 */ /* 0x0003e6000c101904 */
[----:B---3--:R-:W-:Y:S01]  /*1b8e0*/  IMAD.WIDE R12, R39, 0x4, R168 ;  /* 0x00000004270c7825 */ /* 0x008fe200078e02a8 */
[----:B------:R2:W-:Y:S01]  /*1b8f0*/  @P4 STG.E [R8.64], R200 ;  /* 0x000000c808004986 */ /* 0x0005e2000c101904 */
[----:B------:R-:W-:Y:S02]  /*1b900*/  ISETP.GE.AND P6, PT, R0, c[0x0][0x17c], PT ;  /* 0x00005f0000007a0c */ /* 0x000fe40003fc6270 */
[----:B------:R-:W-:Y:S01]  /*1b910*/  IMAD.WIDE R24, R37, 0x4, R2 ;  /* 0x0000000425187825 */ /* 0x000fe200078e0202 */
[----:B------:R-:W-:Y:S01]  /*1b920*/  @P1 STG.E [R20.64], R216 ;  /* 0x000000d814001986 */ /* 0x000fe2000c101904 */
[----:B------:R-:W-:-:S03]  /*1b930*/  ISETP.LT.AND P2, PT, R250, c[0x0][0x178], !P3 ;  /* 0x00005e00fa007a0c */ /* 0x000fc60005f41270 */
[----:B------:R3:W-:Y:S01]  /*1b940*/  @P0 STG.E [R12.64], R16 ;  /* 0x000000100c000986 */ /* 0x0007e2000c101904 */
[----:B------:R-:W-:Y:S02]  /*1b950*/  ISETP.LT.AND P0, PT, R249, c[0x0][0x178], !P3 ;  /* 0x00005e00f9007a0c */ /* 0x000fe40005f01270 */
[----:B------:R-:W-:Y:S01]  /*1b960*/  ISETP.LT.AND P3, PT, R248, c[0x0][0x178], !P3 ;  /* 0x00005e00f8007a0c */ /* 0x000fe20005f61270 */
[----:B------:R3:W-:Y:S01]  /*1b970*/  @P5 STG.E [R24.64], R189 ;  /* 0x000000bd18005986 */ /* 0x0007e2000c101904 */
[----:B------:R-:W-:Y:S02]  /*1b980*/  ISETP.LT.AND P5, PT, R251, c[0x0][0x178], !P6 ;  /* 0x00005e00fb007a0c */ /* 0x000fe400077a1270 */
[----:B------:R-:W-:Y:S02]  /*1b990*/  ISETP.LT.AND P1, PT, R250, c[0x0][0x178], !P6 ;  /* 0x00005e00fa007a0c */ /* 0x000fe40007721270 */
[C---:B-1----:R-:W-:Y:S01]  /*1b9a0*/  IADD3 R35, R37.reuse, c[0x0][0x198], RZ ;  /* 0x0000660025237a10 */ /* 0x042fe20007ffe0ff */
[----:B------:R-:W-:Y:S01]  /*1b9b0*/  IMAD.WIDE R32, R37, 0x4, R4 ;  /* 0x0000000425207825 */ /* 0x000fe200078e0204 */
[----:B------:R-:W-:-:S03]  /*1b9c0*/  IADD3 R0, R240, 0x37, RZ ;  /* 0x00000037f0007810 */ /* 0x000fc60007ffe0ff */
[----:B--2---:R-:W-:Y:S01]  /*1b9d0*/  IMAD.WIDE R8, R37, 0x4, R6 ;  /* 0x0000000425087825 */ /* 0x004fe200078e0206 */
[----:B------:R-:W-:-:S03]  /*1b9e0*/  ISETP.GE.AND P4, PT, R0, c[0x0][0x17c], PT ;  /* 0x00005f0000007a0c */ /* 0x000fc60003f86270 */
[----:B---3--:R-:W-:Y:S01]  /*1b9f0*/  IMAD.WIDE R12, R37, 0x4, R168 ;  /* 0x00000004250c7825 */ /* 0x008fe200078e02a8 */
[----:B------:R1:W-:Y:S03]  /*1ba00*/  @P2 STG.E [R32.64], R201 ;  /* 0x000000c920002986 */ /* 0x0003e6000c101904 */
[----:B------:R-:W-:Y:S01]  /*1ba10*/  IMAD.WIDE R20, R35, 0x4, R2 ;  /* 0x0000000423147825 */ /* 0x000fe200078e0202 */
        /* <DEDUP_REMOVED lines=10> */
[C---:B------:R-:W-:Y:S01]  /*1bac0*/  IADD3 R37, R35.reuse, c[0x0][0x198], RZ ;  /* 0x0000660023257a10 */ /* 0x040fe20007ffe0ff */
[----:B-1----:R-:W-:Y:S01]  /*1bad0*/  IMAD.WIDE R32, R35, 0x4, R6 ;  /* 0x0000000423207825 */ /* 0x002fe200078e0206 */
[----:B------:R-:W-:-:S03]  /*1bae0*/  IADD3 R0, R240, 0x38, RZ ;  /* 0x00000038f0007810 */ /* 0x000fc60007ffe0ff */
[----:B--2---:R-:W-:Y:S01]  /*1baf0*/  IMAD.WIDE R8, R35, 0x4, R168 ;  /* 0x0000000423087825 */ /* 0x004fe200078e02a8 */
[----:B------:R-:W-:-:S03]  /*1bb00*/  ISETP.LT.AND P4, PT, R248, c[0x0][0x178], !P4 ;  /* 0x00005e00f8007a0c */ /* 0x000fc60006781270 */
[C---:B---3--:R-:W-:Y:S01]  /*1bb10*/  IMAD.WIDE R12, R37.reuse, 0x4, R2 ;  /* 0x00000004250c7825 */ /* 0x048fe200078e0202 */
[----:B------:R-:W-:Y:S01]  /*1bb20*/  ISETP.GE.AND P0, PT, R0, c[0x0][0x17c], PT ;  /* 0x00005f0000007a0c */ /* 0x000fe20003f06270 */
[----:B------:R-:W-:Y:S02]  /*1bb30*/  @P2 STG.E [R32.64], R220 ;  /* 0x000000dc20002986 */ /* 0x000fe4000c101904 */
[C---:B------:R-:W-:Y:S02]  /*1bb40*/  IMAD.WIDE R16, R37.reuse, 0x4, R4 ;  /* 0x0000000425107825 */ /* 0x040fe400078e0204 */
[----:B----4-:R1:W-:Y:S02]  /*1bb50*/  @P6 STG.E [R8.64], R28 ;  /* 0x0000001c08006986 */ /* 0x0103e4000c101904 */
[----:B------:R-:W-:Y:S02]  /*1bb60*/  IMAD.WIDE R20, R37, 0x4, R6 ;  /* 0x0000000425147825 */ /* 0x000fe400078e0206 */
[----:B------:R2:W-:Y:S01]  /*1bb70*/  @P5 STG.E [R12.64], R185 ;  /* 0x000000b90c005986 */ /* 0x0005e2000c101904 */
[----:B------:R-:W-:-:S03]  /*1bb80*/  IADD3 R0, R240, 0x39, RZ ;  /* 0x00000039f0007810 */ /* 0x000fc60007ffe0ff */
[----:B------:R3:W-:Y:S01]  /*1bb90*/  @P3 STG.E [R16.64], R205 ;  /* 0x000000cd10003986 */ /* 0x0007e2000c101904 */
[----:B------:R-:W-:Y:S01]  /*1bba0*/  ISETP.LT.AND P3, PT, R251, c[0x0][0x178], !P0 ;  /* 0x00005e00fb007a0c */ /* 0x000fe20004761270 */
[----:B------:R-:W-:Y:S02]  /*1bbb0*/  IMAD.WIDE R24, R37, 0x4, R168 ;  /* 0x0000000425187825 */ /* 0x000fe400078e02a8 */
[----:B------:R4:W-:Y:S01]  /*1bbc0*/  @P1 STG.E [R20.64], R221 ;  /* 0x000000dd14001986 */ /* 0x0009e2000c101904 */
[----:B------:R-:W-:Y:S02]  /*1bbd0*/  ISETP.LT.AND P1, PT, R250, c[0x0][0x178], !P0 ;  /* 0x00005e00fa007a0c */ /* 0x000fe40004721270 */
[----:B------:R-:W-:Y:S02]  /*1bbe0*/  ISETP.LT.AND P6, PT, R249, c[0x0][0x178], !P0 ;  /* 0x00005e00f9007a0c */ /* 0x000fe400047c1270 */
[----:B------:R-:W-:Y:S02]  /*1bbf0*/  IADD3 R37, R37, c[0x0][0x198], RZ ;  /* 0x0000660025257a10 */ /* 0x000fe40007ffe0ff */
[----:B------:R-:W-:-:S02]  /*1bc00*/  ISETP.LT.AND P0, PT, R248, c[0x0][0x178], !P0 ;  /* 0x00005e00f8007a0c */ /* 0x000fc40004701270 */
[----:B------:R-:W-:Y:S01]  /*1bc10*/  ISETP.GE.AND P2, PT, R0, c[0x0][0x17c], PT ;  /* 0x00005f0000007a0c */ /* 0x000fe20003f46270 */
[----:B------:R4:W-:Y:S01]  /*1bc20*/  @P4 STG.E [R24.64], R29 ;  /* 0x0000001d18004986 */ /* 0x0009e2000c101904 */
[----:B-1----:R-:W-:Y:S02]  /*1bc30*/  IMAD.WIDE R8, R37, 0x4, R2 ;  /* 0x0000000425087825 */ /* 0x002fe400078e0202 */
[----:B------:R-:W-:Y:S02]  /*1bc40*/  ISETP.LT.AND P4, PT, R251, c[0x0][0x178], !P2 ;  /* 0x00005e00fb007a0c */ /* 0x000fe40005781270 */
[----:B--2---:R-:W-:Y:S01]  /*1bc50*/  IMAD.WIDE R12, R37, 0x4, R4 ;  /* 0x00000004250c7825 */ /* 0x004fe200078e0204 */
[----:B------:R-:W-:-:S03]  /*1bc60*/  IADD3 R0, R240, 0x3a, RZ ;  /* 0x0000003af0007810 */ /* 0x000fc60007ffe0ff */
[C---:B---3--:R-:W-:Y:S01]  /*1bc70*/  IMAD.WIDE R16, R37.reuse, 0x4, R6 ;  /* 0x0000000425107825 */ /* 0x048fe200078e0206 */
[C---:B------:R-:W-:Y:S01]  /*1bc80*/  IADD3 R35, R37.reuse, c[0x0][0x198], RZ ;  /* 0x0000660025237a10 */ /* 0x040fe20007ffe0ff */
[----:B------:R1:W-:Y:S02]  /*1bc90*/  @P3 STG.E [R8.64], R198 ;  /* 0x000000c608003986 */ /* 0x0003e4000c101904 */
[----:B----4-:R-:W-:Y:S02]  /*1bca0*/  IMAD.WIDE R20, R37, 0x4, R168 ;  /* 0x0000000425147825 */ /* 0x010fe400078e02a8 */
[----:B------:R2:W-:Y:S01]  /*1bcb0*/  @P1 STG.E [R12.64], R214 ;  /* 0x000000d60c001986 */ /* 0x0005e2000c101904 */
[----:B------:R-:W-:Y:S01]  /*1bcc0*/  ISETP.GE.AND P5, PT, R0, c[0x0][0x17c], PT ;  /* 0x00005f0000007a0c */ /* 0x000fe20003fa6270 */
[----:B------:R-:W-:Y:S02]  /*1bcd0*/  IMAD.WIDE R32, R35, 0x4, R2 ;  /* 0x0000000423207825 */ /* 0x000fe400078e0202 */
[----:B------:R3:W-:Y:S01]  /*1bce0*/  @P6 STG.E [R16.64], R22 ;  /* 0x0000001610006986 */ /* 0x0007e2000c101904 */
[----:B------:R-:W-:-:S03]  /*1bcf0*/  ISETP.LT.AND P1, PT, R249, c[0x0][0x178], !P2 ;  /* 0x00005e00f9007a0c */ /* 0x000fc60005721270 */
[----:B------:R4:W-:Y:S01]  /*1bd00*/  @P0 STG.E [R20.64], R10 ;  /* 0x0000000a14000986 */ /* 0x0009e2000c101904 */
[----:B------:R-:W-:Y:S02]  /*1bd10*/  ISETP.LT.AND P0, PT, R250, c[0x0][0x178], !P2 ;  /* 0x00005e00fa007a0c */ /* 0x000fe40005701270 */
        /* <DEDUP_REMOVED lines=11> */
[----:B----4-:R-:W-:Y:S01]  /*1bdd0*/  IMAD.WIDE R20, R29, 0x4, R2 ;  /* 0x000000041d147825 */ /* 0x010fe200078e0202 */
[----:B------:R-:W-:Y:S01]  /*1bde0*/  @P1 STG.E [R12.64], R23 ;  /* 0x000000170c001986 */ /* 0x000fe2000c101904 */
[----:B------:R-:W-:Y:S02]  /*1bdf0*/  ISETP.LT.AND P1, PT, R249, c[0x0][0x178], !P5 ;  /* 0x00005e00f9007a0c */ /* 0x000fe40006f21270 */
[----:B------:R-:W-:Y:S01]  /*1be00*/  IMAD.WIDE R24, R29, 0x4, R4 ;  /* 0x000000041d187825 */ /* 0x000fe200078e0204 */
[----:B------:R2:W-:Y:S01]  /*1be10*/  @P2 STG.E [R16.64], R11 ;  /* 0x0000000b10002986 */ /* 0x0005e2000c101904 */
[----:B------:R-:W-:-:S03]  /*1be20*/  ISETP.LT.AND P5, PT, R248, c[0x0][0x178], !P5 ;  /* 0x00005e00f8007a0c */ /* 0x000fc60006fa1270 */
[----:B------:R3:W-:Y:S01]  /*1be30*/  @P6 STG.E [R20.64], R194 ;  /* 0x000000c214006986 */ /* 0x0007e2000c101904 */
[----:B------:R-:W-:Y:S02]  /*1be40*/  ISETP.LT.AND P6, PT, R251, c[0x0][0x178], !P3 ;  /* 0x00005e00fb007a0c */ /* 0x000fe40005fc1270 */
[----:B------:R-:W-:Y:S01]  /*1be50*/  ISETP.LT.AND P0, PT, R250, c[0x0][0x178], !P3 ;  /* 0x00005e00fa007a0c */ /* 0x000fe20005f01270 */
[----:B------:R-:W-:Y:S01]  /*1be60*/  @P4 STG.E [R24.64], R210 ;  /* 0x000000d218004986 */ /* 0x000fe2000c101904 */
[----:B------:R-:W-:Y:S02]  /*1be70*/  IADD3 R33, R29, c[0x0][0x198], RZ ;  /* 0x000066001d217a10 */ /* 0x000fe40007ffe0ff */
[----:B------:R-:W-:Y:S01]  /*1be80*/  ISETP.LT.AND P4, PT, R249, c[0x0][0x178], !P3 ;  /* 0x00005e00f9007a0c */ /* 0x000fe20005f81270 */
[----:B-1----:R-:W-:Y:S01]  /*1be90*/  IMAD.WIDE R8, R29, 0x4, R6 ;  /* 0x000000041d087825 */ /* 0x002fe200078e0206 */
[----:B------:R-:W-:-:S03]  /*1bea0*/  IADD3 R22, R240, 0x3c, RZ ;  /* 0x0000003cf0167810 */ /* 0x000fc60007ffe0ff */
[----:B--2---:R-:W-:Y:S01]  /*1beb0*/  IMAD.WIDE R10, R29, 0x4, R168 ;  /* 0x000000041d0a7825 */ /* 0x004fe200078e02a8 */
[----:B------:R-:W-:-:S03]  /*1bec0*/  ISETP.GE.AND P2, PT, R22, c[0x0][0x17c], PT ;  /* 0x00005f0016007a0c */ /* 0x000fc60003f46270 */
[C---:B------:R-:W-:Y:S01]  /*1bed0*/  IMAD.WIDE R12, R33.reuse, 0x4, R2 ;  /* 0x00000004210c7825 */ /* 0x040fe200078e0202 */
[----:B------:R1:W-:Y:S03]  /*1bee0*/  @P1 STG.E [R8.64], R26 ;  /* 0x0000001a08001986 */ /* 0x0003e6000c101904 */
[C---:B------:R-:W-:Y:S01]  /*1bef0*/  IMAD.WIDE R16, R33.reuse, 0x4, R4 ;  /* 0x0000000421107825 */ /* 0x040fe200078e0204 */
[----:B------:R2:W-:Y:S01]  /*1bf00*/  @P5 STG.E [R10.64], R14 ;  /* 0x0000000e0a005986 */ /* 0x0005e2000c101904 */
[----:B------:R-:W-:Y:S02]  /*1bf10*/  ISETP.LT.AND P3, PT, R248, c[0x0][0x178], !P3 ;  /* 0x00005e00f8007a0c */ /* 0x000fe40005f61270 */
[----:B---3--:R-:W-:Y:S01]  /*1bf20*/  IMAD.WIDE R20, R33, 0x4, R6 ;  /* 0x0000000421147825 */ /* 0x008fe200078e0206 */
[----:B------:R3:W-:Y:S01]  /*1bf30*/  @P6 STG.E [R12.64], R195 ;  /* 0x000000c30c006986 */ /* 0x0007e2000c101904 */
[----:B------:R-:W-:-:S02]  /*1bf40*/  ISETP.LT.AND P6, PT, R251, c[0x0][0x178], !P2 ;  /* 0x00005e00fb007a0c */ /* 0x000fc400057c1270 */
[----:B------:R-:W-:Y:S01]  /*1bf50*/  ISETP.LT.AND P5, PT, R250, c[0x0][0x178], !P2 ;  /* 0x00005e00fa007a0c */ /* 0x000fe200057a1270 */
[----:B------:R4:W-:Y:S01]  /*1bf60*/  @P0 STG.E [R16.64], R211 ;  /* 0x000000d310000986 */ /* 0x0009e2000c101904 */
[----:B------:R-:W-:-:S03]  /*1bf70*/  IADD3 R23, R33, c[0x0][0x198], RZ ;  /* 0x0000660021177a10 */ /* 0x000fc60007ffe0ff */
[----:B------:R4:W-:Y:S01]  /*1bf80*/  @P4 STG.E [R20.64], R27 ;  /* 0x0000001b14004986 */ /* 0x0009e2000c101904 */
[----:B------:R-:W-:Y:S01]  /*1bf90*/  ISETP.LT.AND P4, PT, R249, c[0x0][0x178], !P2 ;  /* 0x00005e00f9007a0c */ /* 0x000fe20005781270 */
[----:B-1----:R-:W-:Y:S01]  /*1bfa0*/  IMAD.WIDE R8, R33, 0x4, R168 ;  /* 0x0000000421087825 */ /* 0x002fe200078e02a8 */
[----:B------:R-:W-:Y:S02]  /*1bfb0*/  IADD3 R0, R240, 0x3d, RZ ;  /* 0x0000003df0007810 */ /* 0x000fe40007ffe0ff */
[----:B------:R-:W-:Y:S01]  /*1bfc0*/  ISETP.LT.AND P2, PT, R248, c[0x0][0x178], !P2 ;  /* 0x00005e00f8007a0c */ /* 0x000fe20005741270 */
[----:B--2---:R-:W-:Y:S01]  /*1bfd0*/  IMAD.WIDE R10, R23, 0x4, R2 ;  /* 0x00000004170a7825 */ /* 0x004fe200078e0202 */
[----:B------:R-:W-:-:S03]  /*1bfe0*/  ISETP.GE.AND P1, PT, R0, c[0x0][0x17c], PT ;  /* 0x00005f0000007a0c */ /* 0x000fc60003f26270 */
[C---:B---3--:R-:W-:Y:S01]  /*1bff0*/  IMAD.WIDE R12, R23.reuse, 0x4, R4 ;  /* 0x00000004170c7825 */ /* 0x048fe200078e0204 */
[----:B------:R1:W-:Y:S03]  /*1c000*/  @P3 STG.E [R8.64], R15 ;  /* 0x0000000f08003986 */ /* 0x0003e6000c101904 */
[----:B----4-:R-:W-:Y:S01]  /*1c010*/  IMAD.WIDE R16, R23, 0x4, R6 ;  /* 0x0000000417107825 */ /* 0x010fe200078e0206 */
[----:B------:R2:W-:Y:S01]  /*1c020*/  @P6 STG.E [R10.64], R190 ;  /* 0x000000be0a006986 */ /* 0x0005e2000c101904 */
[----:B------:R-:W-:-:S03]  /*1c030*/  IADD3 R0, R240, 0x3e, RZ ;  /* 0x0000003ef0007810 */ /* 0x000fc60007ffe0ff */
[----:B------:R3:W-:Y:S01]  /*1c040*/  @P5 STG.E [R12.64], R202 ;  /* 0x000000ca0c005986 */ /* 0x0007e2000c101904 */
[----:B------:R-:W-:Y:S01]  /*1c050*/  ISETP.LT.AND P5, PT, R251, c[0x0][0x178], !P1 ;  /* 0x00005e00fb007a0c */ /* 0x000fe20004fa1270 */
[----:B------:R-:W-:Y:S01]  /*1c060*/  IMAD.WIDE R20, R23, 0x4, R168 ;  /* 0x0000000417147825 */ /* 0x000fe200078e02a8 */
[----:B------:R-:W-:Y:S01]  /*1c070*/  ISETP.LT.AND P6, PT, R250, c[0x0][0x178], !P1 ;  /* 0x00005e00fa007a0c */ /* 0x000fe20004fc1270 */
[----:B------:R4:W-:Y:S01]  /*1c080*/  @P4 STG.E [R16.64], R218 ;  /* 0x000000da10004986 */ /* 0x0009e2000c101904 */
[----:B------:R-:W-:Y:S02]  /*1c090*/  ISETP.LT.AND P4, PT, R249, c[0x0][0x178], !P1 ;  /* 0x00005e00f9007a0c */ /* 0x000fe40004f81270 */
[----:B------:R-:W-:Y:S02]  /*1c0a0*/  ISETP.GE.AND P0, PT, R0, c[0x0][0x17c], PT ;  /* 0x00005f0000007a0c */ /* 0x000fe40003f06270 */
        /* <DEDUP_REMOVED lines=9> */
[----:B------:R1:W-:Y:S03]  /*1c140*/  @P5 STG.E [R8.64], R191 ;  /* 0x000000bf08005986 */ /* 0x0003e6000c101904 */
[----:B------:R-:W-:Y:S01]  /*1c150*/  IMAD.WIDE R14, R25, 0x4, R168 ;  /* 0x00000004190e7825 */ /* 0x000fe200078e02a8 */
[----:B------:R2:W-:Y:S01]  /*1c160*/  @P6 STG.E [R10.64], R203 ;  /* 0x000000cb0a006986 */ /* 0x0005e2000c101904 */
[----:B------:R-:W-:Y:S02]  /*1c170*/  ISETP.GE.AND P3, PT, R0, c[0x0][0x17c], PT ;  /* 0x00005f0000007a0c */ /* 0x000fe40003f66270 */
[----:B----4-:R-:W-:Y:S01]  /*1c180*/  IMAD.WIDE R16, R23, 0x4, R2 ;  /* 0x0000000417107825 */ /* 0x010fe200078e0202 */
[----:B------:R3:W-:Y:S01]  /*1c190*/  @P4 STG.E [R12.64], R219 ;  /* 0x000000db0c004986 */ /* 0x0007e2000c101904 */
[----:B------:R-:W-:-:S03]  /*1c1a0*/  ISETP.LT.AND P4, PT, R250, c[0x0][0x178], !P0 ;  /* 0x00005e00fa007a0c */ /* 0x000fc60004781270 */
[----:B------:R4:W-:Y:S01]  /*1c1b0*/  @P1 STG.E [R14.64], R19 ;  /* 0x000000130e001986 */ /* 0x0009e2000c101904 */
[----:B------:R-:W-:Y:S02]  /*1c1c0*/  ISETP.LT.AND P1, PT, R249, c[0x0][0x178], !P0 ;  /* 0x00005e00f9007a0c */ /* 0x000fe40004721270 */
[----:B------:R-:W-:Y:S01]  /*1c1d0*/  ISETP.LT.AND P0, PT, R248, c[0x0][0x178], !P0 ;  /* 0x00005e00f8007a0c */ /* 0x000fe20004701270 */
[----:B------:R4:W-:Y:S01]  /*1c1e0*/  @P2 STG.E [R16.64], R186 ;  /* 0x000000ba10002986 */ /* 0x0009e2000c101904 */
[----:B------:R-:W-:Y:S02]  /*1c1f0*/  ISETP.LT.AND P5, PT, R251, c[0x0][0x178], !P3 ;  /* 0x00005e00fb007a0c */ /* 0x000fe40005fa1270 */
[----:B------:R-:W-:Y:S02]  /*1c200*/  ISETP.LT.AND P6, PT, R250, c[0x0][0x178], !P3 ;  /* 0x00005e00fa007a0c */ /* 0x000fe40005fc1270 */
[----:B------:R-:W-:Y:S02]  /*1c210*/  ISETP.LT.AND P2, PT, R249, c[0x0][0x178], !P3 ;  /* 0x00005e00f9007a0c */ /* 0x000fe40005f41270 */
[----:B------:R-:W-:-:S02]  /*1c220*/  IADD3 R21, R23, c[0x0][0x198], RZ ;  /* 0x0000660017157a10 */ /* 0x000fc40007ffe0ff */
[----:B------:R-:W-:Y:S01]  /*1c230*/  ISETP.LT.AND P3, PT, R248, c[0x0][0x178], !P3 ;  /* 0x00005e00f8007a0c */ /* 0x000fe20005f61270 */
[----:B-1----:R-:W-:-:S04]  /*1c240*/  IMAD.WIDE R8, R23, 0x4, R4 ;  /* 0x0000000417087825 */ /* 0x002fc800078e0204 */
[C---:B--2---:R-:W-:Y:S01]  /*1c250*/  IMAD.WIDE R10, R23.reuse, 0x4, R6 ;  /* 0x00000004170a7825 */ /* 0x044fe200078e0206 */
[----:B------:R4:W-:Y:S03]  /*1c260*/  @P4 STG.E [R8.64], R206 ;  /* 0x000000ce08004986 */ /* 0x0009e6000c101904 */
[----:B---3--:R-:W-:Y:S01]  /*1c270*/  IMAD.WIDE R12, R23, 0x4, R168 ;  /* 0x00000004170c7825 */ /* 0x008fe200078e02a8 */
[----:B------:R4:W-:Y:S03]  /*1c280*/  @P1 STG.E [R10.64], R222 ;  /* 0x000000de0a001986 */ /* 0x0009e6000c101904 */
[C---:B------:R-:W-:Y:S01]  /*1c290*/  IMAD.WIDE R2, R21.reuse, 0x4, R2 ;  /* 0x0000000415027825 */ /* 0x040fe200078e0202 */
[----:B------:R4:W-:Y:S03]  /*1c2a0*/  @P0 STG.E [R12.64], R30 ;  /* 0x0000001e0c000986 */ /* 0x0009e6000c101904 */
[C---:B------:R-:W-:Y:S01]  /*1c2b0*/  IMAD.WIDE R4, R21.reuse, 0x4, R4 ;  /* 0x0000000415047825 */ /* 0x040fe200078e0204 */
[----:B------:R4:W-:Y:S03]  /*1c2c0*/  @P5 STG.E [R2.64], R187 ;  /* 0x000000bb02005986 */ /* 0x0009e6000c101904 */
[C---:B------:R-:W-:Y:S01]  /*1c2d0*/  IMAD.WIDE R6, R21.reuse, 0x4, R6 ;  /* 0x0000000415067825 */ /* 0x040fe200078e0206 */
[----:B------:R4:W-:Y:S04]  /*1c2e0*/  @P6 STG.E [R4.64], R207 ;  /* 0x000000cf04006986 */ /* 0x0009e8000c101904 */
[----:B------:R4:W-:Y:S01]  /*1c2f0*/  @P2 STG.E [R6.64], R223 ;  /* 0x000000df06002986 */ /* 0x0009e2000c101904 */
[----:B------:R-:W-:Y:S01]  /*1c300*/  IMAD.WIDE R168, R21, 0x4, R168 ;  /* 0x0000000415a87825 */ /* 0x000fe200078e02a8 */
[----:B------:R-:W-:Y:S06]  /*1c310*/  @!P3 EXIT ;  /* 0x000000000000b94d */ /* 0x000fec0003800000 */
[----:B------:R-:W-:Y:S01]  /*1c320*/  STG.E [R168.64], R31 ;  /* 0x0000001fa8007986 */ /* 0x000fe2000c101904 */
[----:B------:R-:W-:Y:S05]  /*1c330*/  EXIT ;  /* 0x000000000000794d */ /* 0x000fea0003800000 */
.L_x_2:
[----:B------:R-:W-:-:S00]  /*1c340*/  BRA `(.L_x_2) ;  /* 0xfffffff000007947 */ /* 0x000fc0000383ffff */
[----:B------:R-:W-:-:S00]  /*1c350*/  NOP ;  /* 0x0000000000007918 */ /* 0x000fc00000000000 */
        /* <DEDUP_REMOVED lines=10> */
.L_x_3:


//--------------------- .nv.shared.matmul_kernel  --------------------------
	.section	.nv.shared.matmul_kernel,"aw",@nobits
	.sectionflags	@""
	.align	16
